def matmul_kernel(
    a_ptr,
    b_ptr,
    c_ptr,
    M,
    N,
    K,
    stride_am,
    stride_ak,
    stride_bk,
    stride_bn,
    stride_cm,
    stride_cn,
    BLOCK_M: tl.constexpr,
    BLOCK_N: tl.constexpr,
    BLOCK_K: tl.constexpr,
    GROUP_M: tl.constexpr,
):
    pid = tl.program_id(axis=0)
    num_pid_m = tl.cdiv(M, BLOCK_M)
    num_pid_n = tl.cdiv(N, BLOCK_N)
    num_pid_in_group = GROUP_M * num_pid_n
    group_id = pid // num_pid_in_group
    first_pid_m = group_id * GROUP_M
    group_size_m = min(num_pid_m - first_pid_m, GROUP_M)
    pid_m = first_pid_m + ((pid % num_pid_in_group) % group_size_m)
    pid_n = (pid % num_pid_in_group) // group_size_m

    offs_am = (pid_m * BLOCK_M + tl.arange(0, BLOCK_M)) % M
    offs_bn = (pid_n * BLOCK_N + tl.arange(0, BLOCK_N)) % N
    offs_k = tl.arange(0, BLOCK_K)
    a_ptrs = a_ptr + offs_am[:, None] * stride_am + offs_k[None, :] * stride_ak
    b_ptrs = b_ptr + offs_k[:, None] * stride_bk + offs_bn[None, :] * stride_bn

    acc = tl.zeros((BLOCK_M, BLOCK_N), dtype=tl.float32)
    for kk in range(0, tl.cdiv(K, BLOCK_K)):
        a = tl.load(a_ptrs, mask=offs_k[None, :] < K - kk * BLOCK_K, other=0.0)
        b = tl.load(b_ptrs, mask=offs_k[:, None] < K - kk * BLOCK_K, other=0.0)
        acc = tl.dot(a, b, acc)
        a_ptrs += BLOCK_K * stride_ak
        b_ptrs += BLOCK_K * stride_bk

    c = acc.to(c_ptr.dtype.element_ty)
    offs_cm = pid_m * BLOCK_M + tl.arange(0, BLOCK_M)
    offs_cn = pid_n * BLOCK_N + tl.arange(0, BLOCK_N)
    c_ptrs = c_ptr + offs_cm[:, None] * stride_cm + offs_cn[None, :] * stride_cn
    mask = (offs_cm[:, None] < M) & (offs_cn[None, :] < N)
    tl.store(c_ptrs, c, mask=mask)

# config = {"BLOCK_K": 256, "BLOCK_M": 64, "BLOCK_N": 32, "GROUP_M": 8, "arch": "sm_100", "dtype": "fp16", "num_ctas": 1, "num_stages": 3, "num_warps": 4}
# arch = sm_100


// ===== COMPILED SASS (sm_100a) =====

	.target	sm_100a

	.elftype	@"ET_EXEC"


//--------------------- .note.nv.tkinfo           --------------------------
	.section	.note.nv.tkinfo,"",@"SHT_NOTE"
	.sectionflags	@"SHF_NOTE_NV_TKINFO"
	.tkinfo
        /*0018*/ 	.word	0x00000081
        /*0030*/ 	.string	""
        /*0030*/ 	.string	"ptxas-blackwell"
        /*0030*/ 	.string	"Cuda compilation tools, release 12.9, V12.9.86"
        /*0030*/ 	.string	"Build cuda_12.9.r12.9/compiler.36037853_0"
        /*0030*/ 	.string	"-v  -suppress-debug-info  -lineinfo  -arch sm_100a "



//--------------------- .note.nv.cuver            --------------------------
	.section	.note.nv.cuver,"",@"SHT_NOTE"
	.sectionflags	@"SHF_NOTE_NV_CUVER"
        /*0018*/ 	.short	0x0001
        /*001a*/ 	.short	0x0064
        /*001c*/ 	.short	0x0001
        /*001e*/ 	.short	0x0000
        /*0020*/ 	.short	0x0001
        /*0022*/ 	.short	0x0000


//--------------------- .nv.info                  --------------------------
	.section	.nv.info,"",@"SHT_CUDA_INFO"
	.align	4


	//----- nvinfo : EIATTR_REGCOUNT
	.align		4
        /*0000*/ 	.byte	0x04, 0x2f
        /*0002*/ 	.short	(.L_4 - .L_3)
	.align		4
.L_3:
        /*0004*/ 	.word	index@(matmul_kernel)
        /*0008*/ 	.word	0x00000028


	//----- nvinfo : EIATTR_FRAME_SIZE
	.align		4
.L_4:
        /*000c*/ 	.byte	0x04, 0x11
        /*000e*/ 	.short	(.L_6 - .L_5)
	.align		4
.L_5:
        /*0010*/ 	.word	index@($__internal_2_$__cuda_sm10x_tcgen05_guardrail_trap_unallocated_columns_being_dealloced)
        /*0014*/ 	.word	0x00001038


	//----- nvinfo : EIATTR_FRAME_SIZE
	.align		4
.L_6:
        /*0018*/ 	.byte	0x04, 0x11
        /*001a*/ 	.short	(.L_8 - .L_7)
	.align		4
.L_7:
        /*001c*/ 	.word	index@($__internal_1_$__cuda_sm10x_tcgen05_guardrail_trap_phase_invalid_during_alloc)
        /*0020*/ 	.word	0x00001038


	//----- nvinfo : EIATTR_FRAME_SIZE
	.align		4
.L_8:
        /*0024*/ 	.byte	0x04, 0x11
        /*0026*/ 	.short	(.L_10 - .L_9)
	.align		4
.L_9:
        /*0028*/ 	.word	index@($__internal_0_$__cuda_sm10x_tcgen05_guardrail_trap_col_being_dealloced_not_returned_by_alloc)
        /*002c*/ 	.word	0x00001038


	//----- nvinfo : EIATTR_FRAME_SIZE
	.align		4
.L_10:
        /*0030*/ 	.byte	0x04, 0x11
        /*0032*/ 	.short	(.L_12 - .L_11)
	.align		4
.L_11:
        /*0034*/ 	.word	index@(matmul_kernel)
        /*0038*/ 	.word	0x00001038


	//----- nvinfo : EIATTR_MIN_STACK_SIZE
	.align		4
.L_12:
        /*003c*/ 	.byte	0x04, 0x12
        /*003e*/ 	.short	(.L_14 - .L_13)
	.align		4
.L_13:
        /*0040*/ 	.word	index@(matmul_kernel)
        /*0044*/ 	.word	0x00001038
.L_14:


//--------------------- .nv.info.matmul_kernel    --------------------------
	.section	.nv.info.matmul_kernel,"",@"SHT_CUDA_INFO"
	.sectionflags	@""
	.align	4


	//----- nvinfo : EIATTR_CUDA_API_VERSION
	.align		4
        /*0000*/ 	.byte	0x04, 0x37
        /*0002*/ 	.short	(.L_16 - .L_15)
.L_15:
        /*0004*/ 	.word	0x00000081


	//----- nvinfo : EIATTR_KPARAM_INFO
	.align		4
.L_16:
        /*0008*/ 	.byte	0x04, 0x17
        /*000a*/ 	.short	(.L_18 - .L_17)
.L_17:
        /*000c*/ 	.word	0x00000000
        /*0010*/ 	.short	0x000d
        /*0012*/ 	.short	0x0048
        /*0014*/ 	.byte	0x00, 0xf4, 0x21, 0x00


	//----- nvinfo : EIATTR_KPARAM_INFO
	.align		4
.L_18:
        /*0018*/ 	.byte	0x04, 0x17
        /*001a*/ 	.short	(.L_20 - .L_19)
.L_19:
        /*001c*/ 	.word	0x00000000
        /*0020*/ 	.short	0x000c
        /*0022*/ 	.short	0x0040
        /*0024*/ 	.byte	0x00, 0xf4, 0x21, 0x00


	//----- nvinfo : EIATTR_KPARAM_INFO
	.align		4
.L_20:
        /*0028*/ 	.byte	0x04, 0x17
        /*002a*/ 	.short	(.L_22 - .L_21)
.L_21:
        /*002c*/ 	.word	0x00000000
        /*0030*/ 	.short	0x000b
        /*0032*/ 	.short	0x0038
        /*0034*/ 	.byte	0x00, 0xf0, 0x11, 0x00


	//----- nvinfo : EIATTR_KPARAM_INFO
	.align		4
.L_22:
        /*0038*/ 	.byte	0x04, 0x17
        /*003a*/ 	.short	(.L_24 - .L_23)
.L_23:
        /*003c*/ 	.word	0x00000000
        /*0040*/ 	.short	0x000a
        /*0042*/ 	.short	0x0034
        /*0044*/ 	.byte	0x00, 0xf0, 0x11, 0x00


	//----- nvinfo : EIATTR_KPARAM_INFO
	.align		4
.L_24:
        /*0048*/ 	.byte	0x04, 0x17
        /*004a*/ 	.short	(.L_26 - .L_25)
.L_25:
        /*004c*/ 	.word	0x00000000
        /*0050*/ 	.short	0x0009
        /*0052*/ 	.short	0x0030
        /*0054*/ 	.byte	0x00, 0xf0, 0x11, 0x00


	//----- nvinfo : EIATTR_KPARAM_INFO
	.align		4
.L_26:
        /*0058*/ 	.byte	0x04, 0x17
        /*005a*/ 	.short	(.L_28 - .L_27)
.L_27:
        /*005c*/ 	.word	0x00000000
        /*0060*/ 	.short	0x0008
        /*0062*/ 	.short	0x002c
        /*0064*/ 	.byte	0x00, 0xf0, 0x11, 0x00


	//----- nvinfo : EIATTR_KPARAM_INFO
	.align		4
.L_28:
        /*0068*/ 	.byte	0x04, 0x17
        /*006a*/ 	.short	(.L_30 - .L_29)
.L_29:
        /*006c*/ 	.word	0x00000000
        /*0070*/ 	.short	0x0007
        /*0072*/ 	.short	0x0028
        /*0074*/ 	.byte	0x00, 0xf0, 0x11, 0x00


	//----- nvinfo : EIATTR_KPARAM_INFO
	.align		4
.L_30:
        /*0078*/ 	.byte	0x04, 0x17
        /*007a*/ 	.short	(.L_32 - .L_31)
.L_31:
        /*007c*/ 	.word	0x00000000
        /*0080*/ 	.short	0x0006
        /*0082*/ 	.short	0x0024
        /*0084*/ 	.byte	0x00, 0xf0, 0x11, 0x00


	//----- nvinfo : EIATTR_KPARAM_INFO
	.align		4
.L_32:
        /*0088*/ 	.byte	0x04, 0x17
        /*008a*/ 	.short	(.L_34 - .L_33)
.L_33:
        /*008c*/ 	.word	0x00000000
        /*0090*/ 	.short	0x0005
        /*0092*/ 	.short	0x0020
        /*0094*/ 	.byte	0x00, 0xf0, 0x11, 0x00


	//----- nvinfo : EIATTR_KPARAM_INFO
	.align		4
.L_34:
        /*0098*/ 	.byte	0x04, 0x17
        /*009a*/ 	.short	(.L_36 - .L_35)
.L_35:
        /*009c*/ 	.word	0x00000000
        /*00a0*/ 	.short	0x0004
        /*00a2*/ 	.short	0x001c
        /*00a4*/ 	.byte	0x00, 0xf0, 0x11, 0x00


	//----- nvinfo : EIATTR_KPARAM_INFO
	.align		4
.L_36:
        /*00a8*/ 	.byte	0x04, 0x17
        /*00aa*/ 	.short	(.L_38 - .L_37)
.L_37:
        /*00ac*/ 	.word	0x00000000
        /*00b0*/ 	.short	0x0003
        /*00b2*/ 	.short	0x0018
        /*00b4*/ 	.byte	0x00, 0xf0, 0x11, 0x00


	//----- nvinfo : EIATTR_KPARAM_INFO
	.align		4
.L_38:
        /*00b8*/ 	.byte	0x04, 0x17
        /*00ba*/ 	.short	(.L_40 - .L_39)
.L_39:
        /*00bc*/ 	.word	0x00000000
        /*00c0*/ 	.short	0x0002
        /*00c2*/ 	.short	0x0010
        /*00c4*/ 	.byte	0x00, 0xf4, 0x21, 0x00


	//----- nvinfo : EIATTR_KPARAM_INFO
	.align		4
.L_40:
        /*00c8*/ 	.byte	0x04, 0x17
        /*00ca*/ 	.short	(.L_42 - .L_41)
.L_41:
        /*00cc*/ 	.word	0x00000000
        /*00d0*/ 	.short	0x0001
        /*00d2*/ 	.short	0x0008
        /*00d4*/ 	.byte	0x00, 0xf4, 0x21, 0x00


	//----- nvinfo : EIATTR_KPARAM_INFO
	.align		4
.L_42:
        /*00d8*/ 	.byte	0x04, 0x17
        /*00da*/ 	.short	(.L_44 - .L_43)
.L_43:
        /*00dc*/ 	.word	0x00000000
        /*00e0*/ 	.short	0x0000
        /*00e2*/ 	.short	0x0000
        /*00e4*/ 	.byte	0x00, 0xf4, 0x21, 0x00


	//----- nvinfo : EIATTR_AT_ENTRY_FRAGMENTS
	.align		4
.L_44:
        /*00e8*/ 	.byte	0x04, 0x4f
        /*00ea*/ 	.short	(.L_46 - .L_45)


	//   ....[0]....
.L_45:
        /*00ec*/ 	.word	0x00000004


	//----- nvinfo : EIATTR_RESERVED_SMEM_USED
	.align		4
.L_46:
        /*00f0*/ 	.byte	0x01, 0x41
	.zero		2


	//----- nvinfo : EIATTR_SPARSE_MMA_MASK
	.align		4
        /*00f4*/ 	.byte	0x03, 0x50
        /*00f6*/ 	.short	0x0000


	//----- nvinfo : EIATTR_TCGEN05_1CTA_USED
	.align		4
        /*00f8*/ 	.byte	0x01, 0x51
	.zero		2


	//----- nvinfo : EIATTR_MAXREG_COUNT
	.align		4
        /*00fc*/ 	.byte	0x03, 0x1b
        /*00fe*/ 	.short	0x00ff


	//----- nvinfo : EIATTR_NUM_BARRIERS
	.align		4
        /*0100*/ 	.byte	0x02, 0x4c
        /*0102*/ 	.byte	0x01
	.zero		1


	//----- nvinfo : EIATTR_ANNOTATIONS
	.align		4
        /*0104*/ 	.byte	0x04, 0x55
        /*0106*/ 	.short	(.L_48 - .L_47)


	//   ....[0]....
.L_47:
        /*0108*/ 	.word	0x00000001
        /*010c*/ 	.byte	0x30, 0x04, 0x00, 0x00, 0x01, 0x00, 0x00, 0x00, 0x20, 0x0a, 0x00, 0x00, 0x01, 0x00, 0x00, 0x00
        /* <DEDUP_REMOVED lines=1537> */
        /*612c*/ 	.byte	0x60, 0xe6, 0x01, 0x00, 0x01, 0x00, 0x00, 0x00, 0x80, 0xe6, 0x01, 0x00


	//----- nvinfo : EIATTR_INT_WARP_WIDE_INSTR_OFFSETS
	.align		4
.L_48:
        /*6138*/ 	.byte	0x04, 0x31
        /*613a*/ 	.short	(.L_50 - .L_49)


	//   ....[0]....
.L_49:
        /*613c*/ 	.word	0x00001460


	//   ....[1]....
        /*6140*/ 	.word	0x000014a0


	//   ....[2]....
        /*6144*/ 	.word	0x00001aa0


	//   ....[3]....
        /*6148*/ 	.word	0x0001f120


	//   ....[4]....
        /*614c*/ 	.word	0x0001f170


	//----- nvinfo : EIATTR_COOP_GROUP_MASK_REGIDS
	.align		4
.L_50:
        /*6150*/ 	.byte	0x04, 0x29
        /*6152*/ 	.short	(.L_52 - .L_51)


	//   ....[0]....
.L_51:
        /*6154*/ 	.word	0xffffffff


	//   ....[1]....
        /*6158*/ 	.word	0xffffffff


	//   ....[2]....
        /*615c*/ 	.word	0xffffffff


	//   ....[3]....
        /*6160*/ 	.word	0xffffffff


	//----- nvinfo : EIATTR_COOP_GROUP_INSTR_OFFSETS
	.align		4
.L_52:
        /*6164*/ 	.byte	0x04, 0x28
        /*6166*/ 	.short	(.L_54 - .L_53)


	//   ....[0]....
.L_53:
        /*6168*/ 	.word	0x00000070


	//   ....[1]....
        /*616c*/ 	.word	0x00000320


	//   ....[2]....
        /*6170*/ 	.word	0x0001efc0


	//   ....[3]....
        /*6174*/ 	.word	0x0001f220


	//----- nvinfo : EIATTR_VRC_CTA_INIT_COUNT
	.align		4
.L_54:
        /*6178*/ 	.byte	0x02, 0x4a
        /*617a*/ 	.byte	0x80
	.zero		1


	//----- nvinfo : EIATTR_MBARRIER_INSTR_OFFSETS
	.align		4
        /*617c*/ 	.byte	0x04, 0x39
        /*617e*/ 	.short	(.L_56 - .L_55)


	//   ....[0]....
.L_55:
        /*6180*/ 	.word	0x000017f0
        /*6184*/ 	.word	0x000000ff
        /*6188*/ 	.word	0x00000000
        /*618c*/ 	.short	0x0100
        /*618e*/ 	.byte	0x04
	.zero		1


	//   ....[1]....
        /*6190*/ 	.word	0x00001b10
        /*6194*/ 	.word	0x000000ff
        /*6198*/ 	.word	0x00018008
        /*619c*/ 	.short	0x0100
        /*619e*/ 	.byte	0x09
	.zero		1


	//   ....[2]....
        /*61a0*/ 	.word	0x00011320
        /*61a4*/ 	.word	0x000000ff
        /*61a8*/ 	.word	0x00000000
        /*61ac*/ 	.short	0x010a
        /*61ae*/ 	.byte	0x04
	.zero		1


	//   ....[3]....
        /*61b0*/ 	.word	0x0001e620
        /*61b4*/ 	.word	0x000000ff
        /*61b8*/ 	.word	0x00000000
        /*61bc*/ 	.short	0x010a
        /*61be*/ 	.byte	0x04
	.zero		1


	//   ....[4]....
        /*61c0*/ 	.word	0x0001e6c0
        /*61c4*/ 	.word	0x000000ff
        /*61c8*/ 	.word	0x00018000
        /*61cc*/ 	.short	0x0108
        /*61ce*/ 	.byte	0x09
	.zero		1


	//   ....[5]....
        /*61d0*/ 	.word	0x0001e730
        /*61d4*/ 	.word	0x000000ff
        /*61d8*/ 	.word	0x00018008
        /*61dc*/ 	.short	0x0108
        /*61de*/ 	.byte	0x09
	.zero		1


	//   ....[6]....
        /*61e0*/ 	.word	0x0001f240
        /*61e4*/ 	.word	0x000000ff
        /*61e8*/ 	.word	0x00000000
        /*61ec*/ 	.short	0x010a
        /*61ee*/ 	.byte	0x04
	.zero		1


	//   ....[7]....
        /*61f0*/ 	.word	0x0001f270
        /*61f4*/ 	.word	0x000000ff
        /*61f8*/ 	.word	0x00000000
        /*61fc*/ 	.short	0x010a
        /*61fe*/ 	.byte	0x04
	.zero		1


	//----- nvinfo : EIATTR_NUM_MBARRIERS
	.align		4
.L_56:
        /*6200*/ 	.byte	0x03, 0x38
        /*6202*/ 	.short	0x0002


	//----- nvinfo : EIATTR_EXIT_INSTR_OFFSETS
	.align		4
        /*6204*/ 	.byte	0x04, 0x1c
        /*6206*/ 	.short	(.L_58 - .L_57)


	//   ....[0]....
.L_57:
        /*6208*/ 	.word	0x0001f230


	//----- nvinfo : EIATTR_REQNTID
	.align		4
.L_58:
        /*620c*/ 	.byte	0x04, 0x10
        /*620e*/ 	.short	(.L_60 - .L_59)
.L_59:
        /*6210*/ 	.word	0x00000080
        /*6214*/ 	.word	0x00000001
        /*6218*/ 	.word	0x00000001


	//----- nvinfo : EIATTR_CRS_STACK_SIZE
	.align		4
.L_60:
        /*621c*/ 	.byte	0x04, 0x1e
        /*621e*/ 	.short	(.L_62 - .L_61)
.L_61:
        /*6220*/ 	.word	0x00000000


	//----- nvinfo : EIATTR_CBANK_PARAM_SIZE
	.align		4
.L_62:
        /*6224*/ 	.byte	0x03, 0x19
        /*6226*/ 	.short	0x0050


	//----- nvinfo : EIATTR_PARAM_CBANK
	.align		4
        /*6228*/ 	.byte	0x04, 0x0a
        /*622a*/ 	.short	(.L_64 - .L_63)
	.align		4
.L_63:
        /*622c*/ 	.word	index@(.nv.constant0.matmul_kernel)
        /*6230*/ 	.short	0x0380
        /*6232*/ 	.short	0x0050


	//----- nvinfo : EIATTR_SW_WAR
	.align		4
.L_64:
        /*6234*/ 	.byte	0x04, 0x36
        /*6236*/ 	.short	(.L_66 - .L_65)
.L_65:
        /*6238*/ 	.word	0x00000008
.L_66:


//--------------------- .nv.compat                --------------------------
	.section	.nv.compat,"",@"SHT_CUDA_COMPAT_INFO"
	.align	4
        /*0000*/ 	.byte	0x02, 0x02, 0x02, 0x00, 0x02, 0x05, 0x05, 0x00, 0x02, 0x03, 0x00, 0x00, 0x02, 0x06, 0x01, 0x00


//--------------------- .nv.callgraph             --------------------------
	.section	.nv.callgraph,"",@"SHT_CUDA_CALLGRAPH"
	.align	4
	.sectionentsize	8
	.align		4
        /*0000*/ 	.word	0x00000000
	.align		4
        /*0004*/ 	.word	0xffffffff
	.align		4
        /*0008*/ 	.word	0x00000000
	.align		4
        /*000c*/ 	.word	0xfffffffe
	.align		4
        /*0010*/ 	.word	0x00000000
	.align		4
        /*0014*/ 	.word	0xfffffffd
	.align		4
        /*0018*/ 	.word	0x00000000
	.align		4
        /*001c*/ 	.word	0xfffffffc


//--------------------- .text.matmul_kernel       --------------------------
	.section	.text.matmul_kernel,"ax",@progbits
	.align	128
        .global         matmul_kernel
        .type           matmul_kernel,@function
        .size           matmul_kernel,(.L_x_20 - matmul_kernel)
        .other          matmul_kernel,@"STO_CUDA_ENTRY STV_DEFAULT"
matmul_kernel:
.text.matmul_kernel:
[----:B------:R-:W0:Y:S01]  /*0000*/  LDC R1, c[0x0][0x37c] ;  /* 0x0000df00ff017b82 */ /* 0x000e220000000800 */
[----:B------:R-:W1:Y:S01]  /*0010*/  S2R R0, SR_TID.X ;  /* 0x0000000000007919 */ /* 0x000e620000002100 */
[----:B0-----:R-:W-:Y:S01]  /*0020*/  VIADD R1, R1, 0xffffefc8 ;  /* 0xffffefc801017836 */ /* 0x001fe20000000000 */
[----:B-1----:R-:W-:-:S13]  /*0030*/  ISETP.GE.U32.AND P0, PT, R0, 0x20, PT ;  /* 0x000000200000780c */ /* 0x002fda0003f06070 */
[----:B------:R-:W-:Y:S02]  /*0040*/  VOTEU.ANY UP0, P0 ;  /* 0x0000000000ff7886 */ /* 0x000fe40000000100 */
[----:B------:R-:W-:Y:S05]  /*0050*/  BRA.U UP0, `(.L_x_0) ;  /* 0x0000000100b47547 */ /* 0x000fea000b800000 */
[----:B------:R-:W0:Y:S01]  /*0060*/  S2UR UR6, SR_CgaCtaId ;  /* 0x00000000000679c3 */ /* 0x000e220000008800 */
[----:B------:R-:W-:Y:S01]  /*0070*/  NOP ;  /* 0x0000000000007918 */ /* 0x000fe20000000000 */
[----:B------:R-:W-:Y:S02]  /*0080*/  UMOV UR4, 0x40 ;  /* 0x0000004000047882 */ /* 0x000fe40000000000 */
[----:B0-----:R-:W-:-:S09]  /*0090*/  ULEA UR4, UR6, UR4, 0x18 ;  /* 0x0000000406047291 */ /* 0x001fd2000f8ec0ff */
[----:B------:R-:W0:Y:S01]  /*00a0*/  LDS.U8 R0, [UR4] ;  /* 0x00000004ff007984 */ /* 0x000e220008000000 */
[----:B------:R-:W-:Y:S02]  /*00b0*/  UMOV UR4, 0x400 ;  /* 0x0000040000047882 */ /* 0x000fe40000000000 */
[----:B------:R-:W-:Y:S01]  /*00c0*/  ULEA UR4, UR6, UR4, 0x18 ;  /* 0x0000000406047291 */ /* 0x000fe2000f8ec0ff */
[----:B0-----:R-:W-:-:S13]  /*00d0*/  ISETP.NE.AND P0, PT, R0, RZ, PT ;  /* 0x000000ff0000720c */ /* 0x001fda0003f05270 */
[----:B------:R-:W-:Y:S05]  /*00e0*/  @P0 BRA `(.L_x_1) ;  /* 0x0000000000780947 */ /* 0x000fea0003800000 */
[----:B------:R-:W-:-:S13]  /*00f0*/  ELECT P0, URZ, PT ;  /* 0x0000000000ff782f */ /* 0x000fda0003800000 */
[----:B------:R-:W-:Y:S05]  /*0100*/  @!P0 BRA `(.L_x_2) ;  /* 0x0000000000808947 */ /* 0x000fea0003800000 */
[----:B------:R-:W-:Y:S01]  /*0110*/  UMOV UR5, 0x1 ;  /* 0x0000000100057882 */ /* 0x000fe20000000000 */
[----:B------:R-:W-:-:S04]  /*0120*/  IMAD.MOV.U32 R4, RZ, RZ, 0x1 ;  /* 0x00000001ff047424 */ /* 0x000fc800078e00ff */
[----:B------:R-:W-:Y:S04]  /*0130*/  DEPBAR.LE SB0, 0x36 ;  /* 0x00008d800000791a */ /* 0x000fe80000000000 */
[----:B------:R-:W0:Y:S02]  /*0140*/  UTCATOMSWS.FIND_AND_SET.ALIGN UP1, UR5, UR5 ;  /* 0x00000005000575e3 */ /* 0x000e240008020800 */
[----:B0-----:R-:W-:-:S04]  /*0150*/  PLOP3.LUT P0, PT, PT, PT, UP1, 0x80, 0x8 ;  /* 0x000000000008781c */ /* 0x001fc80003f0f018 */
[----:B------:R-:W-:-:S04]  /*0160*/  SEL R0, RZ, 0xffffffff, !P0 ;  /* 0xffffffffff007807 */ /* 0x000fc80004000000 */
[----:B------:R-:W-:Y:S01]  /*0170*/  ISETP.NE.AND P0, PT, R0, RZ, PT ;  /* 0x000000ff0000720c */ /* 0x000fe20003f05270 */
[----:B------:R-:W-:-:S12]  /*0180*/  IMAD.U32 R0, RZ, RZ, UR5 ;  /* 0x00000005ff007e24 */ /* 0x000fd8000f8e00ff */
[----:B------:R-:W-:Y:S05]  /*0190*/  @P0 BRA `(.L_x_3) ;  /* 0x0000000000240947 */ /* 0x000fea0003800000 */
.L_x_4:
[----:B------:R-:W-:Y:S05]  /*01a0*/  NANOSLEEP 0x64 ;  /* 0x000000640000795d */ /* 0x000fea0003800000 */
[----:B------:R-:W-:-:S05]  /*01b0*/  UMOV UR5, 0x1 ;  /* 0x0000000100057882 */ /* 0x000fca0000000000 */
[----:B------:R-:W-:Y:S04]  /*01c0*/  DEPBAR.LE SB0, 0x36 ;  /* 0x00008d800000791a */ /* 0x000fe80000000000 */
[----:B------:R-:W0:Y:S02]  /*01d0*/  UTCATOMSWS.FIND_AND_SET.ALIGN UP1, UR5, UR5 ;  /* 0x00000005000575e3 */ /* 0x000e240008020800 */
[----:B0-----:R-:W-:-:S04]  /*01e0*/  PLOP3.LUT P0, PT, PT, PT, UP1, 0x80, 0x8 ;  /* 0x000000000008781c */ /* 0x001fc80003f0f018 */
[----:B------:R-:W-:-:S04]  /*01f0*/  SEL R0, RZ, 0xffffffff, !P0 ;  /* 0xffffffffff007807 */ /* 0x000fc80004000000 */
[----:B------:R-:W-:Y:S01]  /*0200*/  ISETP.NE.AND P0, PT, R0, RZ, PT ;  /* 0x000000ff0000720c */ /* 0x000fe20003f05270 */
[----:B------:R-:W-:-:S12]  /*0210*/  IMAD.U32 R0, RZ, RZ, UR5 ;  /* 0x00000005ff007e24 */ /* 0x000fd8000f8e00ff */
[----:B------:R-:W-:Y:S05]  /*0220*/  @!P0 BRA `(.L_x_4) ;  /* 0xfffffffc00dc8947 */ /* 0x000fea000383ffff */
.L_x_3:
[----:B------:R-:W-:Y:S01]  /*0230*/  VIADD R3, R0, 0x10 ;  /* 0x0000001000037836 */ /* 0x000fe20000000000 */
[----:B------:R-:W-:Y:S01]  /*0240*/  UMOV UR5, 0x50 ;  /* 0x0000005000057882 */ /* 0x000fe20000000000 */
[----:B------:R-:W-:Y:S01]  /*0250*/  SHF.L.U32 R2, R4, R0, RZ ;  /* 0x0000000004027219 */ /* 0x000fe200000006ff */
[----:B------:R-:W-:Y:S01]  /*0260*/  ULEA UR5, UR6, UR5, 0x18 ;  /* 0x0000000506057291 */ /* 0x000fe2000f8ec0ff */
[----:B------:R-:W-:Y:S01]  /*0270*/  IMAD.SHL.U32 R0, R0, 0x20, RZ ;  /* 0x0000002000007824 */ /* 0x000fe200078e00ff */
[----:B------:R-:W-:-:S04]  /*0280*/  SHF.L.U32 R3, R4, R3, RZ ;  /* 0x0000000304037219 */ /* 0x000fc800000006ff */
[----:B------:R-:W-:-:S05]  /*0290*/  LOP3.LUT R2, R3, R2, RZ, 0xfc, !PT ;  /* 0x0000000203027212 */ /* 0x000fca00078efcff */
[----:B------:R0:W-:Y:S04]  /*02a0*/  ATOMS.OR RZ, [UR5], R2 ;  /* 0x00000002ffff798c */ /* 0x0001e8000b000005 */
[----:B------:R0:W-:Y:S01]  /*02b0*/  STS [UR4], R0 ;  /* 0x00000000ff007988 */ /* 0x0001e20008000804 */
[----:B------:R-:W-:Y:S05]  /*02c0*/  BRA `(.L_x_2) ;  /* 0x0000000000107947 */ /* 0x000fea0003800000 */
.L_x_1:
[----:B------:R-:W-:Y:S01]  /*02d0*/  IMAD.MOV.U32 R0, RZ, RZ, -0x1 ;  /* 0xffffffffff007424 */ /* 0x000fe200078e00ff */
[----:B------:R-:W-:-:S04]  /*02e0*/  MOV R2, 0x310 ;  /* 0x0000031000027802 */ /* 0x000fc80000000f00 */
[----:B------:R0:W-:Y:S03]  /*02f0*/  STS [UR4], R0 ;  /* 0x00000000ff007988 */ /* 0x0001e60008000804 */
[----:B0-----:R-:W-:Y:S05]  /*0300*/  CALL.REL.NOINC `($__internal_1_$__cuda_sm10x_tcgen05_guardrail_trap_phase_invalid_during_alloc) ;  /* 0x000001ec00f07944 */ /* 0x001fea0003c00000 */
.L_x_2:
[----:B------:R-:W-:Y:S05]  /*0310*/  WARPSYNC.ALL ;  /* 0x0000000000007948 */ /* 0x000fea0003800000 */
[----:B------:R-:W-:Y:S01]  /*0320*/  NOP ;  /* 0x0000000000007918 */ /* 0x000fe20000000000 */
.L_x_0:
[----:B------:R-:W1:Y:S01]  /*0330*/  LDC.64 R22, c[0x0][0x398] ;  /* 0x0000e600ff167b82 */ /* 0x000e620000000a00 */
[----:B------:R-:W2:Y:S01]  /*0340*/  S2R R28, SR_TID.X ;  /* 0x00000000001c7919 */ /* 0x000ea20000002100 */
[----:B------:R-:W-:Y:S01]  /*0350*/  UMOV UR9, 0x400 ;  /* 0x0000040000097882 */ /* 0x000fe20000000000 */
[----:B------:R-:W3:Y:S01]  /*0360*/  LDCU UR17, c[0x0][0x3a0] ;  /* 0x00007400ff1177ac */ /* 0x000ee20008000800 */
[----:B------:R-:W-:Y:S01]  /*0370*/  IMAD.MOV.U32 R18, RZ, RZ, RZ ;  /* 0x000000ffff127224 */ /* 0x000fe200078e00ff */
[----:B------:R-:W4:Y:S03]  /*0380*/  LDCU UR10, c[0x0][0x3a4] ;  /* 0x00007480ff0a77ac */ /* 0x000f260008000800 */
[----:B------:R-:W5:Y:S01]  /*0390*/  S2UR UR6, SR_CgaCtaId ;  /* 0x00000000000679c3 */ /* 0x000f620000008800 */
[----:B------:R-:W0:Y:S01]  /*03a0*/  LDCU.128 UR12, c[0x0][0x380] ;  /* 0x00007000ff0c77ac */ /* 0x000e220008000c00 */
[----:B------:R-:W-:Y:S01]  /*03b0*/  UMOV UR7, 0x1 ;  /* 0x0000000100077882 */ /* 0x000fe20000000000 */
[----:B---3--:R-:W-:Y:S01]  /*03c0*/  UIADD3 UR4, UPT, UPT, UR17, 0xff, URZ ;  /* 0x000000ff11047890 */ /* 0x008fe2000fffe0ff */
[----:B01----:R-:W-:-:S03]  /*03d0*/  VIADD R0, R23, 0x1f ;  /* 0x0000001f17007836 */ /* 0x003fc60000000000 */
[----:B------:R-:W-:Y:S02]  /*03e0*/  UISETP.GT.AND UP1, UPT, UR4, 0xff, UPT ;  /* 0x000000ff0400788c */ /* 0x000fe4000bf24270 */
[----:B------:R-:W-:Y:S01]  /*03f0*/  IMAD.U32 R25, RZ, RZ, UR4 ;  /* 0x00000004ff197e24 */ /* 0x000fe2000f8e00ff */
[----:B------:R-:W-:Y:S01]  /*0400*/  SHF.R.S32.HI R3, RZ, 0x1f, R0 ;  /* 0x0000001fff037819 */ /* 0x000fe20000011400 */
[----:B-----5:R-:W-:-:S03]  /*0410*/  ULEA UR9, UR6, UR9, 0x18 ;  /* 0x0000000906097291 */ /* 0x020fc6000f8ec0ff */
[----:B------:R-:W-:Y:S01]  /*0420*/  LEA.HI R3, R3, R0, RZ, 0x5 ;  /* 0x0000000003037211 */ /* 0x000fe200078f28ff */
[----:B------:R-:W-:Y:S01]  /*0430*/  STL [R1+0xa44], R25 ;  /* 0x000a441901007387 */ /* 0x000fe20000100800 */
[----:B------:R-:W-:Y:S02]  /*0440*/  UIADD3 UR4, UPT, UPT, UR9, 0x18000, URZ ;  /* 0x0001800009047890 */ /* 0x000fe4000fffe0ff */
[----:B------:R-:W-:Y:S01]  /*0450*/  SHF.R.S32.HI R3, RZ, 0x5, R3 ;  /* 0x00000005ff037819 */ /* 0x000fe20000011403 */
[----:B------:R-:W0:Y:S04]  /*0460*/  S2R R0, SR_CTAID.X ;  /* 0x0000000000007919 */ /* 0x000e280000002500 */
[----:B------:R-:W-:-:S05]  /*0470*/  IMAD.SHL.U32 R11, R3, 0x8, RZ ;  /* 0x00000008030b7824 */ /* 0x000fca00078e00ff */
[-C--:B------:R-:W-:Y:S02]  /*0480*/  IABS R5, R11.reuse ;  /* 0x0000000b00057213 */ /* 0x080fe40000000000 */
[----:B------:R-:W-:Y:S02]  /*0490*/  IABS R9, R11 ;  /* 0x0000000b00097213 */ /* 0x000fe40000000000 */
[----:B------:R-:W1:Y:S08]  /*04a0*/  I2F.RP R4, R5 ;  /* 0x0000000500047306 */ /* 0x000e700000209400 */
[----:B-1----:R-:W1:Y:S01]  /*04b0*/  MUFU.RCP R4, R4 ;  /* 0x0000000400047308 */ /* 0x002e620000001000 */
[----:B0-----:R-:W-:Y:S01]  /*04c0*/  IABS R8, R0 ;  /* 0x0000000000087213 */ /* 0x001fe20000000000 */
[----:B-1----:R-:W-:-:S02]  /*04d0*/  VIADD R2, R4, 0xffffffe ;  /* 0x0ffffffe04027836 */ /* 0x002fc40000000000 */
[----:B------:R-:W-:-:S04]  /*04e0*/  IMAD.MOV R4, RZ, RZ, -R9 ;  /* 0x000000ffff047224 */ /* 0x000fc800078e0a09 */
[----:B------:R0:W1:Y:S02]  /*04f0*/  F2I.FTZ.U32.TRUNC.NTZ R3, R2 ;  /* 0x0000000200037305 */ /* 0x000064000021f000 */
[----:B0-----:R-:W-:Y:S02]  /*0500*/  IMAD.MOV.U32 R2, RZ, RZ, RZ ;  /* 0x000000ffff027224 */ /* 0x001fe400078e00ff */
[----:B-1----:R-:W-:-:S04]  /*0510*/  IMAD.MOV R6, RZ, RZ, -R3 ;  /* 0x000000ffff067224 */ /* 0x002fc800078e0a03 */
[----:B------:R-:W-:Y:S02]  /*0520*/  IMAD R7, R6, R5, RZ ;  /* 0x0000000506077224 */ /* 0x000fe400078e02ff */
[----:B------:R-:W-:Y:S01]  /*0530*/  IMAD.MOV.U32 R6, RZ, RZ, R8 ;  /* 0x000000ffff067224 */ /* 0x000fe200078e0008 */
[----:B------:R-:W-:Y:S01]  /*0540*/  IABS R8, R23 ;  /* 0x0000001700087213 */ /* 0x000fe20000000000 */
[----:B------:R-:W-:-:S06]  /*0550*/  IMAD.HI.U32 R3, R3, R7, R2 ;  /* 0x0000000703037227 */ /* 0x000fcc00078e0002 */
[----:B------:R-:W-:-:S04]  /*0560*/  IMAD.HI.U32 R3, R3, R6, RZ ;  /* 0x0000000603037227 */ /* 0x000fc800078e00ff */
[----:B------:R-:W-:Y:S01]  /*0570*/  IMAD R2, R3, R4, R6 ;  /* 0x0000000403027224 */ /* 0x000fe200078e0206 */
[----:B------:R-:W-:Y:S04]  /*0580*/  BAR.SYNC.DEFER_BLOCKING 0x0 ;  /* 0x0000000000007b1d */ /* 0x000fe80000010000 */
[----:B------:R-:W-:-:S13]  /*0590*/  ISETP.GT.U32.AND P1, PT, R5, R2, PT ;  /* 0x000000020500720c */ /* 0x000fda0003f24070 */
[----:B------:R-:W-:Y:S02]  /*05a0*/  @!P1 IMAD.IADD R2, R2, 0x1, -R5 ;  /* 0x0000000102029824 */ /* 0x000fe400078e0a05 */
[----:B------:R-:W-:Y:S01]  /*05b0*/  @!P1 VIADD R3, R3, 0x1 ;  /* 0x0000000103039836 */ /* 0x000fe20000000000 */
[----:B------:R-:W-:Y:S02]  /*05c0*/  ISETP.NE.AND P1, PT, R11, RZ, PT ;  /* 0x000000ff0b00720c */ /* 0x000fe40003f25270 */
[----:B------:R-:W-:Y:S02]  /*05d0*/  ISETP.GE.U32.AND P0, PT, R2, R5, PT ;  /* 0x000000050200720c */ /* 0x000fe40003f06070 */
[----:B------:R-:W-:-:S04]  /*05e0*/  LOP3.LUT R2, R0, R11, RZ, 0x3c, !PT ;  /* 0x0000000b00027212 */ /* 0x000fc800078e3cff */
[----:B------:R-:W-:Y:S01]  /*05f0*/  ISETP.GE.AND P2, PT, R2, RZ, PT ;  /* 0x000000ff0200720c */ /* 0x000fe20003f46270 */
[----:B------:R-:W-:-:S06]  /*0600*/  VIADD R2, R22, 0x3f ;  /* 0x0000003f16027836 */ /* 0x000fcc0000000000 */
[----:B------:R-:W-:-:S04]  /*0610*/  @P0 VIADD R3, R3, 0x1 ;  /* 0x0000000103030836 */ /* 0x000fc80000000000 */
[----:B------:R-:W-:Y:S01]  /*0620*/  IMAD.MOV.U32 R4, RZ, RZ, R3 ;  /* 0x000000ffff047224 */ /* 0x000fe200078e0003 */
[----:B------:R-:W-:-:S03]  /*0630*/  SHF.R.S32.HI R3, RZ, 0x1f, R2 ;  /* 0x0000001fff037819 */ /* 0x000fc60000011402 */
[----:B------:R-:W-:Y:S01]  /*0640*/  @!P2 IMAD.MOV R4, RZ, RZ, -R4 ;  /* 0x000000ffff04a224 */ /* 0x000fe200078e0a04 */
[----:B------:R-:W-:Y:S02]  /*0650*/  @!P1 LOP3.LUT R4, RZ, R11, RZ, 0x33, !PT ;  /* 0x0000000bff049212 */ /* 0x000fe400078e33ff */
[----:B------:R-:W-:-:S03]  /*0660*/  LEA.HI R2, R3, R2, RZ, 0x6 ;  /* 0x0000000203027211 */ /* 0x000fc600078f30ff */
[----:B------:R-:W-:Y:S02]  /*0670*/  IMAD.SHL.U32 R3, R4, 0x8, RZ ;  /* 0x0000000804037824 */ /* 0x000fe400078e00ff */
[----:B------:R-:W-:-:S03]  /*0680*/  IMAD.MOV R4, RZ, RZ, -R4 ;  /* 0x000000ffff047224 */ /* 0x000fc600078e0a04 */
[----:B------:R-:W-:Y:S01]  /*0690*/  LEA.HI.SX32 R2, R2, -R3, 0x1a ;  /* 0x8000000302027211 */ /* 0x000fe200078fd2ff */
[----:B------:R-:W-:Y:S02]  /*06a0*/  IMAD R11, R11, R4, R0 ;  /* 0x000000040b0b7224 */ /* 0x000fe400078e0200 */
[----:B------:R-:W-:Y:S01]  /*06b0*/  IMAD.MOV.U32 R4, RZ, RZ, RZ ;  /* 0x000000ffff047224 */ /* 0x000fe200078e00ff */
[----:B------:R-:W-:Y:S01]  /*06c0*/  VIMNMX R2, PT, PT, R2, 0x8, PT ;  /* 0x0000000802027848 */ /* 0x000fe20003fe0100 */
[----:B------:R-:W-:Y:S01]  /*06d0*/  IMAD.MOV.U32 R0, RZ, RZ, R8 ;  /* 0x000000ffff007224 */ /* 0x000fe200078e0008 */
[----:B------:R-:W-:Y:S02]  /*06e0*/  IABS R9, R11 ;  /* 0x0000000b00097213 */ /* 0x000fe40000000000 */
[-C--:B------:R-:W-:Y:S01]  /*06f0*/  IABS R10, R2.reuse ;  /* 0x00000002000a7213 */ /* 0x080fe20000000000 */
[----:B------:R-:W0:Y:S08]  /*0700*/  I2F.RP R8, R0 ;  /* 0x0000000000087306 */ /* 0x000e300000209400 */
[----:B------:R-:W1:Y:S08]  /*0710*/  I2F.RP R6, R10 ;  /* 0x0000000a00067306 */ /* 0x000e700000209400 */
[----:B0-----:R-:W-:Y:S08]  /*0720*/  MUFU.RCP R8, R8 ;  /* 0x0000000800087308 */ /* 0x001ff00000001000 */
[----:B-1----:R-:W0:Y:S02]  /*0730*/  MUFU.RCP R6, R6 ;  /* 0x0000000600067308 */ /* 0x002e240000001000 */
[----:B0-----:R-:W-:Y:S01]  /*0740*/  VIADD R5, R6, 0xffffffe ;  /* 0x0ffffffe06057836 */ /* 0x001fe20000000000 */
[----:B------:R-:W-:-:S05]  /*0750*/  IABS R6, R2 ;  /* 0x0000000200067213 */ /* 0x000fca0000000000 */
[----:B------:R-:W0:Y:S02]  /*0760*/  F2I.FTZ.U32.TRUNC.NTZ R5, R5 ;  /* 0x0000000500057305 */ /* 0x000e24000021f000 */
[----:B0-----:R-:W-:-:S04]  /*0770*/  IMAD.MOV R7, RZ, RZ, -R5 ;  /* 0x000000ffff077224 */ /* 0x001fc800078e0a05 */
[----:B------:R-:W-:-:S04]  /*0780*/  IMAD R7, R7, R10, RZ ;  /* 0x0000000a07077224 */ /* 0x000fc800078e02ff */
[----:B------:R-:W-:Y:S01]  /*0790*/  IMAD.HI.U32 R4, R5, R7, R4 ;  /* 0x0000000705047227 */ /* 0x000fe200078e0004 */
[----:B------:R-:W-:-:S03]  /*07a0*/  IABS R7, R22 ;  /* 0x0000001600077213 */ /* 0x000fc60000000000 */
[----:B------:R-:W-:Y:S02]  /*07b0*/  IMAD.MOV.U32 R5, RZ, RZ, R9 ;  /* 0x000000ffff057224 */ /* 0x000fe400078e0009 */
[----:B------:R-:W-:Y:S02]  /*07c0*/  IMAD.MOV R9, RZ, RZ, -R6 ;  /* 0x000000ffff097224 */ /* 0x000fe400078e0a06 */
[----:B------:R-:W-:-:S04]  /*07d0*/  IMAD.HI.U32 R4, R4, R5, RZ ;  /* 0x0000000504047227 */ /* 0x000fc800078e00ff */
[----:B------:R-:W-:Y:S02]  /*07e0*/  IMAD R5, R4, R9, R5 ;  /* 0x0000000904057224 */ /* 0x000fe400078e0205 */
[----:B------:R-:W-:Y:S02]  /*07f0*/  IMAD.MOV.U32 R6, RZ, RZ, R7 ;  /* 0x000000ffff067224 */ /* 0x000fe400078e0007 */
[----:B------:R-:W-:Y:S01]  /*0800*/  VIADD R9, R8, 0xffffffe ;  /* 0x0ffffffe08097836 */ /* 0x000fe20000000000 */
[----:B------:R-:W-:Y:S01]  /*0810*/  ISETP.GT.U32.AND P1, PT, R10, R5, PT ;  /* 0x000000050a00720c */ /* 0x000fe20003f24070 */
[----:B------:R-:W0:Y:S01]  /*0820*/  I2F.RP R7, R6 ;  /* 0x0000000600077306 */ /* 0x000e220000209400 */
[----:B------:R-:W-:-:S07]  /*0830*/  IMAD.MOV.U32 R8, RZ, RZ, RZ ;  /* 0x000000ffff087224 */ /* 0x000fce00078e00ff */
[----:B------:R-:W1:Y:S04]  /*0840*/  F2I.FTZ.U32.TRUNC.NTZ R9, R9 ;  /* 0x0000000900097305 */ /* 0x000e68000021f000 */
[----:B------:R-:W-:Y:S02]  /*0850*/  @!P1 IMAD.IADD R5, R5, 0x1, -R10 ;  /* 0x0000000105059824 */ /* 0x000fe400078e0a0a */
[----:B------:R-:W-:Y:S01]  /*0860*/  @!P1 VIADD R4, R4, 0x1 ;  /* 0x0000000104049836 */ /* 0x000fe20000000000 */
[----:B------:R-:W-:Y:S01]  /*0870*/  ISETP.NE.AND P1, PT, R2, RZ, PT ;  /* 0x000000ff0200720c */ /* 0x000fe20003f25270 */
[----:B0-----:R-:W0:Y:S01]  /*0880*/  MUFU.RCP R7, R7 ;  /* 0x0000000700077308 */ /* 0x001e220000001000 */
[----:B------:R-:W-:Y:S02]  /*0890*/  ISETP.GE.U32.AND P0, PT, R5, R10, PT ;  /* 0x0000000a0500720c */ /* 0x000fe40003f06070 */
[----:B------:R-:W-:Y:S01]  /*08a0*/  LOP3.LUT R5, R11, R2, RZ, 0x3c, !PT ;  /* 0x000000020b057212 */ /* 0x000fe200078e3cff */
[----:B------:R-:W3:Y:S01]  /*08b0*/  LDS R10, [UR9] ;  /* 0x00000009ff0a7984 */ /* 0x000ee20008000800 */
[----:B------:R-:W-:Y:S02]  /*08c0*/  BAR.SYNC.DEFER_BLOCKING 0x0 ;  /* 0x0000000000007b1d */ /* 0x000fe40000010000 */
[----:B------:R-:W-:Y:S01]  /*08d0*/  ISETP.GE.AND P2, PT, R5, RZ, PT ;  /* 0x000000ff0500720c */ /* 0x000fe20003f46270 */
[----:B-1----:R-:W-:Y:S01]  /*08e0*/  IMAD.MOV R13, RZ, RZ, -R9 ;  /* 0x000000ffff0d7224 */ /* 0x002fe200078e0a09 */
[----:B--2---:R-:W-:-:S05]  /*08f0*/  SHF.R.U32.HI R5, RZ, 0x5, R28 ;  /* 0x00000005ff057819 */ /* 0x004fca000001161c */
[----:B------:R-:W-:Y:S01]  /*0900*/  @P0 VIADD R4, R4, 0x1 ;  /* 0x0000000104040836 */ /* 0x000fe20000000000 */
[----:B------:R-:W-:Y:S01]  /*0910*/  PLOP3.LUT P0, PT, PT, PT, UP1, 0x80, 0x8 ;  /* 0x000000000008781c */ /* 0x000fe20003f0f018 */
[----:B------:R-:W-:Y:S01]  /*0920*/  IMAD R13, R13, R0, RZ ;  /* 0x000000000d0d7224 */ /* 0x000fe200078e02ff */
[----:B------:R-:W-:Y:S01]  /*0930*/  R2UR UR16, R5 ;  /* 0x00000000051072ca */ /* 0x000fe200000e0000 */
[----:B------:R-:W-:Y:S01]  /*0940*/  IMAD.MOV.U32 R12, RZ, RZ, R4 ;  /* 0x000000ffff0c7224 */ /* 0x000fe200078e0004 */
[----:B------:R-:W-:Y:S01]  /*0950*/  SHF.R.U32.HI R4, RZ, 0x6, R28 ;  /* 0x00000006ff047819 */ /* 0x000fe2000001161c */
[----:B0-----:R-:W-:Y:S02]  /*0960*/  VIADD R7, R7, 0xffffffe ;  /* 0x0ffffffe07077836 */ /* 0x001fe40000000000 */
[----:B------:R-:W-:Y:S01]  /*0970*/  @!P2 IMAD.MOV R12, RZ, RZ, -R12 ;  /* 0x000000ffff0ca224 */ /* 0x000fe200078e0a0c */
[----:B------:R-:W-:Y:S01]  /*0980*/  @!P1 LOP3.LUT R12, RZ, R2, RZ, 0x33, !PT ;  /* 0x00000002ff0c9212 */ /* 0x000fe200078e33ff */
[----:B------:R0:W1:Y:S01]  /*0990*/  F2I.FTZ.U32.TRUNC.NTZ R19, R7 ;  /* 0x0000000700137305 */ /* 0x000062000021f000 */
[----:B------:R-:W-:-:S03]  /*09a0*/  SGXT.U32 R4, R4, 0x1 ;  /* 0x000000010404781a */ /* 0x000fc60000000000 */
[----:B------:R-:W-:Y:S01]  /*09b0*/  IMAD.SHL.U32 R26, R12, 0x20, RZ ;  /* 0x000000200c1a7824 */ /* 0x000fe200078e00ff */
[----:B------:R-:W-:Y:S01]  /*09c0*/  ISETP.LT.AND P0, PT, R4, UR17, P0 ;  /* 0x0000001104007c0c */ /* 0x000fe20008701270 */
[----:B------:R-:W-:Y:S01]  /*09d0*/  USHF.L.U32 UR5, UR16, 0x15, URZ ;  /* 0x0000001510057899 */ /* 0x000fe200080006ff */
[----:B------:R-:W2:Y:S01]  /*09e0*/  LDC.64 R4, c[0x0][0x3a8] ;  /* 0x0000ea00ff047b82 */ /* 0x000ea20000000a00 */
[----:B------:R-:W-:Y:S01]  /*09f0*/  VIADD R14, R26, 0x1 ;  /* 0x000000011a0e7836 */ /* 0x000fe20000000000 */
[----:B------:R-:W-:Y:S01]  /*0a00*/  IABS R36, R26 ;  /* 0x0000001a00247213 */ /* 0x000fe20000000000 */
[----:B0-----:R-:W-:Y:S01]  /*0a10*/  IMAD.HI.U32 R7, R9, R13, R8 ;  /* 0x0000000d09077227 */ /* 0x001fe200078e0008 */
[----:B------:R-:W-:Y:S01]  /*0a20*/  STL [R1+0x394], R26 ;  /* 0x0003941a01007387 */ /* 0x000fe20000100800 */
[----:B------:R-:W-:Y:S01]  /*0a30*/  ULOP3.LUT UR5, UR5, 0x600000, URZ, 0xc0, !UPT ;  /* 0x0060000005057892 */ /* 0x000fe2000f8ec0ff */
[----:B------:R-:W-:Y:S01]  /*0a40*/  IABS R13, R14 ;  /* 0x0000000e000d7213 */ /* 0x000fe20000000000 */
[----:B------:R-:W-:Y:S01]  /*0a50*/  IMAD.MOV R8, RZ, RZ, -R12 ;  /* 0x000000ffff087224 */ /* 0x000fe200078e0a0c */
[----:B------:R0:W-:Y:S01]  /*0a60*/  STL [R1+0xb8], R14 ;  /* 0x0000b80e01007387 */ /* 0x0001e20000100800 */
[----:B-1----:R-:W-:-:S02]  /*0a70*/  IMAD.MOV R9, RZ, RZ, -R19 ;  /* 0x000000ffff097224 */ /* 0x002fc400078e0a13 */
[----:B------:R-:W-:Y:S02]  /*0a80*/  IMAD.MOV.U32 R12, RZ, RZ, R13 ;  /* 0x000000ffff0c7224 */ /* 0x000fe400078e000d */
[----:B------:R-:W-:Y:S01]  /*0a90*/  IMAD R8, R2, R8, R11 ;  /* 0x0000000802087224 */ /* 0x000fe200078e020b */
[----:B---3--:R-:W-:Y:S01]  /*0aa0*/  R2UR UR8, R10 ;  /* 0x000000000a0872ca */ /* 0x008fe200000e0000 */
[----:B------:R-:W-:Y:S01]  /*0ab0*/  IMAD R11, R9, R6, RZ ;  /* 0x00000006090b7224 */ /* 0x000fe200078e02ff */
[----:B------:R-:W-:Y:S01]  /*0ac0*/  SHF.R.U32.HI R10, RZ, 0x6, R28 ;  /* 0x00000006ff0a7819 */ /* 0x000fe2000001161c */
[----:B------:R-:W-:-:S04]  /*0ad0*/  IMAD.HI.U32 R9, R7, R12, RZ ;  /* 0x0000000c07097227 */ /* 0x000fc800078e00ff */
[----:B------:R-:W-:Y:S02]  /*0ae0*/  IMAD.MOV R9, RZ, RZ, -R9 ;  /* 0x000000ffff097224 */ /* 0x000fe400078e0a09 */
[----:B------:R-:W-:-:S04]  /*0af0*/  IMAD.HI.U32 R2, R7, R36, RZ ;  /* 0x0000002407027227 */ /* 0x000fc800078e00ff */
[----:B------:R-:W-:Y:S01]  /*0b00*/  IMAD R9, R0, R9, R12 ;  /* 0x0000000900097224 */ /* 0x000fe200078e020c */
[----:B------:R-:W-:Y:S01]  /*0b10*/  UIADD3 UR5, UPT, UPT, UR8, UR5, URZ ;  /* 0x0000000508057290 */ /* 0x000fe2000fffe0ff */
[----:B0-----:R-:W-:Y:S02]  /*0b20*/  VIADD R14, R26, 0x2 ;  /* 0x000000021a0e7836 */ /* 0x001fe40000000000 */
[----:B------:R-:W-:Y:S01]  /*0b30*/  IMAD.MOV R13, RZ, RZ, -R2 ;  /* 0x000000ffff0d7224 */ /* 0x000fe200078e0a02 */
[----:B------:R-:W-:Y:S01]  /*0b40*/  SGXT.U32 R2, R10, 0x1 ;  /* 0x000000010a02781a */ /* 0x000fe20000000000 */
[----:B------:R-:W-:Y:S01]  /*0b50*/  IMAD.HI.U32 R18, R19, R11, R18 ;  /* 0x0000000b13127227 */ /* 0x000fe200078e0012 */
[----:B------:R0:W-:Y:S03]  /*0b60*/  STL [R1+0x4], R9 ;  /* 0x0000040901007387 */ /* 0x0001e60000100800 */
[----:B------:R-:W-:Y:S01]  /*0b70*/  VIADD R11, R26, 0x3 ;  /* 0x000000031a0b7836 */ /* 0x000fe20000000000 */
[----:B------:R1:W-:Y:S01]  /*0b80*/  STL [R1+0xbc], R14 ;  /* 0x0000bc0e01007387 */ /* 0x0003e20000100800 */
[----:B------:R-:W-:-:S02]  /*0b90*/  IMAD.IADD R3, R3, 0x1, R8 ;  /* 0x0000000103037824 */ /* 0x000fc400078e0208 */
[----:B--2---:R-:W-:Y:S01]  /*0ba0*/  IMAD R8, R2, R4, RZ ;  /* 0x0000000402087224 */ /* 0x004fe200078e02ff */
[----:B------:R2:W-:Y:S01]  /*0bb0*/  STL [R1+0x180], R11 ;  /* 0x0001800b01007387 */ /* 0x0005e20000100800 */
[C---:B------:R-:W-:Y:S01]  /*0bc0*/  VIADD R10, R26.reuse, 0x4 ;  /* 0x000000041a0a7836 */ /* 0x040fe20000000000 */
[----:B------:R-:W-:Y:S01]  /*0bd0*/  IABS R37, R11 ;  /* 0x0000000b00257213 */ /* 0x000fe20000000000 */
[----:B0-----:R-:W-:Y:S02]  /*0be0*/  VIADD R9, R26, 0x5 ;  /* 0x000000051a097836 */ /* 0x001fe40000000000 */
[----:B------:R-:W-:Y:S01]  /*0bf0*/  IMAD R27, R4, 0x2, R8 ;  /* 0x00000002041b7824 */ /* 0x000fe200078e0208 */
[----:B-1----:R-:W-:Y:S01]  /*0c00*/  IABS R14, R14 ;  /* 0x0000000e000e7213 */ /* 0x002fe20000000000 */
[----:B------:R0:W-:Y:S01]  /*0c10*/  STL [R1+0x184], R10 ;  /* 0x0001840a01007387 */ /* 0x0001e20000100800 */
[----:B------:R-:W-:Y:S02]  /*0c20*/  IMAD R36, R0, R13, R36 ;  /* 0x0000000d00247224 */ /* 0x000fe400078e0224 */
[----:B------:R-:W-:Y:S01]  /*0c30*/  IMAD R13, R4, 0x2, R27 ;  /* 0x00000002040d7824 */ /* 0x000fe200078e021b */
[----:B------:R1:W-:Y:S01]  /*0c40*/  STL [R1+0x194], R9 ;  /* 0x0001940901007387 */ /* 0x0003e20000100800 */
[----:B--2---:R-:W-:-:S04]  /*0c50*/  IMAD.HI.U32 R11, R7, R14, RZ ;  /* 0x0000000e070b7227 */ /* 0x004fc800078e00ff */
[----:B------:R-:W-:Y:S01]  /*0c60*/  IMAD.MOV R15, RZ, RZ, -R11 ;  /* 0x000000ffff0f7224 */ /* 0x000fe200078e0a0b */
[----:B0-----:R-:W-:Y:S01]  /*0c70*/  IABS R10, R10 ;  /* 0x0000000a000a7213 */ /* 0x001fe20000000000 */
[----:B------:R-:W-:Y:S02]  /*0c80*/  IMAD R16, R4, 0x2, R13 ;  /* 0x0000000204107824 */ /* 0x000fe400078e020d */
[----:B------:R-:W-:Y:S01]  /*0c90*/  IMAD R14, R0, R15, R14 ;  /* 0x0000000f000e7224 */ /* 0x000fe200078e020e */
[----:B-1----:R-:W-:Y:S01]  /*0ca0*/  IABS R9, R9 ;  /* 0x0000000900097213 */ /* 0x002fe20000000000 */
[----:B------:R-:W-:-:S03]  /*0cb0*/  IMAD.HI.U32 R11, R7, R10, RZ ;  /* 0x0000000a070b7227 */ /* 0x000fc600078e00ff */
[----:B------:R0:W-:Y:S01]  /*0cc0*/  STL [R1], R14 ;  /* 0x0000000e01007387 */ /* 0x0001e20000100800 */
[----:B------:R-:W-:-:S04]  /*0cd0*/  IMAD.HI.U32 R13, R7, R9, RZ ;  /* 0x00000009070d7227 */ /* 0x000fc800078e00ff */
[----:B------:R-:W-:-:S04]  /*0ce0*/  IMAD.HI.U32 R12, R7, R37, RZ ;  /* 0x00000025070c7227 */ /* 0x000fc800078e00ff */
[----:B------:R-:W-:Y:S01]  /*0cf0*/  IMAD.MOV R15, RZ, RZ, -R11 ;  /* 0x000000ffff0f7224 */ /* 0x000fe200078e0a0b */
[----:B0-----:R-:W-:Y:S01]  /*0d00*/  LOP3.LUT R14, R28, 0x3f, RZ, 0xc0, !PT ;  /* 0x0000003f1c0e7812 */ /* 0x001fe200078ec0ff */
[----:B------:R-:W-:Y:S02]  /*0d10*/  IMAD.MOV R13, RZ, RZ, -R13 ;  /* 0x000000ffff0d7224 */ /* 0x000fe400078e0a0d */
[----:B------:R-:W-:Y:S02]  /*0d20*/  IMAD.MOV R12, RZ, RZ, -R12 ;  /* 0x000000ffff0c7224 */ /* 0x000fe400078e0a0c */
[----:B------:R-:W-:Y:S02]  /*0d30*/  IMAD R20, R4, 0x2, R16 ;  /* 0x0000000204147824 */ /* 0x000fe400078e0210 */
[C---:B------:R-:W-:Y:S02]  /*0d40*/  IMAD R10, R0.reuse, R15, R10 ;  /* 0x0000000f000a7224 */ /* 0x040fe400078e020a */
[----:B------:R-:W-:-:S02]  /*0d50*/  IMAD R9, R0, R13, R9 ;  /* 0x0000000d00097224 */ /* 0x000fc400078e0209 */
[----:B------:R-:W-:Y:S01]  /*0d60*/  IMAD R24, R3, 0x40, R14 ;  /* 0x0000004003187824 */ /* 0x000fe200078e020e */
[----:B------:R0:W-:Y:S01]  /*0d70*/  STL [R1+0x10], R10 ;  /* 0x0000100a01007387 */ /* 0x0001e20000100800 */
[----:B------:R-:W-:Y:S02]  /*0d80*/  IMAD R37, R0, R12, R37 ;  /* 0x0000000c00257224 */ /* 0x000fe400078e0225 */
[----:B------:R-:W-:Y:S01]  /*0d90*/  IMAD R11, R4, 0x2, R20 ;  /* 0x00000002040b7824 */ /* 0x000fe200078e0214 */
[----:B------:R1:W-:Y:S01]  /*0da0*/  STL [R1+0xc], R9 ;  /* 0x00000c0901007387 */ /* 0x0003e20000100800 */
[----:B------:R-:W-:Y:S01]  /*0db0*/  VIADD R12, R26, 0x6 ;  /* 0x000000061a0c7836 */ /* 0x000fe20000000000 */
[----:B------:R-:W-:Y:S01]  /*0dc0*/  IABS R3, R24 ;  /* 0x0000001800037213 */ /* 0x000fe20000000000 */
[----:B------:R-:W-:Y:S01]  /*0dd0*/  IMAD R29, R4, 0x2, R11 ;  /* 0x00000002041d7824 */ /* 0x000fe200078e020b */
[----:B------:R-:W-:Y:S01]  /*0de0*/  STL [R1+0xa40], R24 ;  /* 0x000a401801007387 */ /* 0x000fe20000100800 */
[----:B------:R-:W-:Y:S01]  /*0df0*/  ISETP.GE.AND P3, PT, R24, RZ, PT ;  /* 0x000000ff1800720c */ /* 0x000fe20003f66270 */
[----:B0-----:R-:W-:Y:S01]  /*0e00*/  VIADD R10, R26, 0x7 ;  /* 0x000000071a0a7836 */ /* 0x001fe20000000000 */
[----:B------:R-:W-:Y:S01]  /*0e10*/  IABS R16, R12 ;  /* 0x0000000c00107213 */ /* 0x000fe20000000000 */
[----:B------:R-:W-:Y:S01]  /*0e20*/  STL [R1+0x1a0], R12 ;  /* 0x0001a00c01007387 */ /* 0x000fe20000100800 */
[----:B------:R-:W-:-:S02]  /*0e30*/  IMAD.HI.U32 R18, R18, R3, RZ ;  /* 0x0000000312127227 */ /* 0x000fc400078e00ff */
[----:B------:R-:W-:Y:S01]  /*0e40*/  IABS R13, R10 ;  /* 0x0000000a000d7213 */ /* 0x000fe20000000000 */
[----:B------:R0:W-:Y:S01]  /*0e50*/  STL [R1+0x1a8], R10 ;  /* 0x0001a80a01007387 */ /* 0x0001e20000100800 */
[----:B-1----:R-:W-:Y:S02]  /*0e60*/  VIADD R9, R26, 0x8 ;  /* 0x000000081a097836 */ /* 0x002fe40000000000 */
[----:B------:R-:W-:-:S03]  /*0e70*/  IMAD.HI.U32 R17, R7, R16, RZ ;  /* 0x0000001007117227 */ /* 0x000fc600078e00ff */
[----:B------:R1:W-:Y:S01]  /*0e80*/  STL [R1+0x1ac], R9 ;  /* 0x0001ac0901007387 */ /* 0x0003e20000100800 */
[----:B------:R-:W-:-:S04]  /*0e90*/  IMAD.HI.U32 R14, R7, R13, RZ ;  /* 0x0000000d070e7227 */ /* 0x000fc800078e00ff */
[C---:B0-----:R-:W-:Y:S02]  /*0ea0*/  IMAD R10, R4.reuse, 0x2, R29 ;  /* 0x00000002040a7824 */ /* 0x041fe400078e021d */
[----:B------:R-:W-:Y:S02]  /*0eb0*/  IMAD.MOV R18, RZ, RZ, -R18 ;  /* 0x000000ffff127224 */ /* 0x000fe400078e0a12 */
[----:B------:R-:W-:Y:S01]  /*0ec0*/  IMAD R15, R4, 0x2, R10 ;  /* 0x00000002040f7824 */ /* 0x000fe200078e020a */
[----:B-1----:R-:W-:Y:S01]  /*0ed0*/  IABS R9, R9 ;  /* 0x0000000900097213 */ /* 0x002fe20000000000 */
[----:B------:R0:W-:Y:S01]  /*0ee0*/  STL [R1+0x64], R10 ;  /* 0x0000640a01007387 */ /* 0x0001e20000100800 */
[----:B------:R-:W-:Y:S02]  /*0ef0*/  IMAD.MOV R17, RZ, RZ, -R17 ;  /* 0x000000ffff117224 */ /* 0x000fe400078e0a11 */
[----:B------:R-:W-:Y:S02]  /*0f00*/  IMAD.MOV R14, RZ, RZ, -R14 ;  /* 0x000000ffff0e7224 */ /* 0x000fe400078e0a0e */
[----:B------:R-:W-:-:S04]  /*0f10*/  IMAD.HI.U32 R12, R7, R9, RZ ;  /* 0x00000009070c7227 */ /* 0x000fc800078e00ff */
[----:B------:R-:W-:Y:S02]  /*0f20*/  IMAD R3, R6, R18, R3 ;  /* 0x0000001206037224 */ /* 0x000fe400078e0203 */
[----:B0-----:R-:W-:Y:S02]  /*0f30*/  IMAD R10, R4, 0x2, R15 ;  /* 0x00000002040a7824 */ /* 0x001fe400078e020f */
[----:B------:R-:W-:Y:S01]  /*0f40*/  IMAD.MOV R12, RZ, RZ, -R12 ;  /* 0x000000ffff0c7224 */ /* 0x000fe200078e0a0c */
[----:B------:R-:W-:Y:S01]  /*0f50*/  ISETP.GT.U32.AND P1, PT, R6, R3, PT ;  /* 0x000000030600720c */ /* 0x000fe20003f24070 */
[----:B------:R-:W-:Y:S02]  /*0f60*/  IMAD R31, R4, 0x2, R10 ;  /* 0x00000002041f7824 */ /* 0x000fe400078e020a */
[C---:B------:R-:W-:Y:S02]  /*0f70*/  IMAD R16, R0.reuse, R17, R16 ;  /* 0x0000001100107224 */ /* 0x040fe400078e0210 */
[----:B------:R-:W-:-:S02]  /*0f80*/  IMAD R13, R0, R14, R13 ;  /* 0x0000000e000d7224 */ /* 0x000fc400078e020d */
[----:B------:R-:W-:Y:S01]  /*0f90*/  IMAD R9, R0, R12, R9 ;  /* 0x0000000c00097224 */ /* 0x000fe200078e0209 */
[----:B------:R0:W-:Y:S01]  /*0fa0*/  STL [R1+0x8], R16 ;  /* 0x0000081001007387 */ /* 0x0001e20000100800 */
[----:B------:R-:W-:Y:S02]  /*0fb0*/  IMAD R14, R4, 0x2, R31 ;  /* 0x00000002040e7824 */ /* 0x000fe400078e021f */
[C---:B------:R-:W-:Y:S01]  /*0fc0*/  VIADD R18, R26.reuse, 0x9 ;  /* 0x000000091a127836 */ /* 0x040fe20000000000 */
[----:B------:R1:W-:Y:S01]  /*0fd0*/  STL [R1+0x1c], R13 ;  /* 0x00001c0d01007387 */ /* 0x0003e20000100800 */
[C---:B------:R-:W-:Y:S02]  /*0fe0*/  VIADD R17, R26.reuse, 0xa ;  /* 0x0000000a1a117836 */ /* 0x040fe40000000000 */
[----:B------:R-:W-:Y:S01]  /*0ff0*/  @!P1 IMAD.IADD R3, R3, 0x1, -R6 ;  /* 0x0000000103039824 */ /* 0x000fe200078e0a06 */
[----:B------:R2:W-:Y:S01]  /*1000*/  STL [R1+0x18], R9 ;  /* 0x0000180901007387 */ /* 0x0005e20000100800 */
[----:B------:R-:W-:Y:S01]  /*1010*/  IABS R19, R18 ;  /* 0x0000001200137213 */ /* 0x000fe20000000000 */
[----:B0-----:R-:W-:-:S02]  /*1020*/  VIADD R16, R26, 0xc ;  /* 0x0000000c1a107836 */ /* 0x001fc40000000000 */
[----:B------:R0:W-:Y:S01]  /*1030*/  STL [R1+0x74], R14 ;  /* 0x0000740e01007387 */ /* 0x0001e20000100800 */
[----:B------:R-:W-:Y:S01]  /*1040*/  ISETP.GT.U32.AND P1, PT, R6, R3, PT ;  /* 0x000000030600720c */ /* 0x000fe20003f24070 */
[----:B-1----:R-:W-:Y:S02]  /*1050*/  VIADD R13, R26, 0xb ;  /* 0x0000000b1a0d7836 */ /* 0x002fe40000000000 */
[----:B------:R-:W-:Y:S01]  /*1060*/  STL [R1+0x198], R18 ;  /* 0x0001981201007387 */ /* 0x000fe20000100800 */
[C---:B------:R-:W-:Y:S01]  /*1070*/  IMAD.HI.U32 R21, R7.reuse, R19, RZ ;  /* 0x0000001307157227 */ /* 0x040fe200078e00ff */
[----:B--2---:R-:W-:Y:S02]  /*1080*/  IABS R9, R16 ;  /* 0x0000001000097213 */ /* 0x004fe40000000000 */
[----:B------:R1:W-:Y:S01]  /*1090*/  STL [R1+0x19c], R17 ;  /* 0x00019c1101007387 */ /* 0x0003e20000100800 */
[----:B------:R-:W-:Y:S02]  /*10a0*/  IMAD.MOV R21, RZ, RZ, -R21 ;  /* 0x000000ffff157224 */ /* 0x000fe400078e0a15 */
[----:B------:R-:W-:Y:S01]  /*10b0*/  IMAD.HI.U32 R12, R7, R9, RZ ;  /* 0x00000009070c7227 */ /* 0x000fe200078e00ff */
[----:B------:R2:W-:Y:S03]  /*10c0*/  STL [R1+0x1a4], R13 ;  /* 0x0001a40d01007387 */ /* 0x0005e60000100800 */
[----:B0-----:R-:W-:Y:S01]  /*10d0*/  IMAD R14, R4, 0x2, R14 ;  /* 0x00000002040e7824 */ /* 0x001fe200078e020e */
[----:B------:R0:W-:Y:S01]  /*10e0*/  STL [R1+0x1b0], R16 ;  /* 0x0001b01001007387 */ /* 0x0001e20000100800 */
[----:B------:R-:W-:Y:S01]  /*10f0*/  IMAD.MOV R12, RZ, RZ, -R12 ;  /* 0x000000ffff0c7224 */ /* 0x000fe200078e0a0c */
[----:B-1----:R-:W-:Y:S01]  /*1100*/  IABS R17, R17 ;  /* 0x0000001100117213 */ /* 0x002fe20000000000 */
[----:B------:R-:W-:-:S02]  /*1110*/  IMAD R19, R0, R21, R19 ;  /* 0x0000001500137224 */ /* 0x000fc400078e0213 */
[----:B------:R-:W-:Y:S01]  /*1120*/  IMAD R9, R0, R12, R9 ;  /* 0x0000000c00097224 */ /* 0x000fe200078e0209 */
[----:B--2---:R-:W-:Y:S01]  /*1130*/  IABS R13, R13 ;  /* 0x0000000d000d7213 */ /* 0x004fe20000000000 */
[C---:B------:R-:W-:Y:S01]  /*1140*/  IMAD.HI.U32 R18, R7.reuse, R17, RZ ;  /* 0x0000001107127227 */ /* 0x040fe200078e00ff */
[----:B------:R1:W-:Y:S03]  /*1150*/  STL [R1+0x14], R19 ;  /* 0x0000141301007387 */ /* 0x0003e60000100800 */
[----:B0-----:R-:W-:-:S04]  /*1160*/  IMAD.HI.U32 R16, R7, R13, RZ ;  /* 0x0000000d07107227 */ /* 0x001fc800078e00ff */
[----:B------:R-:W-:Y:S02]  /*1170*/  IMAD.MOV R18, RZ, RZ, -R18 ;  /* 0x000000ffff127224 */ /* 0x000fe400078e0a12 */
[----:B------:R-:W-:Y:S02]  /*1180*/  IMAD.MOV R16, RZ, RZ, -R16 ;  /* 0x000000ffff107224 */ /* 0x000fe400078e0a10 */
[C---:B------:R-:W-:Y:S02]  /*1190*/  IMAD R18, R0.reuse, R18, R17 ;  /* 0x0000001200127224 */ /* 0x040fe400078e0211 */
[----:B------:R-:W-:Y:S02]  /*11a0*/  IMAD R13, R0, R16, R13 ;  /* 0x00000010000d7224 */ /* 0x000fe400078e020d */
[----:B------:R-:W-:Y:S01]  /*11b0*/  IMAD R17, R4, 0x2, R14 ;  /* 0x0000000204117824 */ /* 0x000fe200078e020e */
[----:B------:R-:W-:Y:S01]  /*11c0*/  STL [R1+0x34], R18 ;  /* 0x0000341201007387 */ /* 0x000fe20000100800 */
[----:B------:R-:W-:Y:S01]  /*11d0*/  @!P1 IMAD.IADD R3, R3, 0x1, -R6 ;  /* 0x0000000103039824 */ /* 0x000fe200078e0a06 */
[----:B------:R-:W-:Y:S01]  /*11e0*/  ISETP.NE.AND P1, PT, R22, RZ, PT ;  /* 0x000000ff1600720c */ /* 0x000fe20003f25270 */
[----:B------:R-:W-:Y:S01]  /*11f0*/  IMAD R16, R4, 0x2, R17 ;  /* 0x0000000204107824 */ /* 0x000fe200078e0211 */
[----:B------:R0:W-:Y:S01]  /*1200*/  STL [R1+0x24], R13 ;  /* 0x0000240d01007387 */ /* 0x0001e20000100800 */
[----:B------:R-:W-:-:S02]  /*1210*/  IMAD.U32 R24, RZ, RZ, UR5 ;  /* 0x00000005ff187e24 */ /* 0x000fc4000f8e00ff */
[C---:B------:R-:W-:Y:S01]  /*1220*/  IMAD R6, R4.reuse, 0x2, R16 ;  /* 0x0000000204067824 */ /* 0x040fe200078e0210 */
[----:B------:R2:W-:Y:S01]  /*1230*/  STL [R1+0x20], R9 ;  /* 0x0000200901007387 */ /* 0x0005e20000100800 */
[----:B------:R-:W-:Y:S02]  /*1240*/  @!P3 IMAD.MOV R3, RZ, RZ, -R3 ;  /* 0x000000ffff03b224 */ /* 0x000fe400078e0a03 */
[----:B-1----:R-:W-:Y:S01]  /*1250*/  IMAD R19, R4, 0x2, R6 ;  /* 0x0000000204137824 */ /* 0x002fe200078e0206 */
[----:B0-----:R-:W-:-:S03]  /*1260*/  LOP3.LUT R13, R28, 0x7f, RZ, 0xc0, !PT ;  /* 0x0000007f1c0d7812 */ /* 0x001fc600078ec0ff */
[----:B------:R-:W-:Y:S01]  /*1270*/  IMAD R18, R4, 0x2, R19 ;  /* 0x0000000204127824 */ /* 0x000fe200078e0213 */
[----:B------:R-:W-:Y:S01]  /*1280*/  @!P1 LOP3.LUT R3, RZ, R22, RZ, 0x33, !PT ;  /* 0x00000016ff039212 */ /* 0x000fe200078e33ff */
[----:B--2---:R-:W-:Y:S01]  /*1290*/  VIADD R9, R26, 0xd ;  /* 0x0000000d1a097836 */ /* 0x004fe20000000000 */
[----:B------:R-:W-:-:S04]  /*12a0*/  ISETP.NE.U32.AND P2, PT, R13, RZ, PT ;  /* 0x000000ff0d00720c */ /* 0x000fc80003f45070 */
[----:B------:R-:W-:Y:S01]  /*12b0*/  IABS R12, R9 ;  /* 0x00000009000c7213 */ /* 0x000fe20000000000 */
[----:B------:R0:W-:Y:S04]  /*12c0*/  STL [R1+0x18c], R9 ;  /* 0x00018c0901007387 */ /* 0x0001e80000100800 */
[----:B------:R-:W-:Y:S01]  /*12d0*/  IMAD.HI.U32 R13, R7, R12, RZ ;  /* 0x0000000c070d7227 */ /* 0x000fe200078e00ff */
[----:B------:R1:W-:Y:S03]  /*12e0*/  STL [R1+0x70], R6 ;  /* 0x0000700601007387 */ /* 0x0003e60000100800 */
[----:B------:R-:W-:Y:S02]  /*12f0*/  IMAD.MOV R13, RZ, RZ, -R13 ;  /* 0x000000ffff0d7224 */ /* 0x000fe400078e0a0d */
[----:B0-----:R-:W-:-:S02]  /*1300*/  IMAD R9, R4, 0x2, R18 ;  /* 0x0000000204097824 */ /* 0x001fc400078e0212 */
[----:B------:R-:W-:Y:S02]  /*1310*/  IMAD R12, R0, R13, R12 ;  /* 0x0000000d000c7224 */ /* 0x000fe400078e020c */
[----:B------:R-:W-:Y:S02]  /*1320*/  IMAD R16, R4, 0x2, R9 ;  /* 0x0000000204107824 */ /* 0x000fe400078e0209 */
[----:B-1----:R-:W-:Y:S02]  /*1330*/  VIADD R6, R26, 0xe ;  /* 0x0000000e1a067836 */ /* 0x002fe40000000000 */
[----:B------:R-:W-:-:S03]  /*1340*/  IMAD R13, R4, 0x2, R16 ;  /* 0x00000002040d7824 */ /* 0x000fc600078e0210 */
[----:B------:R0:W-:Y:S04]  /*1350*/  STL [R1+0x190], R6 ;  /* 0x0001900601007387 */ /* 0x0001e80000100800 */
[----:B------:R1:W-:Y:S04]  /*1360*/  STL [R1+0x44], R9 ;  /* 0x0000440901007387 */ /* 0x0003e80000100800 */
[----:B------:R2:W-:Y:S01]  /*1370*/  STL [R1+0x6c], R16 ;  /* 0x00006c1001007387 */ /* 0x0005e20000100800 */
[----:B0-----:R-:W-:-:S03]  /*1380*/  IABS R6, R6 ;  /* 0x0000000600067213 */ /* 0x001fc60000000000 */
[----:B------:R2:W-:Y:S02]  /*1390*/  STL [R1+0x2c], R12 ;  /* 0x00002c0c01007387 */ /* 0x0005e40000100800 */
[----:B-1----:R-:W-:Y:S02]  /*13a0*/  IMAD.HI.U32 R9, R7, R6, RZ ;  /* 0x0000000607097227 */ /* 0x002fe400078e00ff */
[----:B------:R2:W-:Y:S02]  /*13b0*/  STL [R1+0xa48], R24 ;  /* 0x000a481801007387 */ /* 0x0005e40000100800 */
[----:B------:R-:W-:Y:S01]  /*13c0*/  IMAD.MOV R9, RZ, RZ, -R9 ;  /* 0x000000ffff097224 */ /* 0x000fe200078e0a09 */
[----:B----4-:R-:W-:Y:S06]  /*13d0*/  BRA.U UP0, `(.L_x_5) ;  /* 0x0000000100187547 */ /* 0x010fec000b800000 */
[----:B------:R-:W-:Y:S01]  /*13e0*/  ELECT P1, URZ, PT ;  /* 0x0000000000ff782f */ /* 0x000fe20003820000 */
[----:B--2---:R-:W-:Y:S01]  /*13f0*/  IMAD.MOV.U32 R12, RZ, RZ, 0x1 ;  /* 0x00000001ff0c7424 */ /* 0x004fe200078e00ff */
[----:B------:R-:W-:Y:S01]  /*1400*/  UMOV UR5, 0x40 ;  /* 0x0000004000057882 */ /* 0x000fe20000000000 */
[----:B------:R-:W-:Y:S01]  /*1410*/  UVIRTCOUNT.DEALLOC.SMPOOL 0x80 ;  /* 0x000000800000784c */ /* 0x000fe20000000000 */
[----:B------:R-:W-:-:S09]  /*1420*/  ULEA UR5, UR6, UR5, 0x18 ;  /* 0x0000000506057291 */ /* 0x000fd2000f8ec0ff */
[----:B------:R0:W-:Y:S03]  /*1430*/  @P1 STS.U8 [UR5], R12 ;  /* 0x0000000cff001988 */ /* 0x0001e60008000005 */
.L_x_5:
[----:B------:R-:W-:Y:S01]  /*1440*/  STL [R1+0xd00], R27 ;  /* 0x000d001b01007387 */ /* 0x000fe20000100800 */
[----:B------:R-:W-:Y:S01]  /*1450*/  R2UR UR5, R24 ;  /* 0x00000000180572ca */ /* 0x000fe200000e0000 */
[----:B------:R-:W-:Y:S01]  /*1460*/  VOTEU.ALL UP2, P2 ;  /* 0x0000000000ff7886 */ /* 0x000fe20001040000 */
[----:B------:R-:W-:Y:S01]  /*1470*/  IMAD R6, R0, R9, R6 ;  /* 0x0000000900067224 */ /* 0x000fe200078e0206 */
[----:B------:R-:W-:Y:S01]  /*1480*/  STL [R1+0xcfc], R11 ;  /* 0x000cfc0b01007387 */ /* 0x000fe20000100800 */
[----:B------:R-:W-:Y:S01]  /*1490*/  IMAD R3, R3, UR10, RZ ;  /* 0x0000000a03037c24 */ /* 0x000fe2000f8e02ff */
[----:B------:R-:W-:Y:S01]  /*14a0*/  VOTEU.ALL UP3, P2 ;  /* 0x0000000000ff7886 */ /* 0x000fe20001060000 */
[----:B------:R-:W-:-:S04]  /*14b0*/  @!UP2 UIADD3 UR18, UPT, UPT, -UR7, 0x100000, URZ ;  /* 0x001000000712a890 */ /* 0x000fc8000fffe1ff */
[----:B------:R-:W-:Y:S02]  /*14c0*/  @!UP2 USHF.L.U32 UR19, UR18, 0xb, URZ ;  /* 0x0000000b1213a899 */ /* 0x000fe400080006ff */
[----:B------:R-:W-:Y:S01]  /*14d0*/  @!UP2 USHF.L.U32 UR18, UR18, 0x1, URZ ;  /* 0x000000011212a899 */ /* 0x000fe200080006ff */
[----:B------:R-:W-:Y:S01]  /*14e0*/  STL [R1+0xcf8], R10 ;  /* 0x000cf80a01007387 */ /* 0x000fe20000100800 */
[C---:B--2---:R-:W-:Y:S01]  /*14f0*/  IMAD R24, R4.reuse, 0x2, R13 ;  /* 0x0000000204187824 */ /* 0x044fe200078e020d */
[----:B------:R-:W1:Y:S01]  /*1500*/  LDCU.64 UR10, c[0x0][0x358] ;  /* 0x00006b00ff0a77ac */ /* 0x000e620008000a00 */
[----:B------:R-:W-:Y:S01]  /*1510*/  PRMT R16, RZ, 0x7610, R16 ;  /* 0x00007610ff107816 */ /* 0x000fe20000000010 */
[----:B------:R-:W-:Y:S01]  /*1520*/  STL [R1+0xd04], R10 ;  /* 0x000d040a01007387 */ /* 0x000fe20000100800 */
[----:B0-----:R-:W-:Y:S01]  /*1530*/  IMAD R12, R4, 0x2, R24 ;  /* 0x00000002040c7824 */ /* 0x001fe200078e0218 */
[----:B------:R-:W-:Y:S01]  /*1540*/  R2UR UR26, R25 ;  /* 0x00000000191a72ca */ /* 0x000fe200000e0000 */
[----:B------:R-:W0:Y:S01]  /*1550*/  LDCU UR22, c[0x0][0x3b0] ;  /* 0x00007600ff1677ac */ /* 0x000e220008000800 */
[----:B------:R-:W-:Y:S01]  /*1560*/  STL [R1+0xcf4], R17 ;  /* 0x000cf41101007387 */ /* 0x000fe20000100800 */
[----:B------:R-:W-:-:S02]  /*1570*/  LOP3.LUT R22, R2, 0x10, RZ, 0xfc, !PT ;  /* 0x0000001002167812 */ /* 0x000fc400078efcff */
[----:B------:R-:W-:Y:S01]  /*1580*/  PRMT R33, RZ, 0x7610, R33 ;  /* 0x00007610ff217816 */ /* 0x000fe20000000021 */
[----:B------:R2:W-:Y:S01]  /*1590*/  STL [R1+0xcf0], R18 ;  /* 0x000cf01201007387 */ /* 0x0005e20000100800 */
[----:B------:R-:W-:Y:S01]  /*15a0*/  PRMT R21, RZ, 0x7610, R21 ;  /* 0x00007610ff157816 */ /* 0x000fe20000000015 */
[----:B------:R-:W3:Y:S02]  /*15b0*/  LDCU UR20, c[0x0][0x3b0] ;  /* 0x00007600ff1477ac */ /* 0x000ee40008000800 */
[----:B------:R-:W-:Y:S01]  /*15c0*/  STL [R1+0xcd4], R29 ;  /* 0x000cd41d01007387 */ /* 0x000fe20000100800 */
[----:B------:R-:W-:Y:S01]  /*15d0*/  LOP3.LUT R28, R2, 0x18, RZ, 0xfc, !PT ;  /* 0x00000018021c7812 */ /* 0x000fe200078efcff */
[----:B------:R-:W4:Y:S02]  /*15e0*/  LDCU UR25, c[0x0][0x3b0] ;  /* 0x00007600ff1977ac */ /* 0x000f240008000800 */
[----:B------:R-:W-:Y:S01]  /*15f0*/  STL [R1+0xce0], R29 ;  /* 0x000ce01d01007387 */ /* 0x000fe20000100800 */
[----:B------:R-:W-:Y:S01]  /*1600*/  PLOP3.LUT P3, PT, PT, PT, UP1, 0x80, 0x8 ;  /* 0x000000000008781c */ /* 0x000fe20003f6f018 */
[----:B------:R-:W0:Y:S02]  /*1610*/  LDCU UR23, c[0x0][0x3b0] ;  /* 0x00007600ff1777ac */ /* 0x000e240008000800 */
[----:B------:R-:W-:Y:S01]  /*1620*/  STL [R1+0xcec], R29 ;  /* 0x000cec1d01007387 */ /* 0x000fe20000100800 */
[----:B------:R-:W-:Y:S01]  /*1630*/  PRMT R30, RZ, 0x7610, R30 ;  /* 0x00007610ff1e7816 */ /* 0x000fe2000000001e */
[----:B------:R-:W0:Y:S02]  /*1640*/  LDCU UR21, c[0x0][0x3b0] ;  /* 0x00007600ff1577ac */ /* 0x000e240008000800 */
[----:B------:R-:W-:Y:S01]  /*1650*/  STL [R1+0xcd0], R31 ;  /* 0x000cd01f01007387 */ /* 0x000fe20000100800 */
[----:B------:R-:W0:Y:S03]  /*1660*/  LDCU UR24, c[0x0][0x3b0] ;  /* 0x00007600ff1877ac */ /* 0x000e260008000800 */
[----:B------:R-:W-:Y:S04]  /*1670*/  STL [R1+0xc14], R7 ;  /* 0x000c140701007387 */ /* 0x000fe80000100800 */
[----:B------:R-:W-:Y:S04]  /*1680*/  STL [R1+0xc24], R7 ;  /* 0x000c240701007387 */ /* 0x000fe80000100800 */
[----:B------:R-:W-:Y:S04]  /*1690*/  STL [R1+0xc3c], R7 ;  /* 0x000c3c0701007387 */ /* 0x000fe80000100800 */
[----:B------:R-:W-:Y:S04]  /*16a0*/  STL [R1+0xc50], R7 ;  /* 0x000c500701007387 */ /* 0x000fe80000100800 */
[----:B------:R0:W-:Y:S04]  /*16b0*/  STL [R1+0xc58], R7 ;  /* 0x000c580701007387 */ /* 0x0001e80000100800 */
[----:B------:R-:W-:Y:S04]  /*16c0*/  STL [R1+0xc10], R36 ;  /* 0x000c102401007387 */ /* 0x000fe80000100800 */
[----:B------:R-:W-:Y:S04]  /*16d0*/  STL [R1+0xc18], R36 ;  /* 0x000c182401007387 */ /* 0x000fe80000100800 */
[----:B------:R-:W-:Y:S04]  /*16e0*/  STL [R1+0xc30], R36 ;  /* 0x000c302401007387 */ /* 0x000fe80000100800 */
[----:B------:R-:W-:Y:S04]  /*16f0*/  STL [R1+0xc48], R36 ;  /* 0x000c482401007387 */ /* 0x000fe80000100800 */
[----:B------:R-:W-:Y:S01]  /*1700*/  STL [R1+0xc54], R36 ;  /* 0x000c542401007387 */ /* 0x000fe20000100800 */
[----:B------:R-:W-:Y:S01]  /*1710*/  STTM.16dp32bit_t0_t15.x16 tmem[UR5], RZ ;  /* 0x000000ff000079ed */ /* 0x000fe20008a00005 */
[----:B------:R-:W-:Y:S02]  /*1720*/  STTM.16dp32bit_t16_t31.x16 tmem[UR5+0x10], RZ ;  /* 0x000010ff000079ed */ /* 0x000fe40008a20005 */
[----:B------:R-:W-:Y:S01]  /*1730*/  STL [R1+0xc0c], R37 ;  /* 0x000c0c2501007387 */ /* 0x000fe20000100800 */
[----:B------:R-:W-:Y:S01]  /*1740*/  ISETP.LT.AND P3, PT, R28, UR17, P3 ;  /* 0x000000111c007c0c */ /* 0x000fe20009f61270 */
[----:B------:R-:W0:Y:S01]  /*1750*/  LDCU UR5, c[0x0][0x3b0] ;  /* 0x00007600ff0577ac */ /* 0x000e220008000800 */
[----:B------:R-:W0:Y:S01]  /*1760*/  FENCE.VIEW.ASYNC.T ;  /* 0x00000000000073c6 */ /* 0x000e220000000200 */
[----:B------:R-:W-:Y:S01]  /*1770*/  STL [R1+0xc28], R37 ;  /* 0x000c282501007387 */ /* 0x000fe20000100800 */
[----:B0-----:R-:W-:Y:S06]  /*1780*/  BAR.SYNC.DEFER_BLOCKING 0x0 ;  /* 0x0000000000007b1d */ /* 0x001fec0000010000 */
[----:B------:R-:W-:Y:S04]  /*1790*/  STL [R1+0xc34], R37 ;  /* 0x000c342501007387 */ /* 0x000fe80000100800 */
[----:B------:R-:W-:Y:S04]  /*17a0*/  STL [R1+0xc40], R37 ;  /* 0x000c402501007387 */ /* 0x000fe80000100800 */
[----:B------:R-:W-:Y:S04]  /*17b0*/  STL [R1+0xc4c], R37 ;  /* 0x000c4c2501007387 */ /* 0x000fe80000100800 */
[----:B------:R-:W-:Y:S04]  /*17c0*/  STL [R1+0xc60], R37 ;  /* 0x000c602501007387 */ /* 0x000fe80000100800 */
[----:B------:R-:W-:Y:S04]  /*17d0*/  STL [R1+0xc84], R37 ;  /* 0x000c842501007387 */ /* 0x000fe80000100800 */
[----:B------:R-:W0:Y:S02]  /*17e0*/  FENCE.VIEW.ASYNC.S ;  /* 0x00000000000073c6 */ /* 0x000e240000000000 */
[----:B0-----:R0:W1:Y:S02]  /*17f0*/  @!UP3 SYNCS.EXCH.64 URZ, [UR4], UR18 ;  /* 0x0000001204ffb5b2 */ /* 0x0010640008000100 */
[----:B------:R-:W-:Y:S04]  /*1800*/  STL [R1+0xca4], R37 ;  /* 0x000ca42501007387 */ /* 0x000fe80000100800 */
[----:B------:R-:W-:Y:S04]  /*1810*/  STL [R1+0xcb4], R37 ;  /* 0x000cb42501007387 */ /* 0x000fe80000100800 */
[----:B------:R-:W-:Y:S01]  /*1820*/  STL [R1+0xcc4], R37 ;  /* 0x000cc42501007387 */ /* 0x000fe20000100800 */
[----:B--2---:R-:W-:Y:S01]  /*1830*/  PRMT R18, RZ, 0x7610, R18 ;  /* 0x00007610ff127816 */ /* 0x004fe20000000012 */
[----:B0-----:R-:W0:Y:S02]  /*1840*/  LDCU UR19, c[0x0][0x3b0] ;  /* 0x00007600ff1377ac */ /* 0x001e240008000800 */
[----:B------:R-:W-:Y:S01]  /*1850*/  STL [R1+0xcd8], R37 ;  /* 0x000cd82501007387 */ /* 0x000fe20000100800 */
[----:B------:R-:W-:Y:S01]  /*1860*/  PRMT R7, RZ, 0x7610, R7 ;  /* 0x00007610ff077816 */ /* 0x000fe20000000007 */
[----:B------:R-:W2:Y:S02]  /*1870*/  LDCU UR18, c[0x0][0x3b0] ;  /* 0x00007600ff1277ac */ /* 0x000ea40008000800 */
[----:B------:R-:W-:Y:S04]  /*1880*/  STL [R1+0xcdc], R37 ;  /* 0x000cdc2501007387 */ /* 0x000fe80000100800 */
[----:B------:R-:W-:Y:S04]  /*1890*/  STL [R1+0xbb4], R23 ;  /* 0x000bb41701007387 */ /* 0x000fe80000100800 */
[----:B------:R-:W-:Y:S04]  /*18a0*/  STL [R1+0xc1c], R23 ;  /* 0x000c1c1701007387 */ /* 0x000fe80000100800 */
[----:B------:R-:W-:Y:S04]  /*18b0*/  STL [R1+0xc2c], R23 ;  /* 0x000c2c1701007387 */ /* 0x000fe80000100800 */
[----:B------:R-:W-:Y:S04]  /*18c0*/  STL [R1+0xba4], R5 ;  /* 0x000ba40501007387 */ /* 0x000fe80000100800 */
[----:B------:R-:W-:Y:S04]  /*18d0*/  STL [R1+0xc5c], R5 ;  /* 0x000c5c0501007387 */ /* 0x000fe80000100800 */
[----:B------:R-:W-:Y:S04]  /*18e0*/  STL [R1+0xc20], R0 ;  /* 0x000c200001007387 */ /* 0x000fe80000100800 */
[----:B------:R-:W-:Y:S04]  /*18f0*/  STL [R1+0xc38], R0 ;  /* 0x000c380001007387 */ /* 0x000fe80000100800 */
[----:B------:R0:W-:Y:S04]  /*1900*/  STL [R1+0x28], R6 ;  /* 0x0000280601007387 */ /* 0x0001e80000100800 */
[----:B------:R-:W-:Y:S04]  /*1910*/  STL [R1+0xc64], R0 ;  /* 0x000c640001007387 */ /* 0x000fe80000100800 */
[----:B------:R-:W-:Y:S01]  /*1920*/  STL [R1+0xc74], R0 ;  /* 0x000c740001007387 */ /* 0x000fe20000100800 */
[----:B0-----:R-:W-:-:S02]  /*1930*/  LEA R6, P1, R3, UR12, 0x1 ;  /* 0x0000000c03067c11 */ /* 0x001fc4000f8208ff */
[----:B------:R-:W-:Y:S01]  /*1940*/  PRMT R11, RZ, 0x7610, R11 ;  /* 0x00007610ff0b7816 */ /* 0x000fe2000000000b */
[----:B------:R-:W-:Y:S01]  /*1950*/  STL [R1+0xc88], R0 ;  /* 0x000c880001007387 */ /* 0x000fe20000100800 */
[----:B------:R-:W-:Y:S02]  /*1960*/  LEA.HI.X.SX32 R3, R3, UR13, 0x1, P1 ;  /* 0x0000000d03037c11 */ /* 0x000fe400088f0eff */
[----:B------:R-:W-:Y:S01]  /*1970*/  PRMT R10, RZ, 0x7610, R10 ;  /* 0x00007610ff0a7816 */ /* 0x000fe2000000000a */
[----:B------:R-:W-:Y:S01]  /*1980*/  STL [R1+0xc90], R0 ;  /* 0x000c900001007387 */ /* 0x000fe20000100800 */
[C---:B------:R-:W-:Y:S02]  /*1990*/  LEA R9, P1, R8.reuse, R6, 0x1 ;  /* 0x0000000608097211 */ /* 0x040fe400078208ff */
[----:B------:R-:W-:Y:S01]  /*19a0*/  PRMT R27, RZ, 0x7610, R27 ;  /* 0x00007610ff1b7816 */ /* 0x000fe2000000001b */
[----:B------:R-:W-:Y:S01]  /*19b0*/  STL [R1+0xc9c], R0 ;  /* 0x000c9c0001007387 */ /* 0x000fe20000100800 */
[----:B------:R-:W-:-:S02]  /*19c0*/  LEA.HI.X.SX32 R8, R8, R3, 0x1, P1 ;  /* 0x0000000308087211 */ /* 0x000fc400008f0eff */
[----:B------:R-:W-:Y:S01]  /*19d0*/  PRMT R17, RZ, 0x7610, R17 ;  /* 0x00007610ff117816 */ /* 0x000fe20000000011 */
[----:B------:R-:W-:Y:S01]  /*19e0*/  STL [R1+0xcac], R0 ;  /* 0x000cac0001007387 */ /* 0x000fe20000100800 */
[----:B-1----:R-:W-:Y:S01]  /*19f0*/  BAR.SYNC.DEFER_BLOCKING 0x0 ;  /* 0x0000000000007b1d */ /* 0x002fe20000010000 */
[----:B------:R-:W-:Y:S02]  /*1a00*/  PRMT R23, RZ, 0x7610, R23 ;  /* 0x00007610ff177816 */ /* 0x000fe40000000017 */
[----:B------:R-:W-:Y:S02]  /*1a10*/  PRMT R5, RZ, 0x7610, R5 ;  /* 0x00007610ff057816 */ /* 0x000fe40000000005 */
[----:B------:R-:W-:Y:S02]  /*1a20*/  PRMT R29, RZ, 0x7610, R29 ;  /* 0x00007610ff1d7816 */ /* 0x000fe4000000001d */
[----:B------:R-:W-:Y:S01]  /*1a30*/  PRMT R31, RZ, 0x7610, R31 ;  /* 0x00007610ff1f7816 */ /* 0x000fe2000000001f */
[----:B------:R-:W-:Y:S01]  /*1a40*/  STL [R1+0xcc8], R0 ;  /* 0x000cc80001007387 */ /* 0x000fe20000100800 */
[----:B------:R-:W-:Y:S01]  /*1a50*/  PRMT R37, RZ, 0x7610, R37 ;  /* 0x00007610ff257816 */ /* 0x000fe20000000025 */
[----:B------:R-:W-:-:S04]  /*1a60*/  @!UP2 UIADD3 UR6, UPT, UPT, -UR7, 0x100000, URZ ;  /* 0x001000000706a890 */ /* 0x000fc8000fffe1ff */
[----:B------:R-:W-:Y:S02]  /*1a70*/  @!UP2 USHF.L.U32 UR7, UR6, 0xb, URZ ;  /* 0x0000000b0607a899 */ /* 0x000fe400080006ff */
[----:B------:R-:W-:Y:S01]  /*1a80*/  @!UP2 USHF.L.U32 UR6, UR6, 0x1, URZ ;  /* 0x000000010606a899 */ /* 0x000fe200080006ff */
[----:B------:R0:W-:Y:S01]  /*1a90*/  STL [R1+0xce4], R0 ;  /* 0x000ce40001007387 */ /* 0x0001e20000100800 */
[----:B------:R-:W-:Y:S01]  /*1aa0*/  VOTEU.ALL UP3, P2 ;  /* 0x0000000000ff7886 */ /* 0x000fe20001060000 */
[----:B------:R-:W1:Y:S02]  /*1ab0*/  LDCU UR13, c[0x0][0x3b0] ;  /* 0x00007600ff0d77ac */ /* 0x000e640008000800 */
[----:B------:R-:W-:Y:S01]  /*1ac0*/  STL [R1+0xce8], R24 ;  /* 0x000ce81801007387 */ /* 0x000fe20000100800 */
[----:B------:R-:W1:Y:S03]  /*1ad0*/  LDCU UR12, c[0x0][0x3b0] ;  /* 0x00007600ff0c77ac */ /* 0x000e660008000800 */
[----:B------:R2:W-:Y:S01]  /*1ae0*/  STL [R1+0x3c], R12 ;  /* 0x00003c0c01007387 */ /* 0x0005e20000100800 */
[----:B------:R-:W-:-:S02]  /*1af0*/  PLOP3.LUT P1, PT, PT, PT, UP1, 0x80, 0x8 ;  /* 0x000000000008781c */ /* 0x000fc40003f2f018 */
[----:B0-----:R-:W-:Y:S01]  /*1b00*/  PRMT R0, RZ, 0x7610, R0 ;  /* 0x00007610ff007816 */ /* 0x001fe20000000000 */
[----:B------:R0:W1:Y:S01]  /*1b10*/  @!UP3 SYNCS.EXCH.64 URZ, [UR9+0x18008], UR6 ;  /* 0x0180080609ffb5b2 */ /* 0x0000620008000100 */
[----:B--2---:R-:W-:-:S05]  /*1b20*/  IMAD R12, R4, 0x2, R12 ;  /* 0x00000002040c7824 */ /* 0x004fca00078e020c */
[----:B------:R2:W-:Y:S01]  /*1b30*/  STL [R1+0x68], R12 ;  /* 0x0000680c01007387 */ /* 0x0005e20000100800 */
[----:B------:R-:W-:Y:S01]  /*1b40*/  ISETP.LT.AND P1, PT, R22, UR17, P1 ;  /* 0x0000001116007c0c */ /* 0x000fe20008f21270 */
[----:B0-----:R-:W0:Y:S02]  /*1b50*/  LDCU.64 UR6, c[0x0][0x388] ;  /* 0x00007100ff0677ac */ /* 0x001e240008000a00 */
[----:B------:R1:W-:Y:S04]  /*1b60*/  STL [R1+0x39c], R9 ;  /* 0x00039c0901007387 */ /* 0x0003e80000100800 */
[----:B------:R3:W-:Y:S01]  /*1b70*/  STL [R1+0x398], R8 ;  /* 0x0003980801007387 */ /* 0x0007e20000100800 */
[----:B--2---:R-:W-:Y:S01]  /*1b80*/  IMAD R12, R4, 0x2, R12 ;  /* 0x00000002040c7824 */ /* 0x004fe200078e020c */
[----:B-1----:R-:W-:-:S03]  /*1b90*/  @P0 LOP3.LUT R9, R9, R8, RZ, 0x3c, !PT ;  /* 0x0000000809090212 */ /* 0x002fc600078e3cff */
[----:B------:R-:W-:Y:S01]  /*1ba0*/  IMAD R25, R4, 0x2, R12 ;  /* 0x0000000204197824 */ /* 0x000fe200078e020c */
[----:B---3--:R-:W-:-:S04]  /*1bb0*/  @P0 LOP3.LUT R8, R9, R8, RZ, 0x3c, !PT ;  /* 0x0000000809080212 */ /* 0x008fc800078e3cff */
[----:B------:R-:W-:-:S05]  /*1bc0*/  @P0 LOP3.LUT R9, R9, R8, RZ, 0x3c, !PT ;  /* 0x0000000809090212 */ /* 0x000fca00078e3cff */
[----:B------:R1:W2:Y:S01]  /*1bd0*/  @P0 LDG.E.U16 R16, desc[UR10][R8.64] ;  /* 0x0000000a08100981 */ /* 0x0002a2000c1e1500 */
[----:B------:R-:W-:Y:S01]  /*1be0*/  IMAD R26, R4, 0x2, R25 ;  /* 0x00000002041a7824 */ /* 0x000fe200078e0219 */
[----:B------:R-:W-:Y:S02]  /*1bf0*/  PLOP3.LUT P0, PT, PT, PT, UP1, 0x80, 0x8 ;  /* 0x000000000008781c */ /* 0x000fe40003f0f018 */
[----:B------:R-:W-:-:S04]  /*1c00*/  LEA R22, P5, R15, R6, 0x1 ;  /* 0x000000060f167211 */ /* 0x000fc800078a08ff */
[----:B------:R-:W-:Y:S01]  /*1c10*/  LEA.HI.X.SX32 R32, R15, R3, 0x1, P5 ;  /* 0x000000030f207211 */ /* 0x000fe200028f0eff */
[----:B-1----:R-:W-:Y:S01]  /*1c20*/  IMAD R8, R4, 0x2, R26 ;  /* 0x0000000204087824 */ /* 0x002fe200078e021a */
[----:B--2---:R1:W-:Y:S04]  /*1c30*/  STL [R1+0x28c], R16 ;  /* 0x00028c1001007387 */ /* 0x0043e80000100800 */
[----:B------:R-:W-:Y:S04]  /*1c40*/  STL [R1+0x30], R26 ;  /* 0x0000301a01007387 */ /* 0x000fe80000100800 */
[----:B------:R2:W-:Y:S01]  /*1c50*/  STL [R1+0x60], R8 ;  /* 0x0000600801007387 */ /* 0x0005e20000100800 */
[----:B-1----:R-:W-:-:S04]  /*1c60*/  LOP3.LUT R16, R2, 0x8, RZ, 0xfc, !PT ;  /* 0x0000000802107812 */ /* 0x002fc800078efcff */
[----:B------:R-:W-:Y:S01]  /*1c70*/  ISETP.LT.AND P0, PT, R16, UR17, P0 ;  /* 0x0000001110007c0c */ /* 0x000fe20008701270 */
[----:B------:R-:W-:Y:S01]  /*1c80*/  IMAD R16, R4, 0x2, R8 ;  /* 0x0000000204107824 */ /* 0x000fe200078e0208 */
[----:B--2---:R-:W-:-:S03]  /*1c90*/  LEA R8, P4, R20, R6, 0x1 ;  /* 0x0000000614087211 */ /* 0x004fc600078808ff */
[----:B------:R-:W-:Y:S01]  /*1ca0*/  IMAD R26, R4, 0x2, R16 ;  /* 0x00000002041a7824 */ /* 0x000fe200078e0210 */
[----:B------:R-:W-:Y:S01]  /*1cb0*/  LEA.HI.X.SX32 R9, R20, R3, 0x1, P4 ;  /* 0x0000000314097211 */ /* 0x000fe200020f0eff */
[----:B------:R1:W-:Y:S02]  /*1cc0*/  STL [R1+0x3bc], R8 ;  /* 0x0003bc0801007387 */ /* 0x0003e40000100800 */
[C---:B------:R-:W-:Y:S02]  /*1cd0*/  IMAD R28, R4.reuse, 0x2, R26 ;  /* 0x00000002041c7824 */ /* 0x040fe400078e021a */
[----:B------:R-:W-:Y:S04]  /*1ce0*/  STL [R1+0x3dc], R22 ;  /* 0x0003dc1601007387 */ /* 0x000fe80000100800 */
[----:B------:R2:W-:Y:S04]  /*1cf0*/  STL [R1+0x3b8], R9 ;  /* 0x0003b80901007387 */ /* 0x0005e80000100800 */
[----:B------:R1:W3:Y:S01]  /*1d00*/  @P0 LDG.E.U16 R33, desc[UR10][R8.64] ;  /* 0x0000000a08210981 */ /* 0x0002e2000c1e1500 */
[----:B------:R-:W-:-:S03]  /*1d10*/  IMAD R15, R4, 0x2, R28 ;  /* 0x00000002040f7824 */ /* 0x000fc600078e021c */
[----:B------:R0:W-:Y:S04]  /*1d20*/  STL [R1+0x38], R28 ;  /* 0x0000381c01007387 */ /* 0x0001e80000100800 */
[----:B------:R-:W-:Y:S01]  /*1d30*/  STL [R1+0x3d8], R32 ;  /* 0x0003d82001007387 */ /* 0x000fe20000100800 */
[----:B-1----:R-:W-:Y:S02]  /*1d40*/  @P1 IMAD.MOV.U32 R8, RZ, RZ, R22 ;  /* 0x000000ffff081224 */ /* 0x002fe400078e0016 */
[----:B--2---:R-:W-:Y:S01]  /*1d50*/  @P1 IMAD.MOV.U32 R9, RZ, RZ, R32 ;  /* 0x000000ffff091224 */ /* 0x004fe200078e0020 */
[----:B0-----:R-:W-:-:S04]  /*1d60*/  LEA R28, P0, R14, R6, 0x1 ;  /* 0x000000060e1c7211 */ /* 0x001fc800078008ff */
[----:B------:R0:W2:Y:S04]  /*1d70*/  @P1 LDG.E.U16 R21, desc[UR10][R8.64] ;  /* 0x0000000a08151981 */ /* 0x0000a8000c1e1500 */
[----:B------:R1:W-:Y:S04]  /*1d80*/  STL [R1+0x5c], R15 ;  /* 0x00005c0f01007387 */ /* 0x0003e80000100800 */
[----:B------:R-:W-:Y:S01]  /*1d90*/  STL [R1+0x80c], R28 ;  /* 0x00080c1c01007387 */ /* 0x000fe20000100800 */
[----:B0-----:R-:W-:Y:S02]  /*1da0*/  LEA.HI.X.SX32 R8, R14, R3, 0x1, P0 ;  /* 0x000000030e087211 */ /* 0x001fe400000f0eff */
[----:B------:R-:W-:Y:S01]  /*1db0*/  PLOP3.LUT P0, PT, PT, PT, UP1, 0x80, 0x8 ;  /* 0x000000000008781c */ /* 0x000fe20003f0f018 */
[----:B-1----:R-:W-:-:S02]  /*1dc0*/  IMAD R15, R4, 0x2, R15 ;  /* 0x00000002040f7824 */ /* 0x002fc400078e020f */
[----:B------:R-:W-:Y:S02]  /*1dd0*/  @P3 IMAD.MOV.U32 R9, RZ, RZ, R8 ;  /* 0x000000ffff093224 */ /* 0x000fe400078e0008 */
[C---:B------:R-:W-:Y:S01]  /*1de0*/  IMAD R22, R4.reuse, 0x2, R15 ;  /* 0x0000000204167824 */ /* 0x040fe200078e020f */
[----:B--2---:R0:W-:Y:S04]  /*1df0*/  STL [R1+0x290], R21 ;  /* 0x0002901501007387 */ /* 0x0041e80000100800 */
[----:B------:R1:W-:Y:S01]  /*1e00*/  STL [R1+0x808], R8 ;  /* 0x0008080801007387 */ /* 0x0003e20000100800 */
[----:B------:R-:W-:Y:S01]  /*1e10*/  IMAD R35, R4, 0x2, R22 ;  /* 0x0000000204237824 */ /* 0x000fe200078e0216 */
[----:B0-----:R-:W-:Y:S01]  /*1e20*/  LOP3.LUT R21, R2, 0x20, RZ, 0xfc, !PT ;  /* 0x0000002002157812 */ /* 0x001fe200078efcff */
[----:B-1----:R-:W-:-:S05]  /*1e30*/  @P3 IMAD.MOV.U32 R8, RZ, RZ, R28 ;  /* 0x000000ffff083224 */ /* 0x002fca00078e001c */
[----:B------:R0:W2:Y:S01]  /*1e40*/  @P3 LDG.E.U16 R23, desc[UR10][R8.64] ;  /* 0x0000000a08173981 */ /* 0x0000a2000c1e1500 */
[----:B------:R-:W-:Y:S02]  /*1e50*/  ISETP.LT.AND P0, PT, R21, UR17, P0 ;  /* 0x0000001115007c0c */ /* 0x000fe40008701270 */
[----:B------:R-:W-:Y:S02]  /*1e60*/  PLOP3.LUT P1, PT, PT, PT, UP1, 0x80, 0x8 ;  /* 0x000000000008781c */ /* 0x000fe40003f2f018 */
[----:B------:R-:W-:Y:S02]  /*1e70*/  LOP3.LUT R21, R2, 0x30, RZ, 0xfc, !PT ;  /* 0x0000003002157812 */ /* 0x000fe400078efcff */
[----:B------:R-:W-:Y:S01]  /*1e80*/  PLOP3.LUT P3, PT, PT, PT, UP1, 0x80, 0x8 ;  /* 0x000000000008781c */ /* 0x000fe20003f6f018 */
[C---:B0-----:R-:W-:Y:S01]  /*1e90*/  IMAD R9, R4.reuse, 0x2, R35 ;  /* 0x0000000204097824 */ /* 0x041fe200078e0223 */
[----:B------:R-:W-:Y:S02]  /*1ea0*/  LEA R8, P4, R19, R6, 0x1 ;  /* 0x0000000613087211 */ /* 0x000fe400078808ff */
[----:B------:R-:W-:Y:S01]  /*1eb0*/  ISETP.LT.AND P3, PT, R21, UR17, P3 ;  /* 0x0000001115007c0c */ /* 0x000fe20009f61270 */
[----:B------:R-:W-:Y:S01]  /*1ec0*/  IMAD R14, R4, 0x2, R9 ;  /* 0x00000002040e7824 */ /* 0x000fe200078e0209 */
[----:B------:R-:W-:-:S03]  /*1ed0*/  PRMT R20, RZ, 0x7610, R20 ;  /* 0x00007610ff147816 */ /* 0x000fc60000000014 */
[----:B------:R-:W-:Y:S01]  /*1ee0*/  IMAD R21, R4, 0x2, R14 ;  /* 0x0000000204157824 */ /* 0x000fe200078e020e */
[----:B--2---:R0:W-:Y:S04]  /*1ef0*/  STL [R1+0x278], R23 ;  /* 0x0002781701007387 */ /* 0x0041e80000100800 */
[----:B------:R-:W-:Y:S04]  /*1f00*/  STL [R1+0xcb8], R35 ;  /* 0x000cb82301007387 */ /* 0x000fe80000100800 */
[----:B------:R1:W-:Y:S01]  /*1f10*/  STL [R1+0x58], R9 ;  /* 0x0000580901007387 */ /* 0x0003e20000100800 */
[----:B0-----:R-:W-:-:S03]  /*1f20*/  LOP3.LUT R23, R2, 0x28, RZ, 0xfc, !PT ;  /* 0x0000002802177812 */ /* 0x001fc600078efcff */
[----:B---3--:R-:W-:Y:S01]  /*1f30*/  STL [R1+0x280], R33 ;  /* 0x0002802101007387 */ /* 0x008fe20000100800 */
[----:B------:R-:W-:-:S03]  /*1f40*/  ISETP.LT.AND P1, PT, R23, UR17, P1 ;  /* 0x0000001117007c0c */ /* 0x000fc60008f21270 */
[----:B------:R0:W-:Y:S01]  /*1f50*/  STL [R1+0x7f8], R8 ;  /* 0x0007f80801007387 */ /* 0x0001e20000100800 */
[----:B-1----:R-:W-:Y:S02]  /*1f60*/  LEA.HI.X.SX32 R9, R19, R3, 0x1, P4 ;  /* 0x0000000313097211 */ /* 0x002fe400020f0eff */
[----:B------:R-:W-:-:S03]  /*1f70*/  LEA R28, P4, R13, R6, 0x1 ;  /* 0x000000060d1c7211 */ /* 0x000fc600078808ff */
[----:B------:R0:W2:Y:S01]  /*1f80*/  @P0 LDG.E.U16 R18, desc[UR10][R8.64] ;  /* 0x0000000a08120981 */ /* 0x0000a2000c1e1500 */
[----:B------:R-:W-:-:S03]  /*1f90*/  LEA.HI.X.SX32 R13, R13, R3, 0x1, P4 ;  /* 0x000000030d0d7211 */ /* 0x000fc600020f0eff */
[----:B------:R1:W-:Y:S04]  /*1fa0*/  STL [R1+0x4a8], R9 ;  /* 0x0004a80901007387 */ /* 0x0003e80000100800 */
[----:B------:R-:W-:Y:S01]  /*1fb0*/  STL [R1+0x7fc], R28 ;  /* 0x0007fc1c01007387 */ /* 0x000fe20000100800 */
[----:B0-----:R-:W-:Y:S02]  /*1fc0*/  @P1 IMAD.MOV.U32 R8, RZ, RZ, R28 ;  /* 0x000000ffff081224 */ /* 0x001fe400078e001c */
[----:B-1----:R-:W-:-:S05]  /*1fd0*/  @P1 IMAD.MOV.U32 R9, RZ, RZ, R13 ;  /* 0x000000ffff091224 */ /* 0x002fca00078e000d */
[----:B------:R0:W3:Y:S04]  /*1fe0*/  @P1 LDG.E.U16 R20, desc[UR10][R8.64] ;  /* 0x0000000a08141981 */ /* 0x0000e8000c1e1500 */
[----:B--2---:R1:W-:Y:S02]  /*1ff0*/  STL [R1+0x268], R18 ;  /* 0x0002681201007387 */ /* 0x0043e40000100800 */
[----:B-1----:R-:W-:-:S04]  /*2000*/  LEA R18, P0, R12, R6, 0x1 ;  /* 0x000000060c127211 */ /* 0x002fc800078008ff */
[----:B------:R-:W-:Y:S01]  /*2010*/  LEA.HI.X.SX32 R19, R12, R3, 0x1, P0 ;  /* 0x000000030c137211 */ /* 0x000fe200000f0eff */
[----:B0-----:R-:W-:-:S04]  /*2020*/  @P3 IMAD.MOV.U32 R8, RZ, RZ, R18 ;  /* 0x000000ffff083224 */ /* 0x001fc800078e0012 */
[----:B------:R-:W-:-:S05]  /*2030*/  @P3 IMAD.MOV.U32 R9, RZ, RZ, R19 ;  /* 0x000000ffff093224 */ /* 0x000fca00078e0013 */
[----:B------:R0:W2:Y:S01]  /*2040*/  @P3 LDG.E.U16 R5, desc[UR10][R8.64] ;  /* 0x0000000a08053981 */ /* 0x0000a2000c1e1500 */
[----:B------:R-:W-:-:S03]  /*2050*/  IMAD R34, R4, 0x2, R21 ;  /* 0x0000000204227824 */ /* 0x000fc600078e0215 */
[----:B------:R-:W-:Y:S01]  /*2060*/  STL [R1+0x7e8], R18 ;  /* 0x0007e81201007387 */ /* 0x000fe20000100800 */
[----:B------:R-:W-:-:S03]  /*2070*/  IMAD R23, R4, 0x2, R34 ;  /* 0x0000000204177824 */ /* 0x000fc600078e0222 */
[----:B------:R1:W-:Y:S01]  /*2080*/  STL [R1+0x4c4], R13 ;  /* 0x0004c40d01007387 */ /* 0x0003e20000100800 */
[----:B------:R-:W-:-:S03]  /*2090*/  IMAD R12, R4, 0x2, R23 ;  /* 0x00000002040c7824 */ /* 0x000fc600078e0217 */
[----:B------:R-:W-:Y:S04]  /*20a0*/  STL [R1+0xca8], R34 ;  /* 0x000ca82201007387 */ /* 0x000fe80000100800 */
[----:B------:R-:W-:Y:S04]  /*20b0*/  STL [R1+0x7dc], R19 ;  /* 0x0007dc1301007387 */ /* 0x000fe80000100800 */
[----:B------:R-:W-:Y:S01]  /*20c0*/  STL [R1+0xc68], R23 ;  /* 0x000c681701007387 */ /* 0x000fe20000100800 */
[----:B------:R-:W-:-:S03]  /*20d0*/  PLOP3.LUT P0, PT, PT, PT, UP1, 0x80, 0x8 ;  /* 0x000000000008781c */ /* 0x000fc60003f0f018 */
[----:B------:R-:W-:Y:S01]  /*20e0*/  STL [R1+0xcb0], R23 ;  /* 0x000cb01701007387 */ /* 0x000fe20000100800 */
[----:B-1----:R-:W-:-:S03]  /*20f0*/  LOP3.LUT R13, R2, 0x40, RZ, 0xfc, !PT ;  /* 0x00000040020d7812 */ /* 0x002fc600078efcff */
[----:B---3--:R1:W-:Y:S01]  /*2100*/  STL [R1+0x270], R20 ;  /* 0x0002701401007387 */ /* 0x0083e20000100800 */
[----:B------:R-:W-:Y:S01]  /*2110*/  PLOP3.LUT P1, PT, PT, PT, UP1, 0x80, 0x8 ;  /* 0x000000000008781c */ /* 0x000fe20003f2f018 */
[----:B-1----:R-:W-:-:S03]  /*2120*/  IMAD R20, R4, 0x2, R12 ;  /* 0x0000000204147824 */ /* 0x002fc600078e020c */
[----:B------:R-:W-:Y:S01]  /*2130*/  ISETP.LT.AND P1, PT, R13, UR17, P1 ;  /* 0x000000110d007c0c */ /* 0x000fe20008f21270 */
[----:B------:R-:W-:Y:S01]  /*2140*/  IMAD R33, R4, 0x2, R20 ;  /* 0x0000000204217824 */ /* 0x000fe200078e0214 */
[CC--:B0-----:R-:W-:Y:S02]  /*2150*/  LEA R8, P4, R16.reuse, R6.reuse, 0x1 ;  /* 0x0000000610087211 */ /* 0x0c1fe400078808ff */
[C---:B------:R-:W-:Y:S02]  /*2160*/  LEA R18, P5, R15.reuse, R6, 0x1 ;  /* 0x000000060f127211 */ /* 0x040fe400078a08ff */
[-C--:B------:R-:W-:Y:S02]  /*2170*/  LEA.HI.X.SX32 R9, R16, R3.reuse, 0x1, P4 ;  /* 0x0000000310097211 */ /* 0x080fe400020f0eff */
[----:B------:R-:W-:Y:S01]  /*2180*/  LEA.HI.X.SX32 R28, R15, R3, 0x1, P5 ;  /* 0x000000030f1c7211 */ /* 0x000fe200028f0eff */
[----:B--2---:R0:W-:Y:S02]  /*2190*/  STL [R1+0x260], R5 ;  /* 0x0002600501007387 */ /* 0x0041e40000100800 */
[----:B0-----:R-:W-:-:S04]  /*21a0*/  LOP3.LUT R5, R2, 0x38, RZ, 0xfc, !PT ;  /* 0x0000003802057812 */ /* 0x001fc800078efcff */
[----:B------:R-:W-:Y:S01]  /*21b0*/  ISETP.LT.AND P0, PT, R5, UR17, P0 ;  /* 0x0000001105007c0c */ /* 0x000fe20008701270 */
[----:B------:R-:W-:Y:S01]  /*21c0*/  IMAD R5, R4, 0x2, R33 ;  /* 0x0000000204057824 */ /* 0x000fe200078e0221 */
[----:B------:R-:W-:Y:S04]  /*21d0*/  STL [R1+0xcbc], R33 ;  /* 0x000cbc2101007387 */ /* 0x000fe80000100800 */
[----:B------:R-:W-:Y:S04]  /*21e0*/  STL [R1+0xc6c], R5 ;  /* 0x000c6c0501007387 */ /* 0x000fe80000100800 */
[----:B------:R0:W-:Y:S04]  /*21f0*/  STL [R1+0x7a8], R8 ;  /* 0x0007a80801007387 */ /* 0x0001e80000100800 */
[----:B------:R-:W-:Y:S04]  /*2200*/  STL [R1+0xc94], R5 ;  /* 0x000c940501007387 */ /* 0x000fe80000100800 */
[----:B------:R-:W-:Y:S04]  /*2210*/  STL [R1+0xcc0], R5 ;  /* 0x000cc00501007387 */ /* 0x000fe80000100800 */
[----:B------:R-:W-:Y:S04]  /*2220*/  STL [R1+0x7bc], R18 ;  /* 0x0007bc1201007387 */ /* 0x000fe80000100800 */
[----:B------:R1:W-:Y:S04]  /*2230*/  STL [R1+0x7a4], R9 ;  /* 0x0007a40901007387 */ /* 0x0003e80000100800 */
[----:B------:R0:W2:Y:S02]  /*2240*/  @P0 LDG.E.U16 R30, desc[UR10][R8.64] ;  /* 0x0000000a081e0981 */ /* 0x0000a4000c1e1500 */
[----:B0-----:R-:W-:-:S02]  /*2250*/  @P1 IMAD.MOV.U32 R8, RZ, RZ, R18 ;  /* 0x000000ffff081224 */ /* 0x001fc400078e0012 */
[----:B-1----:R-:W-:-:S05]  /*2260*/  @P1 IMAD.MOV.U32 R9, RZ, RZ, R28 ;  /* 0x000000ffff091224 */ /* 0x002fca00078e001c */
[----:B------:R0:W3:Y:S01]  /*2270*/  @P1 LDG.E.U16 R7, desc[UR10][R8.64] ;  /* 0x0000000a08071981 */ /* 0x0000e2000c1e1500 */
[----:B------:R-:W-:Y:S02]  /*2280*/  LOP3.LUT R19, R2, 0x48, RZ, 0xfc, !PT ;  /* 0x0000004802137812 */ /* 0x000fe400078efcff */
[----:B------:R-:W-:Y:S01]  /*2290*/  PLOP3.LUT P3, PT, PT, PT, UP1, 0x80, 0x8 ;  /* 0x000000000008781c */ /* 0x000fe20003f6f018 */
[----:B------:R-:W-:-:S03]  /*22a0*/  IMAD R13, R4, 0x2, R5 ;  /* 0x00000002040d7824 */ /* 0x000fc600078e0205 */
[----:B------:R-:W-:Y:S02]  /*22b0*/  ISETP.LT.AND P3, PT, R19, UR17, P3 ;  /* 0x0000001113007c0c */ /* 0x000fe40009f61270 */
[----:B------:R-:W-:Y:S01]  /*22c0*/  LEA R16, P0, R14, R6, 0x1 ;  /* 0x000000060e107211 */ /* 0x000fe200078008ff */
[----:B------:R-:W-:-:S03]  /*22d0*/  IMAD R19, R4, 0x2, R13 ;  /* 0x0000000204137824 */ /* 0x000fc600078e020d */
[----:B------:R-:W-:Y:S01]  /*22e0*/  LEA.HI.X.SX32 R18, R14, R3, 0x1, P0 ;  /* 0x000000030e127211 */ /* 0x000fe200000f0eff */
[----:B------:R-:W-:Y:S01]  /*22f0*/  IMAD R32, R4, 0x2, R19 ;  /* 0x0000000204207824 */ /* 0x000fe200078e0213 */
[----:B------:R-:W-:Y:S05]  /*2300*/  STL [R1+0x7ac], R28 ;  /* 0x0007ac1c01007387 */ /* 0x000fea0000100800 */
[----:B0-----:R-:W-:Y:S02]  /*2310*/  @P3 IMAD.MOV.U32 R8, RZ, RZ, R16 ;  /* 0x000000ffff083224 */ /* 0x001fe400078e0010 */
[----:B------:R-:W-:Y:S01]  /*2320*/  @P3 IMAD.MOV.U32 R9, RZ, RZ, R18 ;  /* 0x000000ffff093224 */ /* 0x000fe200078e0012 */
[----:B------:R-:W-:Y:S01]  /*2330*/  STL [R1+0x798], R16 ;  /* 0x0007981001007387 */ /* 0x000fe20000100800 */
[----:B------:R-:W-:-:S03]  /*2340*/  PLOP3.LUT P0, PT, PT, PT, UP1, 0x80, 0x8 ;  /* 0x000000000008781c */ /* 0x000fc60003f0f018 */
[----:B------:R-:W-:Y:S04]  /*2350*/  STL [R1+0xccc], R32 ;  /* 0x000ccc2001007387 */ /* 0x000fe80000100800 */
[----:B------:R0:W2:Y:S01]  /*2360*/  @P3 LDG.E.U16 R11, desc[UR10][R8.64] ;  /* 0x0000000a080b3981 */ /* 0x0000a2000c1e1500 */
[----:B------:R-:W-:Y:S02]  /*2370*/  PRMT R15, RZ, 0x7610, R15 ;  /* 0x00007610ff0f7816 */ /* 0x000fe4000000000f */
[----:B0-----:R-:W-:-:S04]  /*2380*/  LEA R8, P4, R12, R6, 0x1 ;  /* 0x000000060c087211 */ /* 0x001fc800078808ff */
[----:B------:R-:W-:Y:S01]  /*2390*/  LEA.HI.X.SX32 R9, R12, R3, 0x1, P4 ;  /* 0x000000030c097211 */ /* 0x000fe200020f0eff */
[----:B---3--:R0:W-:Y:S02]  /*23a0*/  STL [R1+0x26c], R7 ;  /* 0x00026c0701007387 */ /* 0x0081e40000100800 */
[----:B0-----:R-:W-:-:S04]  /*23b0*/  LOP3.LUT R7, R2, 0x50, RZ, 0xfc, !PT ;  /* 0x0000005002077812 */ /* 0x001fc800078efcff */
[----:B------:R-:W-:-:S13]  /*23c0*/  ISETP.LT.AND P0, PT, R7, UR17, P0 ;  /* 0x0000001107007c0c */ /* 0x000fda0008701270 */
[----:B------:R0:W3:Y:S01]  /*23d0*/  @P0 LDG.E.U16 R15, desc[UR10][R8.64] ;  /* 0x0000000a080f0981 */ /* 0x0000e2000c1e1500 */
[----:B------:R-:W-:Y:S01]  /*23e0*/  IMAD R36, R4, 0x2, R32 ;  /* 0x0000000204247824 */ /* 0x000fe200078e0220 */
[----:B------:R-:W-:Y:S02]  /*23f0*/  PLOP3.LUT P1, PT, PT, PT, UP1, 0x80, 0x8 ;  /* 0x000000000008781c */ /* 0x000fe40003f2f018 */
[----:B------:R1:W-:Y:S01]  /*2400*/  STL [R1+0x794], R18 ;  /* 0x0007941201007387 */ /* 0x0003e20000100800 */
[----:B------:R-:W-:-:S03]  /*2410*/  PLOP3.LUT P3, PT, PT, PT, UP1, 0x80, 0x8 ;  /* 0x000000000008781c */ /* 0x000fc60003f6f018 */
[----:B------:R-:W-:Y:S04]  /*2420*/  STL [R1+0xc70], R36 ;  /* 0x000c702401007387 */ /* 0x000fe80000100800 */
[----:B------:R-:W-:Y:S01]  /*2430*/  STL [R1+0xca0], R36 ;  /* 0x000ca02401007387 */ /* 0x000fe20000100800 */
[----:B-1----:R-:W-:-:S03]  /*2440*/  LOP3.LUT R18, R2, 0x58, RZ, 0xfc, !PT ;  /* 0x0000005802127812 */ /* 0x002fc600078efcff */
[----:B--2---:R1:W-:Y:S01]  /*2450*/  STL [R1+0x24c], R11 ;  /* 0x00024c0b01007387 */ /* 0x0043e20000100800 */
[----:B------:R-:W-:Y:S01]  /*2460*/  ISETP.LT.AND P1, PT, R18, UR17, P1 ;  /* 0x0000001112007c0c */ /* 0x000fe20008f21270 */
[----:B------:R-:W-:Y:S01]  /*2470*/  IMAD R14, R4, 0x2, R36 ;  /* 0x00000002040e7824 */ /* 0x000fe200078e0224 */
[----:B-1----:R-:W-:Y:S01]  /*2480*/  LOP3.LUT R11, R2, 0x60, RZ, 0xfc, !PT ;  /* 0x00000060020b7812 */ /* 0x002fe200078efcff */
[----:B------:R-:W-:Y:S03]  /*2490*/  STL [R1+0x254], R30 ;  /* 0x0002541e01007387 */ /* 0x000fe60000100800 */
[----:B------:R-:W-:Y:S02]  /*24a0*/  ISETP.LT.AND P3, PT, R11, UR17, P3 ;  /* 0x000000110b007c0c */ /* 0x000fe40009f61270 */
[CC--:B------:R-:W-:Y:S01]  /*24b0*/  LEA R11, P4, R13.reuse, R6.reuse, 0x1 ;  /* 0x000000060d0b7211 */ /* 0x0c0fe200078808ff */
[----:B------:R0:W-:Y:S04]  /*24c0*/  STL [R1+0x780], R8 ;  /* 0x0007800801007387 */ /* 0x0001e80000100800 */
[----:B------:R1:W-:Y:S04]  /*24d0*/  STL [R1+0x77c], R9 ;  /* 0x00077c0901007387 */ /* 0x0003e80000100800 */
[----:B------:R2:W-:Y:S01]  /*24e0*/  STL [R1+0x784], R11 ;  /* 0x0007840b01007387 */ /* 0x0005e20000100800 */
[----:B0-----:R-:W-:Y:S01]  /*24f0*/  LEA.HI.X.SX32 R8, R13, R3, 0x1, P4 ;  /* 0x000000030d087211 */ /* 0x001fe200020f0eff */
[----:B-1----:R-:W-:Y:S01]  /*2500*/  IMAD.MOV.U32 R9, RZ, RZ, R11 ;  /* 0x000000ffff097224 */ /* 0x002fe200078e000b */
[----:B--2---:R-:W-:-:S04]  /*2510*/  LEA R11, P0, R14, R6, 0x1 ;  /* 0x000000060e0b7211 */ /* 0x004fc800078008ff */
[-C--:B------:R-:W-:Y:S02]  /*2520*/  @P1 LOP3.LUT R9, R9, R8.reuse, RZ, 0x3c, !PT ;  /* 0x0000000809091212 */ /* 0x080fe400078e3cff */
[----:B------:R-:W-:Y:S02]  /*2530*/  PRMT R13, RZ, 0x7610, R13 ;  /* 0x00007610ff0d7816 */ /* 0x000fe4000000000d */
[----:B------:R-:W-:Y:S01]  /*2540*/  LEA.HI.X.SX32 R18, R14, R3, 0x1, P0 ;  /* 0x000000030e127211 */ /* 0x000fe200000f0eff */
[----:B---3--:R-:W-:Y:S04]  /*2550*/  STL [R1+0x234], R15 ;  /* 0x0002340f01007387 */ /* 0x008fe80000100800 */
[----:B------:R-:W-:Y:S04]  /*2560*/  STL [R1+0x770], R11 ;  /* 0x0007700b01007387 */ /* 0x000fe80000100800 */
[----:B------:R0:W-:Y:S02]  /*2570*/  STL [R1+0x71c], R8 ;  /* 0x00071c0801007387 */ /* 0x0001e40000100800 */
[----:B0-----:R-:W-:-:S04]  /*2580*/  @P1 LOP3.LUT R8, R9, R8, RZ, 0x3c, !PT ;  /* 0x0000000809081212 */ /* 0x001fc800078e3cff */
[----:B------:R-:W-:-:S05]  /*2590*/  @P1 LOP3.LUT R9, R9, R8, RZ, 0x3c, !PT ;  /* 0x0000000809091212 */ /* 0x000fca00078e3cff */
[----:B------:R0:W2:Y:S02]  /*25a0*/  @P1 LDG.E.U16 R13, desc[UR10][R8.64] ;  /* 0x0000000a080d1981 */ /* 0x0000a4000c1e1500 */
[----:B0-----:R-:W-:Y:S02]  /*25b0*/  @P3 IMAD.MOV.U32 R8, RZ, RZ, R11 ;  /* 0x000000ffff083224 */ /* 0x001fe400078e000b */
[----:B------:R-:W-:-:S05]  /*25c0*/  @P3 IMAD.MOV.U32 R9, RZ, RZ, R18 ;  /* 0x000000ffff093224 */ /* 0x000fca00078e0012 */
[----:B------:R0:W3:Y:S01]  /*25d0*/  @P3 LDG.E.U16 R10, desc[UR10][R8.64] ;  /* 0x0000000a080a3981 */ /* 0x0000e2000c1e1500 */
[----:B------:R-:W-:-:S04]  /*25e0*/  IMAD R16, R4, 0x2, R14 ;  /* 0x0000000204107824 */ /* 0x000fc800078e020e */
[----:B------:R-:W-:-:S04]  /*25f0*/  IMAD R30, R4, 0x2, R16 ;  /* 0x00000002041e7824 */ /* 0x000fc800078e0210 */
[----:B------:R-:W-:-:S04]  /*2600*/  IMAD R7, R4, 0x2, R30 ;  /* 0x0000000204077824 */ /* 0x000fc800078e021e */
[----:B------:R-:W-:-:S04]  /*2610*/  IMAD R12, R4, 0x2, R7 ;  /* 0x00000002040c7824 */ /* 0x000fc800078e0207 */
[C---:B------:R-:W-:Y:S01]  /*2620*/  IMAD R15, R4.reuse, 0x2, R12 ;  /* 0x00000002040f7824 */ /* 0x040fe200078e020c */
[----:B------:R-:W-:Y:S03]  /*2630*/  STL [R1+0x728], R18 ;  /* 0x0007281201007387 */ /* 0x000fe60000100800 */
[----:B------:R-:W-:Y:S01]  /*2640*/  IMAD R28, R4, 0x2, R15 ;  /* 0x00000002041c7824 */ /* 0x000fe200078e020f */
[----:B------:R-:W-:Y:S02]  /*2650*/  LOP3.LUT R11, R2, 0x68, RZ, 0xfc, !PT ;  /* 0x00000068020b7812 */ /* 0x000fe400078efcff */
[----:B------:R-:W-:Y:S02]  /*2660*/  PLOP3.LUT P1, PT, PT, PT, UP1, 0x80, 0x8 ;  /* 0x000000000008781c */ /* 0x000fe40003f2f018 */
[----:B------:R-:W-:Y:S02]  /*2670*/  PLOP3.LUT P0, PT, PT, PT, UP1, 0x80, 0x8 ;  /* 0x000000000008781c */ /* 0x000fe40003f0f018 */
[----:B------:R-:W-:-:S02]  /*2680*/  ISETP.LT.AND P1, PT, R11, UR17, P1 ;  /* 0x000000110b007c0c */ /* 0x000fc40008f21270 */
[C---:B0-----:R-:W-:Y:S02]  /*2690*/  LOP3.LUT R9, R2.reuse, 0x78, RZ, 0xfc, !PT ;  /* 0x0000007802097812 */ /* 0x041fe400078efcff */
[----:B------:R-:W-:Y:S02]  /*26a0*/  LOP3.LUT R11, R2, 0x2, RZ, 0xfc, !PT ;  /* 0x00000002020b7812 */ /* 0x000fe400078efcff */
[----:B------:R-:W-:-:S04]  /*26b0*/  PLOP3.LUT P3, PT, PT, PT, UP1, 0x80, 0x8 ;  /* 0x000000000008781c */ /* 0x000fc80003f6f018 */
[----:B------:R-:W-:Y:S01]  /*26c0*/  ISETP.LT.AND P3, PT, R9, UR17, P3 ;  /* 0x0000001109007c0c */ /* 0x000fe20009f61270 */
[----:B---3--:R0:W-:Y:S02]  /*26d0*/  STL [R1+0x230], R10 ;  /* 0x0002300a01007387 */ /* 0x0081e40000100800 */
[----:B0-----:R-:W-:-:S05]  /*26e0*/  IMAD R10, R4, 0x2, R28 ;  /* 0x00000002040a7824 */ /* 0x001fca00078e021c */
[----:B------:R-:W-:Y:S04]  /*26f0*/  STL [R1+0xb0], R10 ;  /* 0x0000b00a01007387 */ /* 0x000fe80000100800 */
[----:B--2---:R0:W-:Y:S02]  /*2700*/  STL [R1+0x248], R13 ;  /* 0x0002480d01007387 */ /* 0x0041e40000100800 */
[----:B0-----:R-:W-:Y:S01]  /*2710*/  IMAD R13, R4, 0x2, R10 ;  /* 0x00000002040d7824 */ /* 0x001fe200078e020a */
[----:B------:R-:W-:-:S03]  /*2720*/  LOP3.LUT R10, R2, 0x70, RZ, 0xfc, !PT ;  /* 0x00000070020a7812 */ /* 0x000fc600078efcff */
[----:B------:R-:W-:Y:S01]  /*2730*/  IMAD R8, R4, 0x2, R13 ;  /* 0x0000000204087824 */ /* 0x000fe200078e020d */
[----:B------:R-:W-:-:S03]  /*2740*/  ISETP.LT.AND P0, PT, R10, UR17, P0 ;  /* 0x000000110a007c0c */ /* 0x000fc60008701270 */
[----:B------:R-:W-:Y:S01]  /*2750*/  IMAD R14, R4, 0x2, R8 ;  /* 0x00000002040e7824 */ /* 0x000fe200078e0208 */
[-C--:B------:R-:W-:Y:S01]  /*2760*/  LEA R10, P4, R12, R6.reuse, 0x1 ;  /* 0x000000060c0a7211 */ /* 0x080fe200078808ff */
[----:B------:R-:W-:Y:S01]  /*2770*/  STL [R1+0xc78], R7 ;  /* 0x000c780701007387 */ /* 0x000fe20000100800 */
[C---:B------:R-:W-:Y:S01]  /*2780*/  LEA R18, P5, R13.reuse, R6, 0x1 ;  /* 0x000000060d127211 */ /* 0x040fe200078a08ff */
[----:B------:R-:W-:Y:S01]  /*2790*/  IMAD R2, R4, 0x2, R14 ;  /* 0x0000000204027824 */ /* 0x000fe200078e020e */
[-C--:B------:R-:W-:Y:S01]  /*27a0*/  LEA.HI.X.SX32 R12, R12, R3.reuse, 0x1, P4 ;  /* 0x000000030c0c7211 */ /* 0x080fe200020f0eff */
[----:B------:R-:W-:Y:S02]  /*27b0*/  STL [R1+0xc98], R7 ;  /* 0x000c980701007387 */ /* 0x000fe40000100800 */
[----:B------:R-:W-:Y:S02]  /*27c0*/  IMAD R9, R4, 0x2, R2 ;  /* 0x0000000204097824 */ /* 0x000fe400078e0202 */
[----:B------:R-:W-:Y:S04]  /*27d0*/  STL [R1+0x738], R10 ;  /* 0x0007380a01007387 */ /* 0x000fe80000100800 */
[----:B------:R0:W-:Y:S04]  /*27e0*/  STL [R1+0xb4], R2 ;  /* 0x0000b40201007387 */ /* 0x0001e80000100800 */
[----:B------:R-:W-:Y:S04]  /*27f0*/  STL [R1+0x748], R18 ;  /* 0x0007481201007387 */ /* 0x000fe80000100800 */
[----:B------:R1:W-:Y:S01]  /*2800*/  STL [R1+0x734], R12 ;  /* 0x0007340c01007387 */ /* 0x0003e20000100800 */
[----:B0-----:R-:W-:Y:S01]  /*2810*/  LEA.HI.X.SX32 R2, R13, R3, 0x1, P5 ;  /* 0x000000030d027211 */ /* 0x001fe200028f0eff */
[----:B------:R-:W-:-:S02]  /*2820*/  @P1 IMAD.MOV.U32 R13, RZ, RZ, R12 ;  /* 0x000000ffff0d1224 */ /* 0x000fc400078e000c */
[----:B-1----:R-:W-:Y:S02]  /*2830*/  @P1 IMAD.MOV.U32 R12, RZ, RZ, R10 ;  /* 0x000000ffff0c1224 */ /* 0x002fe400078e000a */
[----:B------:R-:W2:Y:S04]  /*2840*/  LDL.LU R10, [R1+0xd04] ;  /* 0x000d0400010a7983 */ /* 0x000ea80000300800 */
[----:B------:R0:W3:Y:S02]  /*2850*/  @P1 LDG.E.U16 R27, desc[UR10][R12.64] ;  /* 0x0000000a0c1b1981 */ /* 0x0000e4000c1e1500 */
[----:B0-----:R-:W-:Y:S02]  /*2860*/  @P0 IMAD.MOV.U32 R12, RZ, RZ, R18 ;  /* 0x000000ffff0c0224 */ /* 0x001fe400078e0012 */
[----:B------:R-:W-:-:S05]  /*2870*/  @P0 IMAD.MOV.U32 R13, RZ, RZ, R2 ;  /* 0x000000ffff0d0224 */ /* 0x000fca00078e0002 */
[----:B------:R0:W2:Y:S04]  /*2880*/  @P0 LDG.E.U16 R17, desc[UR10][R12.64] ;  /* 0x0000000a0c110981 */ /* 0x0000a8000c1e1500 */
[----:B---3--:R1:W-:Y:S04]  /*2890*/  STL [R1+0x224], R27 ;  /* 0x0002241b01007387 */ /* 0x0083e80000100800 */
[----:B-1----:R-:W3:Y:S04]  /*28a0*/  LDL.LU R27, [R1+0xd00] ;  /* 0x000d0000011b7983 */ /* 0x002ee80000300800 */
[----:B------:R1:W-:Y:S02]  /*28b0*/  STL [R1+0x744], R2 ;  /* 0x0007440201007387 */ /* 0x0003e40000100800 */
[----:B-1----:R-:W1:Y:S01]  /*28c0*/  S2R R2, SR_TID.X ;  /* 0x0000000000027919 */ /* 0x002e620000002100 */
[----:B------:R-:W-:-:S04]  /*28d0*/  PLOP3.LUT P4, PT, PT, PT, UP1, 0x80, 0x8 ;  /* 0x000000000008781c */ /* 0x000fc80003f8f018 */
[----:B------:R-:W-:Y:S02]  /*28e0*/  ISETP.LT.AND P1, PT, R11, UR17, P4 ;  /* 0x000000110b007c0c */ /* 0x000fe4000a721270 */
[----:B------:R-:W-:-:S04]  /*28f0*/  LEA R11, P4, R9, R6, 0x1 ;  /* 0x00000006090b7211 */ /* 0x000fc800078808ff */
[----:B0-----:R-:W-:Y:S01]  /*2900*/  LEA.HI.X.SX32 R13, R9, R3, 0x1, P4 ;  /* 0x00000003090d7211 */ /* 0x001fe200020f0eff */
[----:B------:R-:W-:Y:S01]  /*2910*/  STL [R1+0x754], R11 ;  /* 0x0007540b01007387 */ /* 0x000fe20000100800 */
[----:B-1----:R-:W-:-:S04]  /*2920*/  SHF.R.U32.HI R2, RZ, 0x6, R2 ;  /* 0x00000006ff027819 */ /* 0x002fc80000011602 */
[----:B------:R-:W-:Y:S02]  /*2930*/  SGXT.U32 R2, R2, 0x1 ;  /* 0x000000010202781a */ /* 0x000fe40000000000 */
[----:B---3--:R-:W-:-:S05]  /*2940*/  LEA R18, P0, R27, R6, 0x1 ;  /* 0x000000061b127211 */ /* 0x008fca00078008ff */
[----:B------:R-:W-:Y:S04]  /*2950*/  STL [R1+0x3a4], R18 ;  /* 0x0003a41201007387 */ /* 0x000fe80000100800 */
[----:B--2---:R-:W-:Y:S04]  /*2960*/  STL [R1+0x250], R17 ;  /* 0x0002501101007387 */ /* 0x004fe80000100800 */
[----:B------:R0:W-:Y:S04]  /*2970*/  STL.S16 [R1+0x29c], R0 ;  /* 0x00029c0001007387 */ /* 0x0001e80000100600 */
[----:B------:R1:W-:Y:S04]  /*2980*/  STL [R1+0x750], R13 ;  /* 0x0007500d01007387 */ /* 0x0003e80000100800 */
[----:B------:R-:W-:Y:S01]  /*2990*/  STL [R1+0xc7c], R27 ;  /* 0x000c7c1b01007387 */ /* 0x000fe20000100800 */
[----:B0-----:R-:W-:-:S03]  /*29a0*/  LOP3.LUT R0, R2, 0xa, RZ, 0xfc, !PT ;  /* 0x0000000a02007812 */ /* 0x001fc600078efcff */
[----:B------:R-:W2:Y:S01]  /*29b0*/  LDL R2, [R1+0x29c] ;  /* 0x00029c0001027983 */ /* 0x000ea20000100800 */
[----:B------:R-:W-:Y:S01]  /*29c0*/  PRMT R10, RZ, 0x7610, R10 ;  /* 0x00007610ff0a7816 */ /* 0x000fe2000000000a */
[----:B------:R-:W-:Y:S01]  /*29d0*/  @P3 IMAD.MOV.U32 R12, RZ, RZ, R11 ;  /* 0x000000ffff0c3224 */ /* 0x000fe200078e000b */
[----:B------:R-:W-:-:S04]  /*29e0*/  LEA.HI.X.SX32 R17, R27, R3, 0x1, P0 ;  /* 0x000000031b117211 */ /* 0x000fc800000f0eff */
[----:B------:R0:W3:Y:S02]  /*29f0*/  @P3 LDG.E.U16 R10, desc[UR10][R12.64] ;  /* 0x0000000a0c0a3981 */ /* 0x0000e4000c1e1500 */
[----:B0-----:R-:W-:Y:S02]  /*2a00*/  @P1 IMAD.MOV.U32 R12, RZ, RZ, R18 ;  /* 0x000000ffff0c1224 */ /* 0x001fe400078e0012 */
[----:B-1----:R-:W-:Y:S01]  /*2a10*/  @P1 IMAD.MOV.U32 R13, RZ, RZ, R17 ;  /* 0x000000ffff0d1224 */ /* 0x002fe200078e0011 */
[----:B------:R-:W-:Y:S04]  /*2a20*/  STL [R1+0x3a0], R17 ;  /* 0x0003a01101007387 */ /* 0x000fe80000100800 */
[----:B------:R-:W4:Y:S04]  /*2a30*/  LDL.LU R11, [R1+0xcfc] ;  /* 0x000cfc00010b7983 */ /* 0x000f280000300800 */
[----:B--2---:R4:W2:Y:S04]  /*2a40*/  @P1 LDG.E.U16 R2, desc[UR10][R12.64] ;  /* 0x0000000a0c021981 */ /* 0x0048a8000c1e1500 */
[----:B---3--:R0:W-:Y:S04]  /*2a50*/  STL [R1+0x220], R10 ;  /* 0x0002200a01007387 */ /* 0x0081e80000100800 */
[----:B0-----:R-:W3:Y:S04]  /*2a60*/  LDL.LU R10, [R1+0xcf8] ;  /* 0x000cf800010a7983 */ /* 0x001ee80000300800 */
[----:B------:R-:W3:Y:S04]  /*2a70*/  LDL.LU R17, [R1+0xcf4] ;  /* 0x000cf40001117983 */ /* 0x000ee80000300800 */
[----:B------:R-:W3:Y:S01]  /*2a80*/  LDL.LU R18, [R1+0xcf0] ;  /* 0x000cf00001127983 */ /* 0x000ee20000300800 */
[----:B------:R-:W-:-:S02]  /*2a90*/  PLOP3.LUT P0, PT, PT, PT, UP1, 0x80, 0x8 ;  /* 0x000000000008781c */ /* 0x000fc40003f0f018 */
[----:B----4-:R-:W-:Y:S01]  /*2aa0*/  LEA R12, P4, R11, R6, 0x1 ;  /* 0x000000060b0c7211 */ /* 0x010fe200078808ff */
[----:B--2---:R0:W-:Y:S02]  /*2ab0*/  @P1 STL [R1+0x29c], R2 ;  /* 0x00029c0201001387 */ /* 0x0041e40000100800 */
[----:B0-----:R-:W0:Y:S01]  /*2ac0*/  S2R R2, SR_TID.X ;  /* 0x0000000000027919 */ /* 0x001e220000002100 */
[----:B------:R-:W-:Y:S02]  /*2ad0*/  ISETP.LT.AND P1, PT, R0, UR17, P0 ;  /* 0x0000001100007c0c */ /* 0x000fe40008721270 */
[----:B0-----:R-:W-:-:S04]  /*2ae0*/  SHF.R.U32.HI R2, RZ, 0x6, R2 ;  /* 0x00000006ff027819 */ /* 0x001fc80000011602 */
[----:B------:R-:W-:-:S04]  /*2af0*/  SGXT.U32 R2, R2, 0x1 ;  /* 0x000000010202781a */ /* 0x000fc80000000000 */
[----:B------:R-:W-:Y:S02]  /*2b00*/  LOP3.LUT R13, R2, 0x12, RZ, 0xfc, !PT ;  /* 0x00000012020d7812 */ /* 0x000fe400078efcff */
[----:B------:R-:W-:-:S05]  /*2b10*/  LEA.HI.X.SX32 R13, R11, R3, 0x1, P4 ;  /* 0x000000030b0d7211 */ /* 0x000fca00020f0eff */
[----:B------:R-:W2:Y:S01]  /*2b20*/  @P1 LDG.E.U16 R29, desc[UR10][R12.64] ;  /* 0x0000000a0c1d1981 */ /* 0x000ea2000c1e1500 */
[----:B------:R-:W0:Y:S01]  /*2b30*/  S2R R11, SR_TID.X ;  /* 0x00000000000b7919 */ /* 0x000e220000002100 */
[C---:B------:R-:W-:Y:S02]  /*2b40*/  LOP3.LUT R0, R2.reuse, 0x1a, RZ, 0xfc, !PT ;  /* 0x0000001a02007812 */ /* 0x040fe400078efcff */
[----:B------:R-:W-:Y:S02]  /*2b50*/  LOP3.LUT R0, R2, 0x22, RZ, 0xfc, !PT ;  /* 0x0000002202007812 */ /* 0x000fe400078efcff */
[----:B------:R-:W1:Y:S01]  /*2b60*/  S2R R2, SR_TID.X ;  /* 0x0000000000027919 */ /* 0x000e620000002100 */
[----:B------:R-:W-:Y:S02]  /*2b70*/  PLOP3.LUT P0, PT, PT, PT, UP1, 0x80, 0x8 ;  /* 0x000000000008781c */ /* 0x000fe40003f0f018 */
[----:B------:R-:W-:Y:S02]  /*2b80*/  PLOP3.LUT P3, PT, PT, PT, UP1, 0x80, 0x8 ;  /* 0x000000000008781c */ /* 0x000fe40003f6f018 */
[----:B------:R-:W-:Y:S01]  /*2b90*/  PLOP3.LUT P4, PT, PT, PT, UP1, 0x80, 0x8 ;  /* 0x000000000008781c */ /* 0x000fe20003f8f018 */
[----:B------:R-:W-:Y:S01]  /*2ba0*/  STL [R1+0x3c4], R12 ;  /* 0x0003c40c01007387 */ /* 0x000fe20000100800 */
[----:B0-----:R-:W-:-:S04]  /*2bb0*/  SHF.R.U32.HI R11, RZ, 0x6, R11 ;  /* 0x00000006ff0b7819 */ /* 0x001fc8000001160b */
[----:B------:R-:W-:Y:S02]  /*2bc0*/  SGXT.U32 R11, R11, 0x1 ;  /* 0x000000010b0b781a */ /* 0x000fe40000000000 */
[----:B-1----:R-:W-:Y:S02]  /*2bd0*/  SHF.R.U32.HI R2, RZ, 0x6, R2 ;  /* 0x00000006ff027819 */ /* 0x002fe40000011602 */
[----:B------:R-:W-:Y:S02]  /*2be0*/  LOP3.LUT R11, R11, 0x12, RZ, 0xfc, !PT ;  /* 0x000000120b0b7812 */ /* 0x000fe400078efcff */
[----:B------:R-:W-:Y:S02]  /*2bf0*/  SGXT.U32 R2, R2, 0x1 ;  /* 0x000000010202781a */ /* 0x000fe40000000000 */
[----:B------:R-:W-:Y:S02]  /*2c00*/  ISETP.LT.AND P0, PT, R11, UR17, P0 ;  /* 0x000000110b007c0c */ /* 0x000fe40008701270 */
[----:B------:R-:W-:-:S02]  /*2c10*/  LOP3.LUT R2, R2, 0x1a, RZ, 0xfc, !PT ;  /* 0x0000001a02027812 */ /* 0x000fc400078efcff */
[-C--:B---3--:R-:W-:Y:S01]  /*2c20*/  LEA R11, P5, R10, R6.reuse, 0x1 ;  /* 0x000000060a0b7211 */ /* 0x088fe200078a08ff */
[----:B------:R-:W-:Y:S01]  /*2c30*/  STL [R1+0x3c0], R13 ;  /* 0x0003c00d01007387 */ /* 0x000fe20000100800 */
[----:B------:R-:W-:Y:S02]  /*2c40*/  ISETP.LT.AND P3, PT, R2, UR17, P3 ;  /* 0x0000001102007c0c */ /* 0x000fe40009f61270 */
[----:B------:R-:W-:Y:S02]  /*2c50*/  ISETP.LT.AND P1, PT, R0, UR17, P4 ;  /* 0x0000001100007c0c */ /* 0x000fe4000a721270 */
[----:B------:R-:W-:Y:S01]  /*2c60*/  LEA.HI.X.SX32 R10, R10, R3, 0x1, P5 ;  /* 0x000000030a0a7211 */ /* 0x000fe200028f0eff */
[----:B------:R-:W-:Y:S01]  /*2c70*/  STL [R1+0xc80], R12 ;  /* 0x000c800c01007387 */ /* 0x000fe20000100800 */
[----:B------:R-:W-:-:S03]  /*2c80*/  LEA R2, P4, R17, R6, 0x1 ;  /* 0x0000000611027211 */ /* 0x000fc600078808ff */
[----:B------:R0:W-:Y:S04]  /*2c90*/  STL [R1+0x3e4], R11 ;  /* 0x0003e40b01007387 */ /* 0x0001e80000100800 */
[----:B------:R-:W-:Y:S04]  /*2ca0*/  STL [R1+0xc44], R13 ;  /* 0x000c440d01007387 */ /* 0x000fe80000100800 */
[----:B------:R-:W-:Y:S01]  /*2cb0*/  STL [R1+0xc8c], R13 ;  /* 0x000c8c0d01007387 */ /* 0x000fe20000100800 */
[----:B0-----:R-:W-:-:S03]  /*2cc0*/  @P0 LOP3.LUT R11, R11, R10, RZ, 0x3c, !PT ;  /* 0x0000000a0b0b0212 */ /* 0x001fc600078e3cff */
[----:B------:R-:W-:Y:S04]  /*2cd0*/  STL [R1+0x3fc], R2 ;  /* 0x0003fc0201007387 */ /* 0x000fe80000100800 */
[----:B------:R0:W-:Y:S01]  /*2ce0*/  STL [R1+0x3e0], R10 ;  /* 0x0003e00a01007387 */ /* 0x0001e20000100800 */
[----:B------:R-:W-:Y:S02]  /*2cf0*/  PRMT R24, RZ, 0x7610, R24 ;  /* 0x00007610ff187816 */ /* 0x000fe40000000018 */
[----:B0-----:R-:W-:-:S04]  /*2d00*/  @P0 LOP3.LUT R10, R11, R10, RZ, 0x3c, !PT ;  /* 0x0000000a0b0a0212 */ /* 0x001fc800078e3cff */
[----:B------:R-:W-:-:S05]  /*2d10*/  @P0 LOP3.LUT R11, R11, R10, RZ, 0x3c, !PT ;  /* 0x0000000a0b0b0212 */ /* 0x000fca00078e3cff */
[----:B------:R0:W3:Y:S02]  /*2d20*/  @P0 LDG.E.U16 R24, desc[UR10][R10.64] ;  /* 0x0000000a0a180981 */ /* 0x0000e4000c1e1500 */
[----:B0-----:R-:W-:Y:S02]  /*2d30*/  @P3 IMAD.MOV.U32 R10, RZ, RZ, R2 ;  /* 0x000000ffff0a3224 */ /* 0x001fe400078e0002 */
[----:B--2---:R0:W-:Y:S02]  /*2d40*/  STL [R1+0x288], R29 ;  /* 0x0002881d01007387 */ /* 0x0041e40000100800 */
[----:B0-----:R-:W-:-:S05]  /*2d50*/  LEA.HI.X.SX32 R29, R17, R3, 0x1, P4 ;  /* 0x00000003111d7211 */ /* 0x001fca00020f0eff */
[----:B------:R-:W-:-:S05]  /*2d60*/  @P3 IMAD.MOV.U32 R11, RZ, RZ, R29 ;  /* 0x000000ffff0b3224 */ /* 0x000fca00078e001d */
[----:B------:R0:W2:Y:S01]  /*2d70*/  @P3 LDG.E.U16 R37, desc[UR10][R10.64] ;  /* 0x0000000a0a253981 */ /* 0x0000a2000c1e1500 */
[----:B------:R-:W-:-:S05]  /*2d80*/  LEA R0, P5, R18, R6, 0x1 ;  /* 0x0000000612007211 */ /* 0x000fca00078a08ff */
[----:B------:R-:W-:Y:S04]  /*2d90*/  STL [R1+0x4b0], R0 ;  /* 0x0004b00001007387 */ /* 0x000fe80000100800 */
[----:B------:R1:W-:Y:S01]  /*2da0*/  STL [R1+0x3f8], R29 ;  /* 0x0003f81d01007387 */ /* 0x0003e20000100800 */
[----:B------:R-:W-:Y:S01]  /*2db0*/  PRMT R34, RZ, 0x7610, R34 ;  /* 0x00007610ff227816 */ /* 0x000fe20000000022 */
[----:B0-----:R-:W-:Y:S02]  /*2dc0*/  @P1 IMAD.MOV.U32 R10, RZ, RZ, R0 ;  /* 0x000000ffff0a1224 */ /* 0x001fe400078e0000 */
[----:B---3--:R0:W-:Y:S04]  /*2dd0*/  STL [R1+0x27c], R24 ;  /* 0x00027c1801007387 */ /* 0x0081e80000100800 */
[----:B-1----:R-:W3:Y:S01]  /*2de0*/  LDL.LU R29, [R1+0xcec] ;  /* 0x000cec00011d7983 */ /* 0x002ee20000300800 */
[----:B0-----:R-:W-:-:S05]  /*2df0*/  LEA.HI.X.SX32 R24, R18, R3, 0x1, P5 ;  /* 0x0000000312187211 */ /* 0x001fca00028f0eff */
[----:B------:R-:W-:-:S05]  /*2e00*/  @P1 IMAD.MOV.U32 R11, RZ, RZ, R24 ;  /* 0x000000ffff0b1224 */ /* 0x000fca00078e0018 */
[----:B------:R0:W4:Y:S04]  /*2e10*/  @P1 LDG.E.U16 R34, desc[UR10][R10.64] ;  /* 0x0000000a0a221981 */ /* 0x000128000c1e1500 */
[----:B--2---:R-:W-:Y:S04]  /*2e20*/  STL [R1+0x274], R37 ;  /* 0x0002742501007387 */ /* 0x004fe80000100800 */
[----:B------:R1:W-:Y:S04]  /*2e30*/  STL [R1+0x4ac], R24 ;  /* 0x0004ac1801007387 */ /* 0x0003e80000100800 */
[----:B-1----:R-:W2:Y:S01]  /*2e40*/  LDL.LU R24, [R1+0xce8] ;  /* 0x000ce80001187983 */ /* 0x002ea20000300800 */
[----:B------:R-:W1:Y:S01]  /*2e50*/  S2R R2, SR_TID.X ;  /* 0x0000000000027919 */ /* 0x000e620000002100 */
[----:B------:R-:W-:-:S02]  /*2e60*/  PLOP3.LUT P0, PT, PT, PT, UP1, 0x80, 0x8 ;  /* 0x000000000008781c */ /* 0x000fc40003f0f018 */
[----:B------:R-:W2:Y:S01]  /*2e70*/  LDL.LU R0, [R1+0xce4] ;  /* 0x000ce40001007983 */ /* 0x000ea20000300800 */
[----:B-1----:R-:W-:-:S04]  /*2e80*/  SHF.R.U32.HI R2, RZ, 0x6, R2 ;  /* 0x00000006ff027819 */ /* 0x002fc80000011602 */
[----:B------:R-:W-:-:S04]  /*2e90*/  SGXT.U32 R2, R2, 0x1 ;  /* 0x000000010202781a */ /* 0x000fc80000000000 */
[C---:B------:R-:W-:Y:S02]  /*2ea0*/  LOP3.LUT R37, R2.reuse, 0x2a, RZ, 0xfc, !PT ;  /* 0x0000002a02257812 */ /* 0x040fe400078efcff */
[C---:B0-----:R-:W-:Y:S02]  /*2eb0*/  LOP3.LUT R11, R2.reuse, 0x3a, RZ, 0xfc, !PT ;  /* 0x0000003a020b7812 */ /* 0x041fe400078efcff */
[----:B------:R-:W-:Y:S02]  /*2ec0*/  ISETP.LT.AND P1, PT, R37, UR17, P0 ;  /* 0x0000001125007c0c */ /* 0x000fe40008721270 */
[C---:B------:R-:W-:Y:S02]  /*2ed0*/  LOP3.LUT R37, R2.reuse, 0x42, RZ, 0xfc, !PT ;  /* 0x0000004202257812 */ /* 0x040fe400078efcff */
[----:B---3--:R-:W-:Y:S01]  /*2ee0*/  PRMT R29, RZ, 0x7610, R29 ;  /* 0x00007610ff1d7816 */ /* 0x008fe2000000001d */
[----:B----4-:R0:W-:Y:S02]  /*2ef0*/  STL [R1+0x258], R34 ;  /* 0x0002582201007387 */ /* 0x0101e40000100800 */
[----:B0-----:R-:W-:-:S02]  /*2f00*/  LOP3.LUT R34, R2, 0x32, RZ, 0xfc, !PT ;  /* 0x0000003202227812 */ /* 0x001fc400078efcff */
[----:B------:R-:W0:Y:S01]  /*2f10*/  S2R R2, SR_TID.X ;  /* 0x0000000000027919 */ /* 0x000e220000002100 */
[----:B------:R-:W-:-:S04]  /*2f20*/  PLOP3.LUT P3, PT, PT, PT, UP1, 0x80, 0x8 ;  /* 0x000000000008781c */ /* 0x000fc80003f6f018 */
[----:B------:R-:W-:Y:S02]  /*2f30*/  ISETP.LT.AND P0, PT, R34, UR17, P3 ;  /* 0x0000001122007c0c */ /* 0x000fe40009f01270 */
[----:B------:R-:W-:Y:S02]  /*2f40*/  PLOP3.LUT P3, PT, PT, PT, UP1, 0x80, 0x8 ;  /* 0x000000000008781c */ /* 0x000fe40003f6f018 */
[----:B------:R-:W-:Y:S02]  /*2f50*/  LEA R34, P5, R25, R6, 0x1 ;  /* 0x0000000619227211 */ /* 0x000fe400078a08ff */
[----:B0-----:R-:W-:-:S04]  /*2f60*/  SHF.R.U32.HI R2, RZ, 0x6, R2 ;  /* 0x00000006ff027819 */ /* 0x001fc80000011602 */
[----:B------:R-:W-:-:S04]  /*2f70*/  SGXT.U32 R2, R2, 0x1 ;  /* 0x000000010202781a */ /* 0x000fc80000000000 */
[----:B------:R-:W-:-:S04]  /*2f80*/  LOP3.LUT R2, R2, 0x3a, RZ, 0xfc, !PT ;  /* 0x0000003a02027812 */ /* 0x000fc800078efcff */
[----:B------:R-:W-:Y:S02]  /*2f90*/  ISETP.LT.AND P3, PT, R2, UR17, P3 ;  /* 0x0000001102007c0c */ /* 0x000fe40009f61270 */
[----:B------:R-:W-:Y:S02]  /*2fa0*/  LEA.HI.X.SX32 R2, R25, R3, 0x1, P5 ;  /* 0x0000000319027211 */ /* 0x000fe400028f0eff */
[----:B--2---:R-:W-:-:S04]  /*2fb0*/  LEA R10, P4, R24, R6, 0x1 ;  /* 0x00000006180a7211 */ /* 0x004fc800078808ff */
[----:B------:R-:W-:-:S05]  /*2fc0*/  LEA.HI.X.SX32 R11, R24, R3, 0x1, P4 ;  /* 0x00000003180b7211 */ /* 0x000fca00020f0eff */
[----:B------:R0:W2:Y:S04]  /*2fd0*/  @P1 LDG.E.U16 R29, desc[UR10][R10.64] ;  /* 0x0000000a0a1d1981 */ /* 0x0000a8000c1e1500 */
[----:B------:R0:W-:Y:S04]  /*2fe0*/  STL [R1+0x4cc], R10 ;  /* 0x0004cc0a01007387 */ /* 0x0001e80000100800 */
[----:B------:R-:W-:Y:S04]  /*2ff0*/  STL [R1+0x4e4], R34 ;  /* 0x0004e42201007387 */ /* 0x000fe80000100800 */
[----:B------:R1:W-:Y:S01]  /*3000*/  STL [R1+0x4c8], R11 ;  /* 0x0004c80b01007387 */ /* 0x0003e20000100800 */
[----:B0-----:R-:W-:-:S02]  /*3010*/  @P0 IMAD.MOV.U32 R10, RZ, RZ, R34 ;  /* 0x000000ffff0a0224 */ /* 0x001fc400078e0022 */
[----:B-1----:R-:W-:-:S05]  /*3020*/  @P0 IMAD.MOV.U32 R11, RZ, RZ, R2 ;  /* 0x000000ffff0b0224 */ /* 0x002fca00078e0002 */
[----:B------:R0:W3:Y:S01]  /*3030*/  @P0 LDG.E.U16 R31, desc[UR10][R10.64] ;  /* 0x0000000a0a1f0981 */ /* 0x0000e2000c1e1500 */
[----:B------:R-:W-:-:S04]  /*3040*/  PLOP3.LUT P4, PT, PT, PT, UP1, 0x80, 0x8 ;  /* 0x000000000008781c */ /* 0x000fc80003f8f018 */
[----:B------:R-:W-:Y:S02]  /*3050*/  ISETP.LT.AND P1, PT, R37, UR17, P4 ;  /* 0x0000001125007c0c */ /* 0x000fe4000a721270 */
[----:B------:R-:W-:Y:S02]  /*3060*/  LEA R37, P4, R26, R6, 0x1 ;  /* 0x000000061a257211 */ /* 0x000fe400078808ff */
[----:B0-----:R-:W-:Y:S01]  /*3070*/  PRMT R10, RZ, 0x7610, R10 ;  /* 0x00007610ff0a7816 */ /* 0x001fe2000000000a */
[----:B--2---:R0:W-:Y:S04]  /*3080*/  STL [R1+0x22c], R29 ;  /* 0x00022c1d01007387 */ /* 0x0041e80000100800 */
[----:B0-----:R-:W2:Y:S04]  /*3090*/  LDL.LU R29, [R1+0xce0] ;  /* 0x000ce000011d7983 */ /* 0x001ea80000300800 */
[----:B------:R0:W-:Y:S02]  /*30a0*/  STL [R1+0x4e0], R2 ;  /* 0x0004e00201007387 */ /* 0x0001e40000100800 */
[----:B0-----:R-:W0:Y:S02]  /*30b0*/  S2R R2, SR_TID.X ;  /* 0x0000000000027919 */ /* 0x001e240000002100 */
[----:B------:R-:W-:Y:S04]  /*30c0*/  STL [R1+0x4fc], R37 ;  /* 0x0004fc2501007387 */ /* 0x000fe80000100800 */
[----:B---3--:R-:W-:Y:S04]  /*30d0*/  STL [R1+0x228], R31 ;  /* 0x0002281f01007387 */ /* 0x008fe80000100800 */
[----:B------:R1:W-:Y:S01]  /*30e0*/  STL.S16 [R1+0x21c], R10 ;  /* 0x00021c0a01007387 */ /* 0x0003e20000100600 */
[----:B0-----:R-:W-:-:S04]  /*30f0*/  SHF.R.U32.HI R2, RZ, 0x6, R2 ;  /* 0x00000006ff027819 */ /* 0x001fc80000011602 */
[----:B------:R-:W-:-:S04]  /*3100*/  SGXT.U32 R2, R2, 0x1 ;  /* 0x000000010202781a */ /* 0x000fc80000000000 */
[----:B------:R-:W-:Y:S02]  /*3110*/  LOP3.LUT R11, R2, 0x4a, RZ, 0xfc, !PT ;  /* 0x0000004a020b7812 */ /* 0x000fe400078efcff */
[----:B------:R-:W3:Y:S01]  /*3120*/  LDL R2, [R1+0x21c] ;  /* 0x00021c0001027983 */ /* 0x000ee20000100800 */
[----:B-1----:R-:W-:-:S05]  /*3130*/  LEA.HI.X.SX32 R10, R26, R3, 0x1, P4 ;  /* 0x000000031a0a7211 */ /* 0x002fca00020f0eff */
[----:B------:R0:W-:Y:S01]  /*3140*/  STL [R1+0x4f8], R10 ;  /* 0x0004f80a01007387 */ /* 0x0001e20000100800 */
[----:B------:R-:W-:Y:S02]  /*3150*/  @P3 IMAD.MOV.U32 R11, RZ, RZ, R10 ;  /* 0x000000ffff0b3224 */ /* 0x000fe400078e000a */
[----:B0-----:R-:W-:-:S05]  /*3160*/  @P3 IMAD.MOV.U32 R10, RZ, RZ, R37 ;  /* 0x000000ffff0a3224 */ /* 0x001fca00078e0025 */
[----:B---3--:R0:W3:Y:S01]  /*3170*/  @P3 LDG.E.U16 R2, desc[UR10][R10.64] ;  /* 0x0000000a0a023981 */ /* 0x0080e2000c1e1500 */
[----:B------:R-:W-:-:S05]  /*3180*/  LEA R31, P5, R22, R6, 0x1 ;  /* 0x00000006161f7211 */ /* 0x000fca00078a08ff */
[----:B------:R-:W-:Y:S04]  /*3190*/  STL [R1+0x514], R31 ;  /* 0x0005141f01007387 */ /* 0x000fe80000100800 */
[----:B------:R-:W4:Y:S01]  /*31a0*/  LDL.LU R37, [R1+0xcdc] ;  /* 0x000cdc0001257983 */ /* 0x000f220000300800 */
[----:B------:R-:W-:Y:S02]  /*31b0*/  PLOP3.LUT P0, PT, PT, PT, UP1, 0x80, 0x8 ;  /* 0x000000000008781c */ /* 0x000fe40003f0f018 */
[----:B------:R-:W-:Y:S01]  /*31c0*/  LEA.HI.X.SX32 R34, R22, R3, 0x1, P5 ;  /* 0x0000000316227211 */ /* 0x000fe200028f0eff */
[----:B0-----:R-:W-:Y:S01]  /*31d0*/  @P1 IMAD.MOV.U32 R10, RZ, RZ, R31 ;  /* 0x000000ffff0a1224 */ /* 0x001fe200078e001f */
[----:B--2---:R-:W-:Y:S02]  /*31e0*/  PRMT R29, RZ, 0x7610, R29 ;  /* 0x00007610ff1d7816 */ /* 0x004fe4000000001d */
[----:B------:R-:W-:Y:S01]  /*31f0*/  PRMT R33, RZ, 0x7610, R33 ;  /* 0x00007610ff217816 */ /* 0x000fe20000000021 */
[----:B---3--:R0:W-:Y:S02]  /*3200*/  @P3 STL [R1+0x21c], R2 ;  /* 0x00021c0201003387 */ /* 0x0081e40000100800 */
[----:B0-----:R-:W0:Y:S02]  /*3210*/  S2R R2, SR_TID.X ;  /* 0x0000000000027919 */ /* 0x001e240000002100 */
[----:B------:R1:W-:Y:S01]  /*3220*/  STL [R1+0x510], R34 ;  /* 0x0005102201007387 */ /* 0x0003e20000100800 */
[----:B0-----:R-:W-:-:S04]  /*3230*/  SHF.R.U32.HI R2, RZ, 0x6, R2 ;  /* 0x00000006ff027819 */ /* 0x001fc80000011602 */
[----:B------:R-:W-:-:S04]  /*3240*/  SGXT.U32 R2, R2, 0x1 ;  /* 0x000000010202781a */ /* 0x000fc80000000000 */
[----:B------:R-:W-:-:S04]  /*3250*/  LOP3.LUT R11, R2, 0x4a, RZ, 0xfc, !PT ;  /* 0x0000004a020b7812 */ /* 0x000fc800078efcff */
[----:B------:R-:W-:Y:S01]  /*3260*/  ISETP.LT.AND P0, PT, R11, UR17, P0 ;  /* 0x000000110b007c0c */ /* 0x000fe20008701270 */
[----:B------:R-:W-:Y:S01]  /*3270*/  @P1 IMAD.MOV.U32 R11, RZ, RZ, R34 ;  /* 0x000000ffff0b1224 */ /* 0x000fe200078e0022 */
[----:B-1----:R-:W-:-:S04]  /*3280*/  LEA R34, P3, R21, R6, 0x1 ;  /* 0x0000000615227211 */ /* 0x002fc800078608ff */
[----:B------:R0:W2:Y:S01]  /*3290*/  @P1 LDG.E.U16 R29, desc[UR10][R10.64] ;  /* 0x0000000a0a1d1981 */ /* 0x0000a2000c1e1500 */
[----:B------:R-:W-:Y:S02]  /*32a0*/  PLOP3.LUT P1, PT, PT, PT, UP1, 0x80, 0x8 ;  /* 0x000000000008781c */ /* 0x000fe40003f2f018 */
[----:B0-----:R-:W-:Y:S02]  /*32b0*/  LOP3.LUT R10, R2, 0x52, RZ, 0xfc, !PT ;  /* 0x00000052020a7812 */ /* 0x001fe400078efcff */
[----:B------:R-:W-:Y:S02]  /*32c0*/  LEA.HI.X.SX32 R11, R21, R3, 0x1, P3 ;  /* 0x00000003150b7211 */ /* 0x000fe400018f0eff */
[----:B------:R-:W-:Y:S01]  /*32d0*/  ISETP.LT.AND P1, PT, R10, UR17, P1 ;  /* 0x000000110a007c0c */ /* 0x000fe20008f21270 */
[----:B------:R-:W-:-:S05]  /*32e0*/  @P0 IMAD.MOV.U32 R10, RZ, RZ, R34 ;  /* 0x000000ffff0a0224 */ /* 0x000fca00078e0022 */
[----:B------:R0:W3:Y:S01]  /*32f0*/  @P0 LDG.E.U16 R33, desc[UR10][R10.64] ;  /* 0x0000000a0a210981 */ /* 0x0000e2000c1e1500 */
[----:B------:R-:W-:Y:S02]  /*3300*/  LOP3.LUT R31, R2, 0x5a, RZ, 0xfc, !PT ;  /* 0x0000005a021f7812 */ /* 0x000fe400078efcff */
[----:B------:R-:W-:Y:S01]  /*3310*/  PLOP3.LUT P3, PT, PT, PT, UP1, 0x80, 0x8 ;  /* 0x000000000008781c */ /* 0x000fe20003f6f018 */
[----:B------:R-:W-:Y:S01]  /*3320*/  STL [R1+0x710], R34 ;  /* 0x0007102201007387 */ /* 0x000fe20000100800 */
[----:B------:R-:W-:Y:S02]  /*3330*/  PLOP3.LUT P4, PT, PT, PT, UP1, 0x80, 0x8 ;  /* 0x000000000008781c */ /* 0x000fe40003f8f018 */
[----:B------:R-:W-:Y:S02]  /*3340*/  ISETP.LT.AND P0, PT, R31, UR17, P3 ;  /* 0x000000111f007c0c */ /* 0x000fe40009f01270 */
[----:B------:R-:W-:Y:S02]  /*3350*/  LEA R31, P5, R19, R6, 0x1 ;  /* 0x00000006131f7211 */ /* 0x000fe400078a08ff */
[----:B----4-:R-:W-:-:S02]  /*3360*/  PRMT R37, RZ, 0x7610, R37 ;  /* 0x00007610ff257816 */ /* 0x010fc40000000025 */
[----:B------:R-:W-:Y:S01]  /*3370*/  PRMT R5, RZ, 0x7610, R5 ;  /* 0x00007610ff057816 */ /* 0x000fe20000000005 */
[----:B--2---:R1:W-:Y:S02]  /*3380*/  STL [R1+0x218], R29 ;  /* 0x0002181d01007387 */ /* 0x0043e40000100800 */
[----:B-1----:R-:W-:-:S04]  /*3390*/  LOP3.LUT R29, R2, 0x62, RZ, 0xfc, !PT ;  /* 0x00000062021d7812 */ /* 0x002fc800078efcff */
[----:B------:R-:W-:Y:S02]  /*33a0*/  ISETP.LT.AND P3, PT, R29, UR17, P4 ;  /* 0x000000111d007c0c */ /* 0x000fe4000a761270 */
[----:B0-----:R-:W-:Y:S01]  /*33b0*/  LEA R10, P4, R20, R6, 0x1 ;  /* 0x00000006140a7211 */ /* 0x001fe200078808ff */
[----:B------:R0:W-:Y:S01]  /*33c0*/  STL [R1+0x528], R11 ;  /* 0x0005280b01007387 */ /* 0x0001e20000100800 */
[----:B------:R-:W-:-:S03]  /*33d0*/  LEA.HI.X.SX32 R29, R19, R3, 0x1, P5 ;  /* 0x00000003131d7211 */ /* 0x000fc600028f0eff */
[----:B---3--:R-:W-:Y:S01]  /*33e0*/  STL [R1+0x20c], R33 ;  /* 0x00020c2101007387 */ /* 0x008fe20000100800 */
[----:B------:R-:W-:Y:S02]  /*33f0*/  PRMT R2, RZ, 0x7610, R2 ;  /* 0x00007610ff027816 */ /* 0x000fe40000000002 */
[----:B0-----:R-:W-:Y:S01]  /*3400*/  LEA.HI.X.SX32 R11, R20, R3, 0x1, P4 ;  /* 0x00000003140b7211 */ /* 0x001fe200020f0eff */
[----:B------:R0:W-:Y:S04]  /*3410*/  STL [R1+0x718], R10 ;  /* 0x0007180a01007387 */ /* 0x0001e80000100800 */
[----:B------:R-:W-:Y:S04]  /*3420*/  STL [R1+0x724], R31 ;  /* 0x0007241f01007387 */ /* 0x000fe80000100800 */
[----:B------:R1:W-:Y:S04]  /*3430*/  STL [R1+0x714], R11 ;  /* 0x0007140b01007387 */ /* 0x0003e80000100800 */
[----:B------:R0:W2:Y:S02]  /*3440*/  @P1 LDG.E.U16 R37, desc[UR10][R10.64] ;  /* 0x0000000a0a251981 */ /* 0x0000a4000c1e1500 */
[----:B0-----:R-:W-:-:S02]  /*3450*/  @P0 IMAD.MOV.U32 R10, RZ, RZ, R31 ;  /* 0x000000ffff0a0224 */ /* 0x001fc400078e001f */
[----:B-1----:R-:W-:-:S05]  /*3460*/  @P0 IMAD.MOV.U32 R11, RZ, RZ, R29 ;  /* 0x000000ffff0b0224 */ /* 0x002fca00078e001d */
[----:B------:R0:W3:Y:S01]  /*3470*/  @P0 LDG.E.U16 R2, desc[UR10][R10.64] ;  /* 0x0000000a0a020981 */ /* 0x0000e2000c1e1500 */
[----:B------:R-:W-:-:S04]  /*3480*/  LEA R33, P6, R16, R6, 0x1 ;  /* 0x0000000610217211 */ /* 0x000fc800078c08ff */
[----:B------:R-:W-:Y:S01]  /*3490*/  LEA.HI.X.SX32 R34, R16, R3, 0x1, P6 ;  /* 0x0000000310227211 */ /* 0x000fe200030f0eff */
[----:B0-----:R-:W-:-:S04]  /*34a0*/  @P3 IMAD.MOV.U32 R10, RZ, RZ, R33 ;  /* 0x000000ffff0a3224 */ /* 0x001fc800078e0021 */
[----:B------:R-:W-:-:S05]  /*34b0*/  @P3 IMAD.MOV.U32 R11, RZ, RZ, R34 ;  /* 0x000000ffff0b3224 */ /* 0x000fca00078e0022 */
[----:B------:R0:W4:Y:S04]  /*34c0*/  @P3 LDG.E.U16 R5, desc[UR10][R10.64] ;  /* 0x0000000a0a053981 */ /* 0x000128000c1e1500 */
[----:B------:R-:W-:Y:S04]  /*34d0*/  STL [R1+0x730], R33 ;  /* 0x0007302101007387 */ /* 0x000fe80000100800 */
[----:B------:R-:W-:Y:S01]  /*34e0*/  STL [R1+0x720], R29 ;  /* 0x0007201d01007387 */ /* 0x000fe20000100800 */
[----:B------:R-:W-:Y:S02]  /*34f0*/  PLOP3.LUT P0, PT, PT, PT, UP1, 0x80, 0x8 ;  /* 0x000000000008781c */ /* 0x000fe40003f0f018 */
[----:B0-----:R-:W-:Y:S01]  /*3500*/  PRMT R10, RZ, 0x7610, R10 ;  /* 0x00007610ff0a7816 */ /* 0x001fe2000000000a */
[----:B--2---:R0:W-:Y:S04]  /*3510*/  STL [R1+0x208], R37 ;  /* 0x0002082501007387 */ /* 0x0041e80000100800 */
[----:B0-----:R-:W2:Y:S04]  /*3520*/  LDL.LU R37, [R1+0xcd8] ;  /* 0x000cd80001257983 */ /* 0x001ea80000300800 */
[----:B------:R-:W2:Y:S04]  /*3530*/  LDL.LU R29, [R1+0xcd4] ;  /* 0x000cd400011d7983 */ /* 0x000ea80000300800 */
[----:B------:R-:W2:Y:S04]  /*3540*/  LDL.LU R31, [R1+0xcd0] ;  /* 0x000cd000011f7983 */ /* 0x000ea80000300800 */
[----:B------:R-:W-:Y:S04]  /*3550*/  STL [R1+0x72c], R34 ;  /* 0x00072c2201007387 */ /* 0x000fe80000100800 */
[----:B---3--:R0:W-:Y:S02]  /*3560*/  STL [R1+0x204], R2 ;  /* 0x0002040201007387 */ /* 0x0081e40000100800 */
[----:B0-----:R-:W0:Y:S02]  /*3570*/  S2R R2, SR_TID.X ;  /* 0x0000000000027919 */ /* 0x001e240000002100 */
[----:B----4-:R1:W-:Y:S04]  /*3580*/  STL [R1+0x200], R5 ;  /* 0x0002000501007387 */ /* 0x0103e80000100800 */
[----:B------:R3:W-:Y:S01]  /*3590*/  STL.S16 [R1+0x1bc], R10 ;  /* 0x0001bc0a01007387 */ /* 0x0007e20000100600 */
[----:B0-----:R-:W-:-:S04]  /*35a0*/  SHF.R.U32.HI R2, RZ, 0x6, R2 ;  /* 0x00000006ff027819 */ /* 0x001fc80000011602 */
[----:B------:R-:W-:-:S04]  /*35b0*/  SGXT.U32 R2, R2, 0x1 ;  /* 0x000000010202781a */ /* 0x000fc80000000000 */
[C---:B-1----:R-:W-:Y:S02]  /*35c0*/  LOP3.LUT R5, R2.reuse, 0x72, RZ, 0xfc, !PT ;  /* 0x0000007202057812 */ /* 0x042fe400078efcff */
[C---:B------:R-:W-:Y:S02]  /*35d0*/  LOP3.LUT R33, R2.reuse, 0x6a, RZ, 0xfc, !PT ;  /* 0x0000006a02217812 */ /* 0x040fe400078efcff */
[----:B------:R-:W-:Y:S02]  /*35e0*/  ISETP.LT.AND P0, PT, R5, UR17, P0 ;  /* 0x0000001105007c0c */ /* 0x000fe40008701270 */
[C---:B------:R-:W-:Y:S02]  /*35f0*/  LOP3.LUT R34, R2.reuse, 0x7a, RZ, 0xfc, !PT ;  /* 0x0000007a02227812 */ /* 0x040fe400078efcff */
[----:B------:R-:W-:Y:S02]  /*3600*/  LOP3.LUT R5, R2, 0x4, RZ, 0xfc, !PT ;  /* 0x0000000402057812 */ /* 0x000fe400078efcff */
[----:B------:R-:W4:Y:S01]  /*3610*/  LDL R2, [R1+0x1bc] ;  /* 0x0001bc0001027983 */ /* 0x000f220000100800 */
[----:B------:R-:W-:-:S04]  /*3620*/  PLOP3.LUT P1, PT, PT, PT, UP1, 0x80, 0x8 ;  /* 0x000000000008781c */ /* 0x000fc80003f2f018 */
[----:B------:R-:W-:Y:S02]  /*3630*/  ISETP.LT.AND P1, PT, R33, UR17, P1 ;  /* 0x0000001121007c0c */ /* 0x000fe40008f21270 */
[----:B---3--:R-:W-:-:S04]  /*3640*/  LEA R10, P4, R15, R6, 0x1 ;  /* 0x000000060f0a7211 */ /* 0x008fc800078808ff */
[----:B------:R-:W-:-:S07]  /*3650*/  LEA.HI.X.SX32 R11, R15, R3, 0x1, P4 ;  /* 0x000000030f0b7211 */ /* 0x000fce00020f0eff */
[----:B----4-:R0:W3:Y:S01]  /*3660*/  @P1 LDG.E.U16 R2, desc[UR10][R10.64] ;  /* 0x0000000a0a021981 */ /* 0x0100e2000c1e1500 */
[----:B------:R-:W-:-:S03]  /*3670*/  LEA R33, P5, R8, R6, 0x1 ;  /* 0x0000000608217211 */ /* 0x000fc600078a08ff */
[----:B------:R-:W-:Y:S04]  /*3680*/  STL [R1+0x740], R10 ;  /* 0x0007400a01007387 */ /* 0x000fe80000100800 */
[----:B------:R0:W-:Y:S04]  /*3690*/  STL [R1+0x73c], R11 ;  /* 0x00073c0b01007387 */ /* 0x0001e80000100800 */
[----:B------:R-:W-:Y:S01]  /*36a0*/  STL [R1+0x74c], R33 ;  /* 0x00074c2101007387 */ /* 0x000fe20000100800 */
[----:B------:R-:W-:-:S04]  /*36b0*/  PLOP3.LUT P3, PT, PT, PT, UP1, 0x80, 0x8 ;  /* 0x000000000008781c */ /* 0x000fc80003f6f018 */
[----:B------:R-:W-:Y:S02]  /*36c0*/  ISETP.LT.AND P3, PT, R34, UR17, P3 ;  /* 0x0000001122007c0c */ /* 0x000fe40009f61270 */
[----:B------:R-:W-:Y:S01]  /*36d0*/  LEA.HI.X.SX32 R34, R8, R3, 0x1, P5 ;  /* 0x0000000308227211 */ /* 0x000fe200028f0eff */
[----:B------:R-:W-:Y:S01]  /*36e0*/  IMAD R9, R4, 0x2, R9 ;  /* 0x0000000204097824 */ /* 0x000fe200078e0209 */
[----:B------:R-:W-:-:S03]  /*36f0*/  PLOP3.LUT P4, PT, PT, PT, UP1, 0x80, 0x8 ;  /* 0x000000000008781c */ /* 0x000fc60003f8f018 */
[----:B0-----:R-:W-:Y:S01]  /*3700*/  @P0 IMAD.MOV.U32 R11, RZ, RZ, R34 ;  /* 0x000000ffff0b0224 */ /* 0x001fe200078e0022 */
[----:B------:R-:W-:Y:S01]  /*3710*/  PRMT R23, RZ, 0x7610, R23 ;  /* 0x00007610ff177816 */ /* 0x000fe20000000017 */
[----:B------:R-:W-:-:S05]  /*3720*/  @P0 IMAD.MOV.U32 R10, RZ, RZ, R33 ;  /* 0x000000ffff0a0224 */ /* 0x000fca00078e0021 */
[----:B------:R0:W4:Y:S01]  /*3730*/  @P0 LDG.E.U16 R23, desc[UR10][R10.64] ;  /* 0x0000000a0a170981 */ /* 0x000122000c1e1500 */
[----:B--2---:R-:W-:Y:S02]  /*3740*/  PRMT R37, RZ, 0x7610, R37 ;  /* 0x00007610ff257816 */ /* 0x004fe40000000025 */
[----:B------:R-:W-:Y:S01]  /*3750*/  PRMT R32, RZ, 0x7610, R32 ;  /* 0x00007610ff207816 */ /* 0x000fe20000000020 */
[----:B---3--:R1:W-:Y:S02]  /*3760*/  @P1 STL [R1+0x1bc], R2 ;  /* 0x0001bc0201001387 */ /* 0x0083e40000100800 */
[----:B-1----:R-:W1:Y:S02]  /*3770*/  S2R R2, SR_TID.X ;  /* 0x0000000000027919 */ /* 0x002e640000002100 */
[----:B------:R2:W-:Y:S01]  /*3780*/  STL [R1+0x574], R34 ;  /* 0x0005742201007387 */ /* 0x0005e20000100800 */
[----:B------:R-:W-:Y:S02]  /*3790*/  ISETP.LT.AND P1, PT, R5, UR17, P4 ;  /* 0x0000001105007c0c */ /* 0x000fe4000a721270 */
[----:B------:R-:W-:-:S04]  /*37a0*/  LEA R5, P4, R9, R6, 0x1 ;  /* 0x0000000609057211 */ /* 0x000fc800078808ff */
[----:B0-----:R-:W-:Y:S01]  /*37b0*/  LEA.HI.X.SX32 R10, R9, R3, 0x1, P4 ;  /* 0x00000003090a7211 */ /* 0x001fe200020f0eff */
[----:B------:R-:W-:Y:S01]  /*37c0*/  IMAD.MOV.U32 R11, RZ, RZ, R5 ;  /* 0x000000ffff0b7224 */ /* 0x000fe200078e0005 */
[----:B-1----:R-:W-:-:S04]  /*37d0*/  SHF.R.U32.HI R2, RZ, 0x6, R2 ;  /* 0x00000006ff027819 */ /* 0x002fc80000011602 */
[----:B------:R-:W-:-:S05]  /*37e0*/  SGXT.U32 R2, R2, 0x1 ;  /* 0x000000010202781a */ /* 0x000fca0000000000 */
[----:B--2---:R-:W-:-:S04]  /*37f0*/  IMAD R34, R2, R4, RZ ;  /* 0x0000000402227224 */ /* 0x004fc800078e02ff */
[----:B------:R-:W-:-:S04]  /*3800*/  IMAD R34, R4, 0x2, R34 ;  /* 0x0000000204227824 */ /* 0x000fc800078e0222 */
[----:B------:R-:W-:Y:S01]  /*3810*/  IMAD R34, R4, 0x2, R34 ;  /* 0x0000000204227824 */ /* 0x000fe200078e0222 */
[----:B------:R0:W-:Y:S01]  /*3820*/  STL [R1+0x584], R5 ;  /* 0x0005840501007387 */ /* 0x0001e20000100800 */
[----:B------:R-:W-:-:S03]  /*3830*/  @P3 LOP3.LUT R11, R11, R10, RZ, 0x3c, !PT ;  /* 0x0000000a0b0b3212 */ /* 0x000fc600078e3cff */
[C---:B------:R-:W-:Y:S01]  /*3840*/  LEA R33, P0, R34.reuse, R6, 0x1 ;  /* 0x0000000622217211 */ /* 0x040fe200078008ff */
[----:B0-----:R-:W2:Y:S04]  /*3850*/  LDL.LU R5, [R1+0x44] ;  /* 0x0000440001057983 */ /* 0x001ea80000300800 */
[----:B------:R-:W-:Y:S04]  /*3860*/  STL [R1+0x3ac], R33 ;  /* 0x0003ac2101007387 */ /* 0x000fe80000100800 */
[----:B------:R0:W-:Y:S01]  /*3870*/  STL [R1+0x580], R10 ;  /* 0x0005800a01007387 */ /* 0x0001e20000100800 */
[----:B------:R-:W-:-:S02]  /*3880*/  LEA.HI.X.SX32 R34, R34, R3, 0x1, P0 ;  /* 0x0000000322227211 */ /* 0x000fc400000f0eff */
[----:B0-----:R-:W-:-:S04]  /*3890*/  @P3 LOP3.LUT R10, R11, R10, RZ, 0x3c, !PT ;  /* 0x0000000a0b0a3212 */ /* 0x001fc800078e3cff */
[----:B------:R-:W-:-:S05]  /*38a0*/  @P3 LOP3.LUT R11, R11, R10, RZ, 0x3c, !PT ;  /* 0x0000000a0b0b3212 */ /* 0x000fca00078e3cff */
[----:B------:R0:W3:Y:S02]  /*38b0*/  @P3 LDG.E.U16 R37, desc[UR10][R10.64] ;  /* 0x0000000a0a253981 */ /* 0x0000e4000c1e1500 */
[----:B0-----:R-:W-:Y:S02]  /*38c0*/  @P1 IMAD.MOV.U32 R10, RZ, RZ, R33 ;  /* 0x000000ffff0a1224 */ /* 0x001fe400078e0021 */
[----:B------:R-:W-:-:S05]  /*38d0*/  @P1 IMAD.MOV.U32 R11, RZ, RZ, R34 ;  /* 0x000000ffff0b1224 */ /* 0x000fca00078e0022 */
[----:B------:R0:W2:Y:S01]  /*38e0*/  @P1 LDG.E.U16 R32, desc[UR10][R10.64] ;  /* 0x0000000a0a201981 */ /* 0x0000a2000c1e1500 */
[----:B------:R-:W-:-:S03]  /*38f0*/  PLOP3.LUT P0, PT, PT, PT, UP1, 0x80, 0x8 ;  /* 0x000000000008781c */ /* 0x000fc60003f0f018 */
[----:B----4-:R1:W-:Y:S02]  /*3900*/  STL [R1+0x1b8], R23 ;  /* 0x0001b81701007387 */ /* 0x0103e40000100800 */
[C---:B-1----:R-:W-:Y:S02]  /*3910*/  LOP3.LUT R23, R2.reuse, 0xc, RZ, 0xfc, !PT ;  /* 0x0000000c02177812 */ /* 0x042fe400078efcff */
[----:B------:R1:W-:Y:S01]  /*3920*/  STL [R1+0x3a8], R34 ;  /* 0x0003a82201007387 */ /* 0x0003e20000100800 */
[----:B0-----:R-:W-:Y:S02]  /*3930*/  PRMT R11, RZ, 0x7610, R11 ;  /* 0x00007610ff0b7816 */ /* 0x001fe4000000000b */
[----:B------:R-:W-:Y:S02]  /*3940*/  ISETP.LT.AND P1, PT, R23, UR17, P0 ;  /* 0x0000001117007c0c */ /* 0x000fe40008721270 */
[----:B------:R-:W-:Y:S02]  /*3950*/  LEA R10, P4, R29, R6, 0x1 ;  /* 0x000000061d0a7211 */ /* 0x000fe400078808ff */
[C---:B------:R-:W-:Y:S01]  /*3960*/  LOP3.LUT R23, R2.reuse, 0x14, RZ, 0xfc, !PT ;  /* 0x0000001402177812 */ /* 0x040fe200078efcff */
[----:B-1----:R-:W4:Y:S01]  /*3970*/  LDL.LU R34, [R1+0x3c] ;  /* 0x00003c0001227983 */ /* 0x002f220000300800 */
[----:B------:R-:W-:-:S03]  /*3980*/  LOP3.LUT R33, R2, 0x24, RZ, 0xfc, !PT ;  /* 0x0000002402217812 */ /* 0x000fc600078efcff */
[----:B--2---:R0:W-:Y:S04]  /*3990*/  STL [R1+0x2a4], R32 ;  /* 0x0002a42001007387 */ /* 0x0041e80000100800 */
[----:B------:R1:W-:Y:S01]  /*39a0*/  STL.S16 [R1+0x2a0], R11 ;  /* 0x0002a00b01007387 */ /* 0x0003e20000100600 */
[----:B0-----:R-:W-:Y:S01]  /*39b0*/  LOP3.LUT R32, R2, 0x1c, RZ, 0xfc, !PT ;  /* 0x0000001c02207812 */ /* 0x001fe200078efcff */
[----:B------:R-:W-:Y:S01]  /*39c0*/  IMAD.MOV.U32 R2, RZ, RZ, R11 ;  /* 0x000000ffff027224 */ /* 0x000fe200078e000b */
[----:B-1----:R-:W-:-:S05]  /*39d0*/  LEA.HI.X.SX32 R11, R29, R3, 0x1, P4 ;  /* 0x000000031d0b7211 */ /* 0x002fca00020f0eff */
[----:B------:R0:W2:Y:S01]  /*39e0*/  @P1 LDG.E.U16 R2, desc[UR10][R10.64] ;  /* 0x0000000a0a021981 */ /* 0x0000a2000c1e1500 */
[----:B------:R-:W-:-:S03]  /*39f0*/  PLOP3.LUT P0, PT, PT, PT, UP1, 0x80, 0x8 ;  /* 0x000000000008781c */ /* 0x000fc60003f0f018 */
[----:B------:R-:W-:Y:S01]  /*3a00*/  STL [R1+0x3cc], R10 ;  /* 0x0003cc0a01007387 */ /* 0x000fe20000100800 */
[----:B------:R-:W-:-:S03]  /*3a10*/  ISETP.LT.AND P0, PT, R23, UR17, P0 ;  /* 0x0000001117007c0c */ /* 0x000fc60008701270 */
[----:B------:R-:W4:Y:S04]  /*3a20*/  LDL.LU R23, [R1+0x30] ;  /* 0x0000300001177983 */ /* 0x000f280000300800 */
[----:B------:R-:W-:Y:S04]  /*3a30*/  STL [R1+0x3c8], R11 ;  /* 0x0003c80b01007387 */ /* 0x000fe80000100800 */
[----:B---3--:R1:W-:Y:S01]  /*3a40*/  STL [R1+0x1b4], R37 ;  /* 0x0001b42501007387 */ /* 0x0083e20000100800 */
[----:B------:R-:W-:Y:S01]  /*3a50*/  PLOP3.LUT P3, PT, PT, PT, UP1, 0x80, 0x8 ;  /* 0x000000000008781c */ /* 0x000fe20003f6f018 */
[----:B-1----:R-:W-:-:S04]  /*3a60*/  IMAD R37, R4, 0x2, R31 ;  /* 0x0000000204257824 */ /* 0x002fc800078e021f */
[----:B------:R-:W-:-:S04]  /*3a70*/  IMAD R37, R4, 0x2, R37 ;  /* 0x0000000204257824 */ /* 0x000fc800078e0225 */
[----:B------:R-:W-:Y:S01]  /*3a80*/  IMAD R37, R4, 0x2, R37 ;  /* 0x0000000204257824 */ /* 0x000fe200078e0225 */
[----:B------:R-:W-:Y:S02]  /*3a90*/  PLOP3.LUT P4, PT, PT, PT, UP1, 0x80, 0x8 ;  /* 0x000000000008781c */ /* 0x000fe40003f8f018 */
[----:B------:R-:W-:Y:S01]  /*3aa0*/  ISETP.LT.AND P3, PT, R32, UR17, P3 ;  /* 0x0000001120007c0c */ /* 0x000fe20009f61270 */
[----:B------:R-:W-:Y:S01]  /*3ab0*/  IMAD R37, R4, 0x2, R37 ;  /* 0x0000000204257824 */ /* 0x000fe200078e0225 */
[----:B------:R-:W-:-:S04]  /*3ac0*/  LEA R32, P5, R31, R6, 0x1 ;  /* 0x000000061f207211 */ /* 0x000fc800078a08ff */
[----:B0-----:R-:W-:Y:S02]  /*3ad0*/  LEA.HI.X.SX32 R10, R31, R3, 0x1, P5 ;  /* 0x000000031f0a7211 */ /* 0x001fe400028f0eff */
[----:B------:R-:W-:-:S03]  /*3ae0*/  PRMT R0, RZ, 0x7610, R0 ;  /* 0x00007610ff007816 */ /* 0x000fc60000000000 */
[----:B------:R-:W-:Y:S01]  /*3af0*/  @P0 IMAD.MOV.U32 R11, RZ, RZ, R10 ;  /* 0x000000ffff0b0224 */ /* 0x000fe200078e000a */
[----:B--2---:R0:W-:Y:S01]  /*3b00*/  @P1 STL [R1+0x2a0], R2 ;  /* 0x0002a00201001387 */ /* 0x0041e20000100800 */
[----:B------:R-:W-:-:S03]  /*3b10*/  ISETP.LT.AND P1, PT, R33, UR17, P4 ;  /* 0x0000001121007c0c */ /* 0x000fc6000a721270 */
[----:B------:R-:W-:Y:S01]  /*3b20*/  STL [R1+0x3ec], R32 ;  /* 0x0003ec2001007387 */ /* 0x000fe20000100800 */
[----:B0-----:R-:W-:-:S05]  /*3b30*/  LEA R2, P4, R37, R6, 0x1 ;  /* 0x0000000625027211 */ /* 0x001fca00078808ff */
[----:B------:R-:W-:Y:S04]  /*3b40*/  STL [R1+0x404], R2 ;  /* 0x0004040201007387 */ /* 0x000fe80000100800 */
[----:B------:R0:W-:Y:S02]  /*3b50*/  STL [R1+0x3e8], R10 ;  /* 0x0003e80a01007387 */ /* 0x0001e40000100800 */
[----:B0-----:R-:W-:Y:S02]  /*3b60*/  @P0 IMAD.MOV.U32 R10, RZ, RZ, R32 ;  /* 0x000000ffff0a0224 */ /* 0x001fe400078e0020 */
[----:B------:R-:W2:Y:S04]  /*3b70*/  LDL.LU R32, [R1+0xccc] ;  /* 0x000ccc0001207983 */ /* 0x000ea80000300800 */
[----:B------:R0:W3:Y:S01]  /*3b80*/  @P0 LDG.E.U16 R0, desc[UR10][R10.64] ;  /* 0x0000000a0a000981 */ /* 0x0000e2000c1e1500 */
[----:B------:R-:W-:-:S02]  /*3b90*/  LEA.HI.X.SX32 R37, R37, R3, 0x1, P4 ;  /* 0x0000000325257211 */ /* 0x000fc400020f0eff */
[----:B------:R-:W-:Y:S01]  /*3ba0*/  PRMT R35, RZ, 0x7610, R35 ;  /* 0x00007610ff237816 */ /* 0x000fe20000000023 */
[----:B0-----:R-:W-:Y:S02]  /*3bb0*/  @P3 IMAD.MOV.U32 R10, RZ, RZ, R2 ;  /* 0x000000ffff0a3224 */ /* 0x001fe400078e0002 */
[----:B------:R-:W-:-:S05]  /*3bc0*/  @P3 IMAD.MOV.U32 R11, RZ, RZ, R37 ;  /* 0x000000ffff0b3224 */ /* 0x000fca00078e0025 */
[----:B------:R0:W2:Y:S01]  /*3bd0*/  @P3 LDG.E.U16 R35, desc[UR10][R10.64] ;  /* 0x0000000a0a233981 */ /* 0x0000a2000c1e1500 */
[C---:B------:R-:W-:Y:S01]  /*3be0*/  LEA R33, P5, R5.reuse, R6, 0x1 ;  /* 0x0000000605217211 */ /* 0x040fe200078a08ff */
[----:B------:R-:W1:Y:S02]  /*3bf0*/  S2R R2, SR_TID.X ;  /* 0x0000000000027919 */ /* 0x000e640000002100 */
[----:B---3--:R3:W-:Y:S04]  /*3c00*/  STL [R1+0x298], R0 ;  /* 0x0002980001007387 */ /* 0x0087e80000100800 */
[----:B---3--:R-:W3:Y:S04]  /*3c10*/  LDL.LU R0, [R1+0xcc8] ;  /* 0x000cc80001007983 */ /* 0x008ee80000300800 */
[----:B------:R-:W-:Y:S04]  /*3c20*/  STL [R1+0x4b8], R33 ;  /* 0x0004b82101007387 */ /* 0x000fe80000100800 */
[----:B------:R0:W-:Y:S04]  /*3c30*/  STL [R1+0x400], R37 ;  /* 0x0004002501007387 */ /* 0x0001e80000100800 */
[----:B0-----:R-:W4:Y:S01]  /*3c40*/  LDL.LU R37, [R1+0xcc4] ;  /* 0x000cc40001257983 */ /* 0x001f220000300800 */
[----:B------:R-:W-:Y:S01]  /*3c50*/  LEA.HI.X.SX32 R5, R5, R3, 0x1, P5 ;  /* 0x0000000305057211 */ /* 0x000fe200028f0eff */
[----:B------:R-:W-:Y:S01]  /*3c60*/  @P1 IMAD.MOV.U32 R10, RZ, RZ, R33 ;  /* 0x000000ffff0a1224 */ /* 0x000fe200078e0021 */
[----:B-1----:R-:W-:-:S03]  /*3c70*/  SHF.R.U32.HI R2, RZ, 0x6, R2 ;  /* 0x00000006ff027819 */ /* 0x002fc60000011602 */
[----:B------:R-:W-:Y:S01]  /*3c80*/  @P1 IMAD.MOV.U32 R11, RZ, RZ, R5 ;  /* 0x000000ffff0b1224 */ /* 0x000fe200078e0005 */
[----:B------:R-:W-:Y:S01]  /*3c90*/  SGXT.U32 R2, R2, 0x1 ;  /* 0x000000010202781a */ /* 0x000fe20000000000 */
[----:B--2---:R0:W-:Y:S01]  /*3ca0*/  STL [R1+0x294], R35 ;  /* 0x0002942301007387 */ /* 0x0041e20000100800 */
[----:B------:R-:W-:Y:S02]  /*3cb0*/  PLOP3.LUT P0, PT, PT, PT, UP1, 0x80, 0x8 ;  /* 0x000000000008781c */ /* 0x000fe40003f0f018 */
[----:B0-----:R-:W-:Y:S02]  /*3cc0*/  LOP3.LUT R35, R2, 0x2c, RZ, 0xfc, !PT ;  /* 0x0000002c02237812 */ /* 0x001fe400078efcff */
[----:B---3--:R-:W-:-:S06]  /*3cd0*/  PRMT R0, RZ, 0x7610, R0 ;  /* 0x00007610ff007816 */ /* 0x008fcc0000000000 */
[----:B------:R4:W2:Y:S01]  /*3ce0*/  @P1 LDG.E.U16 R0, desc[UR10][R10.64] ;  /* 0x0000000a0a001981 */ /* 0x0008a2000c1e1500 */
[----:B------:R-:W-:Y:S02]  /*3cf0*/  ISETP.LT.AND P1, PT, R35, UR17, P0 ;  /* 0x0000001123007c0c */ /* 0x000fe40008721270 */
[C---:B----4-:R-:W-:Y:S02]  /*3d00*/  LEA R10, P4, R34.reuse, R6, 0x1 ;  /* 0x00000006220a7211 */ /* 0x050fe400078808ff */
[----:B------:R-:W-:Y:S02]  /*3d10*/  PRMT R37, RZ, 0x7610, R37 ;  /* 0x00007610ff257816 */ /* 0x000fe40000000025 */
[----:B------:R-:W-:-:S07]  /*3d20*/  LEA.HI.X.SX32 R11, R34, R3, 0x1, P4 ;  /* 0x00000003220b7211 */ /* 0x000fce00020f0eff */
[----:B------:R0:W3:Y:S04]  /*3d30*/  @P1 LDG.E.U16 R37, desc[UR10][R10.64] ;  /* 0x0000000a0a251981 */ /* 0x0000e8000c1e1500 */
[----:B------:R1:W-:Y:S01]  /*3d40*/  STL [R1+0x4b4], R5 ;  /* 0x0004b40501007387 */ /* 0x0003e20000100800 */
[----:B------:R-:W-:-:S03]  /*3d50*/  PLOP3.LUT P3, PT, PT, PT, UP1, 0x80, 0x8 ;  /* 0x000000000008781c */ /* 0x000fc60003f6f018 */
[----:B-1----:R-:W4:Y:S04]  /*3d60*/  LDL.LU R5, [R1+0xcc0] ;  /* 0x000cc00001057983 */ /* 0x002f280000300800 */
[----:B------:R-:W3:Y:S01]  /*3d70*/  LDL.LU R33, [R1+0xcbc] ;  /* 0x000cbc0001217983 */ /* 0x000ee20000300800 */
[C---:B------:R-:W-:Y:S02]  /*3d80*/  LOP3.LUT R35, R2.reuse, 0x3c, RZ, 0xfc, !PT ;  /* 0x0000003c02237812 */ /* 0x040fe400078efcff */
[C---:B------:R-:W-:Y:S02]  /*3d90*/  LOP3.LUT R34, R2.reuse, 0x44, RZ, 0xfc, !PT ;  /* 0x0000004402227812 */ /* 0x040fe400078efcff */
[----:B------:R-:W-:Y:S01]  /*3da0*/  PRMT R12, RZ, 0x7610, R12 ;  /* 0x00007610ff0c7816 */ /* 0x000fe2000000000c */
[----:B--2---:R1:W-:Y:S02]  /*3db0*/  STL [R1+0x284], R0 ;  /* 0x0002840001007387 */ /* 0x0043e40000100800 */
[----:B-1----:R-:W-:-:S04]  /*3dc0*/  LOP3.LUT R0, R2, 0x34, RZ, 0xfc, !PT ;  /* 0x0000003402007812 */ /* 0x002fc800078efcff */
[----:B------:R-:W-:Y:S02]  /*3dd0*/  ISETP.LT.AND P0, PT, R0, UR17, P3 ;  /* 0x0000001100007c0c */ /* 0x000fe40009f01270 */
[C---:B------:R-:W-:Y:S01]  /*3de0*/  LEA R0, P5, R23.reuse, R6, 0x1 ;  /* 0x0000000617007211 */ /* 0x040fe200078a08ff */
[----:B------:R0:W-:Y:S03]  /*3df0*/  STL [R1+0x4d4], R10 ;  /* 0x0004d40a01007387 */ /* 0x0001e60000100800 */
[----:B------:R-:W-:Y:S01]  /*3e00*/  LEA.HI.X.SX32 R23, R23, R3, 0x1, P5 ;  /* 0x0000000317177211 */ /* 0x000fe200028f0eff */
[----:B------:R-:W2:Y:S01]  /*3e10*/  LDL.LU R2, [R1+0x38] ;  /* 0x0000380001027983 */ /* 0x000ea20000300800 */
[----:B------:R-:W-:-:S03]  /*3e20*/  PLOP3.LUT P3, PT, PT, PT, UP1, 0x80, 0x8 ;  /* 0x000000000008781c */ /* 0x000fc60003f6f018 */
[----:B------:R-:W-:Y:S02]  /*3e30*/  STL [R1+0x4ec], R0 ;  /* 0x0004ec0001007387 */ /* 0x000fe40000100800 */
[----:B0-----:R-:W-:Y:S02]  /*3e40*/  @P0 IMAD.MOV.U32 R10, RZ, RZ, R0 ;  /* 0x000000ffff0a0224 */ /* 0x001fe400078e0000 */
[----:B------:R0:W-:Y:S01]  /*3e50*/  STL [R1+0x4d0], R11 ;  /* 0x0004d00b01007387 */ /* 0x0001e20000100800 */
[----:B------:R-:W-:-:S03]  /*3e60*/  ISETP.LT.AND P3, PT, R35, UR17, P3 ;  /* 0x0000001123007c0c */ /* 0x000fc60009f61270 */
[----:B------:R-:W4:Y:S01]  /*3e70*/  LDL.LU R35, [R1+0xcb8] ;  /* 0x000cb80001237983 */ /* 0x000f220000300800 */
[----:B0-----:R-:W-:-:S03]  /*3e80*/  @P0 IMAD.MOV.U32 R11, RZ, RZ, R23 ;  /* 0x000000ffff0b0224 */ /* 0x001fc600078e0017 */
[----:B---3--:R0:W-:Y:S04]  /*3e90*/  STL [R1+0x264], R37 ;  /* 0x0002642501007387 */ /* 0x0081e80000100800 */
[----:B------:R1:W3:Y:S04]  /*3ea0*/  @P0 LDG.E.U16 R12, desc[UR10][R10.64] ;  /* 0x0000000a0a0c0981 */ /* 0x0002e8000c1e1500 */
[----:B0-----:R-:W4:Y:S04]  /*3eb0*/  LDL.LU R37, [R1+0xcb4] ;  /* 0x000cb40001257983 */ /* 0x001f280000300800 */
[----:B------:R0:W-:Y:S04]  /*3ec0*/  STL [R1+0x4e8], R23 ;  /* 0x0004e81701007387 */ /* 0x0001e80000100800 */
[----:B0-----:R-:W4:Y:S04]  /*3ed0*/  LDL.LU R23, [R1+0xcb0] ;  /* 0x000cb00001177983 */ /* 0x001f280000300800 */
[----:B------:R-:W4:Y:S01]  /*3ee0*/  LDL.LU R0, [R1+0xcac] ;  /* 0x000cac0001007983 */ /* 0x000f220000300800 */
[----:B------:R-:W-:-:S04]  /*3ef0*/  PLOP3.LUT P4, PT, PT, PT, UP1, 0x80, 0x8 ;  /* 0x000000000008781c */ /* 0x000fc80003f8f018 */
[----:B------:R-:W-:Y:S02]  /*3f00*/  ISETP.LT.AND P1, PT, R34, UR17, P4 ;  /* 0x0000001122007c0c */ /* 0x000fe4000a721270 */
[----:B------:R-:W-:Y:S02]  /*3f10*/  PLOP3.LUT P0, PT, PT, PT, UP1, 0x80, 0x8 ;  /* 0x000000000008781c */ /* 0x000fe40003f0f018 */
[----:B--2---:R-:W-:-:S05]  /*3f20*/  LEA R34, P4, R2, R6, 0x1 ;  /* 0x0000000602227211 */ /* 0x004fca00078808ff */
[----:B------:R-:W-:Y:S01]  /*3f30*/  STL [R1+0x504], R34 ;  /* 0x0005042201007387 */ /* 0x000fe20000100800 */
[----:B-1----:R-:W-:Y:S01]  /*3f40*/  LEA.HI.X.SX32 R11, R2, R3, 0x1, P4 ;  /* 0x00000003020b7211 */ /* 0x002fe200020f0eff */
[----:B------:R-:W-:Y:S01]  /*3f50*/  @P3 IMAD.MOV.U32 R10, RZ, RZ, R34 ;  /* 0x000000ffff0a3224 */ /* 0x000fe200078e0022 */
[----:B------:R-:W0:Y:S01]  /*3f60*/  S2R R2, SR_TID.X ;  /* 0x0000000000027919 */ /* 0x000e220000002100 */
[----:B---3--:R1:W-:Y:S01]  /*3f70*/  STL [R1+0x25c], R12 ;  /* 0x00025c0c01007387 */ /* 0x0083e20000100800 */
[----:B----4-:R-:W-:Y:S02]  /*3f80*/  PRMT R37, RZ, 0x7610, R37 ;  /* 0x00007610ff257816 */ /* 0x010fe40000000025 */
[----:B-1----:R-:W-:-:S04]  /*3f90*/  LEA R12, P5, R35, R6, 0x1 ;  /* 0x00000006230c7211 */ /* 0x002fc800078a08ff */
[----:B------:R1:W2:Y:S04]  /*3fa0*/  @P3 LDG.E.U16 R37, desc[UR10][R10.64] ;  /* 0x0000000a0a253981 */ /* 0x0002a8000c1e1500 */
[----:B------:R-:W-:Y:S04]  /*3fb0*/  STL [R1+0x51c], R12 ;  /* 0x00051c0c01007387 */ /* 0x000fe80000100800 */
[----:B------:R3:W-:Y:S01]  /*3fc0*/  STL [R1+0x500], R11 ;  /* 0x0005000b01007387 */ /* 0x0007e20000100800 */
[----:B0-----:R-:W-:Y:S01]  /*3fd0*/  SHF.R.U32.HI R2, RZ, 0x6, R2 ;  /* 0x00000006ff027819 */ /* 0x001fe20000011602 */
[----:B-1----:R-:W-:Y:S01]  /*3fe0*/  @P1 IMAD.MOV.U32 R10, RZ, RZ, R12 ;  /* 0x000000ffff0a1224 */ /* 0x002fe200078e000c */
[----:B------:R-:W-:Y:S01]  /*3ff0*/  PRMT R0, RZ, 0x7610, R0 ;  /* 0x00007610ff007816 */ /* 0x000fe20000000000 */
[----:B------:R-:W4:Y:S01]  /*4000*/  LDL.LU R34, [R1+0xca8] ;  /* 0x000ca80001227983 */ /* 0x000f220000300800 */
[----:B---3--:R-:W0:Y:S01]  /*4010*/  S2R R11, SR_TID.X ;  /* 0x00000000000b7919 */ /* 0x008e220000002100 */
[----:B------:R-:W-:-:S04]  /*4020*/  SGXT.U32 R2, R2, 0x1 ;  /* 0x000000010202781a */ /* 0x000fc80000000000 */
[----:B------:R-:W-:Y:S02]  /*4030*/  LOP3.LUT R2, R2, 0x4c, RZ, 0xfc, !PT ;  /* 0x0000004c02027812 */ /* 0x000fe400078efcff */
[----:B------:R-:W-:Y:S02]  /*4040*/  LEA.HI.X.SX32 R2, R35, R3, 0x1, P5 ;  /* 0x0000000323027211 */ /* 0x000fe400028f0eff */
[----:B0-----:R-:W-:-:S04]  /*4050*/  SHF.R.U32.HI R11, RZ, 0x6, R11 ;  /* 0x00000006ff0b7819 */ /* 0x001fc8000001160b */
[----:B------:R-:W-:-:S04]  /*4060*/  SGXT.U32 R11, R11, 0x1 ;  /* 0x000000010b0b781a */ /* 0x000fc80000000000 */
[----:B------:R-:W-:-:S04]  /*4070*/  LOP3.LUT R11, R11, 0x4c, RZ, 0xfc, !PT ;  /* 0x0000004c0b0b7812 */ /* 0x000fc800078efcff */
[----:B------:R-:W-:Y:S01]  /*4080*/  ISETP.LT.AND P0, PT, R11, UR17, P0 ;  /* 0x000000110b007c0c */ /* 0x000fe20008701270 */
[----:B------:R-:W-:-:S05]  /*4090*/  @P1 IMAD.MOV.U32 R11, RZ, RZ, R2 ;  /* 0x000000ffff0b1224 */ /* 0x000fca00078e0002 */
[----:B------:R4:W3:Y:S01]  /*40a0*/  @P1 LDG.E.U16 R0, desc[UR10][R10.64] ;  /* 0x0000000a0a001981 */ /* 0x0008e2000c1e1500 */
[----:B------:R-:W-:-:S03]  /*40b0*/  PRMT R23, RZ, 0x7610, R23 ;  /* 0x00007610ff177816 */ /* 0x000fc60000000017 */
[----:B--2---:R0:W-:Y:S04]  /*40c0*/  STL [R1+0x244], R37 ;  /* 0x0002442501007387 */ /* 0x0041e80000100800 */
[----:B0-----:R-:W2:Y:S01]  /*40d0*/  LDL.LU R37, [R1+0xca4] ;  /* 0x000ca40001257983 */ /* 0x001ea20000300800 */
[----:B----4-:R-:W-:-:S03]  /*40e0*/  LEA R11, P3, R34, R6, 0x1 ;  /* 0x00000006220b7211 */ /* 0x010fc600078608ff */
[----:B------:R-:W-:Y:S01]  /*40f0*/  STL [R1+0x518], R2 ;  /* 0x0005180201007387 */ /* 0x000fe20000100800 */
[----:B------:R-:W-:-:S03]  /*4100*/  LEA.HI.X.SX32 R10, R34, R3, 0x1, P3 ;  /* 0x00000003220a7211 */ /* 0x000fc600018f0eff */
[----:B---3--:R-:W-:Y:S04]  /*4110*/  STL [R1+0x240], R0 ;  /* 0x0002400001007387 */ /* 0x008fe80000100800 */
[----:B------:R0:W-:Y:S04]  /*4120*/  STL [R1+0x530], R11 ;  /* 0x0005300b01007387 */ /* 0x0001e80000100800 */
[----:B------:R1:W-:Y:S01]  /*4130*/  STL [R1+0x52c], R10 ;  /* 0x00052c0a01007387 */ /* 0x0003e20000100800 */
[----:B0-----:R-:W-:-:S04]  /*4140*/  @P0 LOP3.LUT R11, R11, R10, RZ, 0x3c, !PT ;  /* 0x0000000a0b0b0212 */ /* 0x001fc800078e3cff */
[----:B-1----:R-:W-:-:S04]  /*4150*/  @P0 LOP3.LUT R10, R11, R10, RZ, 0x3c, !PT ;  /* 0x0000000a0b0a0212 */ /* 0x002fc800078e3cff */
[----:B------:R-:W-:-:S05]  /*4160*/  @P0 LOP3.LUT R11, R11, R10, RZ, 0x3c, !PT ;  /* 0x0000000a0b0b0212 */ /* 0x000fca00078e3cff */
[----:B------:R0:W3:Y:S01]  /*4170*/  @P0 LDG.E.U16 R23, desc[UR10][R10.64] ;  /* 0x0000000a0a170981 */ /* 0x0000e2000c1e1500 */
[----:B------:R-:W1:Y:S02]  /*4180*/  S2R R2, SR_TID.X ;  /* 0x0000000000027919 */ /* 0x000e640000002100 */
[----:B-1----:R-:W-:-:S04]  /*4190*/  SHF.R.U32.HI R2, RZ, 0x6, R2 ;  /* 0x00000006ff027819 */ /* 0x002fc80000011602 */
[----:B------:R-:W-:-:S04]  /*41a0*/  SGXT.U32 R2, R2, 0x1 ;  /* 0x000000010202781a */ /* 0x000fc80000000000 */
[C---:B------:R-:W-:Y:S02]  /*41b0*/  LOP3.LUT R0, R2.reuse, 0x54, RZ, 0xfc, !PT ;  /* 0x0000005402007812 */ /* 0x040fe400078efcff */
[C---:B------:R-:W-:Y:S02]  /*41c0*/  LOP3.LUT R12, R2.reuse, 0x5c, RZ, 0xfc, !PT ;  /* 0x0000005c020c7812 */ /* 0x040fe400078efcff */
[----:B------:R-:W-:Y:S02]  /*41d0*/  LOP3.LUT R0, R2, 0x64, RZ, 0xfc, !PT ;  /* 0x0000006402007812 */ /* 0x000fe400078efcff */
[----:B------:R-:W1:Y:S01]  /*41e0*/  S2R R2, SR_TID.X ;  /* 0x0000000000027919 */ /* 0x000e620000002100 */
[----:B------:R-:W-:Y:S02]  /*41f0*/  PLOP3.LUT P1, PT, PT, PT, UP1, 0x80, 0x8 ;  /* 0x000000000008781c */ /* 0x000fe40003f2f018 */
[----:B------:R-:W-:Y:S02]  /*4200*/  PLOP3.LUT P3, PT, PT, PT, UP1, 0x80, 0x8 ;  /* 0x000000000008781c */ /* 0x000fe40003f6f018 */
[----:B------:R-:W-:-:S02]  /*4210*/  PLOP3.LUT P4, PT, PT, PT, UP1, 0x80, 0x8 ;  /* 0x000000000008781c */ /* 0x000fc40003f8f018 */
[----:B------:R-:W-:Y:S02]  /*4220*/  ISETP.LT.AND P0, PT, R12, UR17, P3 ;  /* 0x000000110c007c0c */ /* 0x000fe40009f01270 */
[----:B------:R-:W-:Y:S02]  /*4230*/  ISETP.LT.AND P3, PT, R0, UR17, P4 ;  /* 0x0000001100007c0c */ /* 0x000fe4000a761270 */
[----:B0-----:R-:W-:Y:S02]  /*4240*/  LEA R10, P4, R33, R6, 0x1 ;  /* 0x00000006210a7211 */ /* 0x001fe400078808ff */
[----:B------:R-:W-:Y:S02]  /*4250*/  PRMT R36, RZ, 0x7610, R36 ;  /* 0x00007610ff247816 */ /* 0x000fe40000000024 */
[----:B-1----:R-:W-:-:S04]  /*4260*/  SHF.R.U32.HI R2, RZ, 0x6, R2 ;  /* 0x00000006ff027819 */ /* 0x002fc80000011602 */
[----:B------:R-:W-:-:S04]  /*4270*/  SGXT.U32 R2, R2, 0x1 ;  /* 0x000000010202781a */ /* 0x000fc80000000000 */
[----:B------:R-:W-:-:S04]  /*4280*/  LOP3.LUT R2, R2, 0x54, RZ, 0xfc, !PT ;  /* 0x0000005402027812 */ /* 0x000fc800078efcff */
[----:B------:R-:W-:Y:S02]  /*4290*/  ISETP.LT.AND P1, PT, R2, UR17, P1 ;  /* 0x0000001102007c0c */ /* 0x000fe40008f21270 */
[-C--:B------:R-:W-:Y:S02]  /*42a0*/  LEA R2, P5, R32, R6.reuse, 0x1 ;  /* 0x0000000620027211 */ /* 0x080fe400078a08ff */
[-C--:B------:R-:W-:Y:S02]  /*42b0*/  LEA.HI.X.SX32 R11, R33, R3.reuse, 0x1, P4 ;  /* 0x00000003210b7211 */ /* 0x080fe400020f0eff */
[----:B------:R-:W-:Y:S01]  /*42c0*/  LEA R12, P6, R30, R6, 0x1 ;  /* 0x000000061e0c7211 */ /* 0x000fe200078c08ff */
[----:B------:R0:W-:Y:S01]  /*42d0*/  STL [R1+0x540], R10 ;  /* 0x0005400a01007387 */ /* 0x0001e20000100800 */
[----:B------:R-:W-:-:S03]  /*42e0*/  LEA.HI.X.SX32 R0, R32, R3, 0x1, P5 ;  /* 0x0000000320007211 */ /* 0x000fc600028f0eff */
[----:B------:R-:W-:Y:S04]  /*42f0*/  STL [R1+0x550], R2 ;  /* 0x0005500201007387 */ /* 0x000fe80000100800 */
[----:B------:R1:W-:Y:S04]  /*4300*/  STL [R1+0x53c], R11 ;  /* 0x00053c0b01007387 */ /* 0x0003e80000100800 */
[----:B------:R-:W-:Y:S04]  /*4310*/  STL [R1+0x560], R12 ;  /* 0x0005600c01007387 */ /* 0x000fe80000100800 */
[----:B------:R0:W4:Y:S01]  /*4320*/  @P1 LDG.E.U16 R36, desc[UR10][R10.64] ;  /* 0x0000000a0a241981 */ /* 0x000122000c1e1500 */
[----:B------:R-:W-:Y:S01]  /*4330*/  PRMT R5, RZ, 0x7610, R5 ;  /* 0x00007610ff057816 */ /* 0x000fe20000000005 */
[----:B0-----:R-:W-:-:S02]  /*4340*/  @P0 IMAD.MOV.U32 R10, RZ, RZ, R2 ;  /* 0x000000ffff0a0224 */ /* 0x001fc400078e0002 */
[----:B-1----:R-:W-:Y:S01]  /*4350*/  @P0 IMAD.MOV.U32 R11, RZ, RZ, R0 ;  /* 0x000000ffff0b0224 */ /* 0x002fe200078e0000 */
[----:B--2---:R-:W-:-:S06]  /*4360*/  PRMT R37, RZ, 0x7610, R37 ;  /* 0x00007610ff257816 */ /* 0x004fcc0000000025 */
[----:B------:R0:W2:Y:S02]  /*4370*/  @P0 LDG.E.U16 R37, desc[UR10][R10.64] ;  /* 0x0000000a0a250981 */ /* 0x0000a4000c1e1500 */
[----:B0-----:R-:W-:Y:S02]  /*4380*/  @P3 IMAD.MOV.U32 R10, RZ, RZ, R12 ;  /* 0x000000ffff0a3224 */ /* 0x001fe400078e000c */
[----:B---3--:R0:W-:Y:S02]  /*4390*/  STL [R1+0x23c], R23 ;  /* 0x00023c1701007387 */ /* 0x0081e40000100800 */
[----:B0-----:R-:W-:-:S05]  /*43a0*/  LEA.HI.X.SX32 R23, R30, R3, 0x1, P6 ;  /* 0x000000031e177211 */ /* 0x001fca00030f0eff */
[----:B------:R-:W-:-:S05]  /*43b0*/  @P3 IMAD.MOV.U32 R11, RZ, RZ, R23 ;  /* 0x000000ffff0b3224 */ /* 0x000fca00078e0017 */
[----:B------:R0:W3:Y:S01]  /*43c0*/  @P3 LDG.E.U16 R5, desc[UR10][R10.64] ;  /* 0x0000000a0a053981 */ /* 0x0000e2000c1e1500 */
[----:B------:R-:W1:Y:S03]  /*43d0*/  S2R R2, SR_TID.X ;  /* 0x0000000000027919 */ /* 0x000e660000002100 */
[----:B------:R-:W-:Y:S01]  /*43e0*/  STL [R1+0x54c], R0 ;  /* 0x00054c0001007387 */ /* 0x000fe20000100800 */
[----:B------:R-:W-:Y:S02]  /*43f0*/  PLOP3.LUT P1, PT, PT, PT, UP1, 0x80, 0x8 ;  /* 0x000000000008781c */ /* 0x000fe40003f2f018 */
[----:B------:R-:W-:Y:S02]  /*4400*/  PLOP3.LUT P0, PT, PT, PT, UP1, 0x80, 0x8 ;  /* 0x000000000008781c */ /* 0x000fe40003f0f018 */
[----:B0-----:R-:W-:Y:S02]  /*4410*/  LEA R10, P4, R28, R6, 0x1 ;  /* 0x000000061c0a7211 */ /* 0x001fe400078808ff */
[----:B------:R-:W-:-:S02]  /*4420*/  PLOP3.LUT P3, PT, PT, PT, UP1, 0x80, 0x8 ;  /* 0x000000000008781c */ /* 0x000fc40003f6f018 */
[----:B------:R-:W-:Y:S02]  /*4430*/  PRMT R27, RZ, 0x7610, R27 ;  /* 0x00007610ff1b7816 */ /* 0x000fe4000000001b */
[----:B-1----:R-:W-:-:S04]  /*4440*/  SHF.R.U32.HI R2, RZ, 0x6, R2 ;  /* 0x00000006ff027819 */ /* 0x002fc80000011602 */
[----:B------:R-:W-:-:S04]  /*4450*/  SGXT.U32 R2, R2, 0x1 ;  /* 0x000000010202781a */ /* 0x000fc80000000000 */
[----:B------:R-:W-:-:S04]  /*4460*/  LOP3.LUT R12, R2, 0x6c, RZ, 0xfc, !PT ;  /* 0x0000006c020c7812 */ /* 0x000fc800078efcff */
[----:B------:R-:W-:Y:S02]  /*4470*/  ISETP.LT.AND P1, PT, R12, UR17, P1 ;  /* 0x000000110c007c0c */ /* 0x000fe40008f21270 */
[----:B------:R-:W-:Y:S02]  /*4480*/  LEA R12, P5, R14, R6, 0x1 ;  /* 0x000000060e0c7211 */ /* 0x000fe400078a08ff */
[----:B------:R-:W-:Y:S02]  /*4490*/  LEA.HI.X.SX32 R11, R28, R3, 0x1, P4 ;  /* 0x000000031c0b7211 */ /* 0x000fe400020f0eff */
[----:B------:R-:W-:-:S07]  /*44a0*/  PRMT R7, RZ, 0x7610, R7 ;  /* 0x00007610ff077816 */ /* 0x000fce0000000007 */
[----:B------:R0:W2:Y:S04]  /*44b0*/  @P1 LDG.E.U16 R27, desc[UR10][R10.64] ;  /* 0x0000000a0a1b1981 */ /* 0x0000a8000c1e1500 */
[----:B----4-:R1:W-:Y:S04]  /*44c0*/  STL [R1+0x238], R36 ;  /* 0x0002382401007387 */ /* 0x0103e80000100800 */
[----:B-1----:R-:W4:Y:S04]  /*44d0*/  LDL.LU R36, [R1+0xca0] ;  /* 0x000ca00001247983 */ /* 0x002f280000300800 */
[----:B------:R-:W4:Y:S04]  /*44e0*/  LDL.LU R0, [R1+0xc9c] ;  /* 0x000c9c0001007983 */ /* 0x000f280000300800 */
[----:B------:R1:W-:Y:S04]  /*44f0*/  STL [R1+0x55c], R23 ;  /* 0x00055c1701007387 */ /* 0x0003e80000100800 */
[----:B---3--:R3:W-:Y:S04]  /*4500*/  STL [R1+0x210], R5 ;  /* 0x0002100501007387 */ /* 0x0087e80000100800 */
[----:B--2---:R2:W-:Y:S04]  /*4510*/  STL [R1+0x214], R37 ;  /* 0x0002142501007387 */ /* 0x0045e80000100800 */
[----:B-1----:R-:W4:Y:S01]  /*4520*/  LDL.LU R23, [R1+0x64] ;  /* 0x0000640001177983 */ /* 0x002f220000300800 */
[----:B---3--:R-:W-:-:S04]  /*4530*/  LOP3.LUT R5, R2, 0x74, RZ, 0xfc, !PT ;  /* 0x0000007402057812 */ /* 0x008fc800078efcff */
[----:B------:R-:W-:Y:S02]  /*4540*/  ISETP.LT.AND P0, PT, R5, UR17, P0 ;  /* 0x0000001105007c0c */ /* 0x000fe40008701270 */
[----:B--2---:R-:W-:-:S04]  /*4550*/  LOP3.LUT R37, R2, 0x7c, RZ, 0xfc, !PT ;  /* 0x0000007c02257812 */ /* 0x004fc800078efcff */
[----:B------:R-:W-:Y:S02]  /*4560*/  ISETP.LT.AND P3, PT, R37, UR17, P3 ;  /* 0x0000001125007c0c */ /* 0x000fe40009f61270 */
[----:B------:R-:W-:Y:S01]  /*4570*/  LEA.HI.X.SX32 R37, R14, R3, 0x1, P5 ;  /* 0x000000030e257211 */ /* 0x000fe200028f0eff */
[----:B------:R0:W-:Y:S04]  /*4580*/  STL [R1+0x570], R10 ;  /* 0x0005700a01007387 */ /* 0x0001e80000100800 */
[----:B------:R1:W-:Y:S01]  /*4590*/  STL [R1+0x56c], R11 ;  /* 0x00056c0b01007387 */ /* 0x0003e20000100800 */
[----:B0-----:R-:W-:Y:S02]  /*45a0*/  @P0 IMAD.MOV.U32 R10, RZ, RZ, R12 ;  /* 0x000000ffff0a0224 */ /* 0x001fe400078e000c */
[----:B-1----:R-:W-:-:S05]  /*45b0*/  @P0 IMAD.MOV.U32 R11, RZ, RZ, R37 ;  /* 0x000000ffff0b0224 */ /* 0x002fca00078e0025 */
[----:B------:R0:W2:Y:S04]  /*45c0*/  @P0 LDG.E.U16 R7, desc[UR10][R10.64] ;  /* 0x0000000a0a070981 */ /* 0x0000a8000c1e1500 */
[----:B------:R-:W-:Y:S04]  /*45d0*/  STL [R1+0x57c], R12 ;  /* 0x00057c0c01007387 */ /* 0x000fe80000100800 */
[----:B------:R-:W-:Y:S01]  /*45e0*/  STL [R1+0x578], R37 ;  /* 0x0005782501007387 */ /* 0x000fe20000100800 */
[----:B------:R-:W-:Y:S01]  /*45f0*/  LOP3.LUT R5, R2, 0x6, RZ, 0xfc, !PT ;  /* 0x0000000602057812 */ /* 0x000fe200078efcff */
[----:B------:R-:W-:-:S02]  /*4600*/  IMAD R9, R4, 0x2, R9 ;  /* 0x0000000204097824 */ /* 0x000fc400078e0209 */
[----:B------:R1:W-:Y:S01]  /*4610*/  STL [R1+0x1fc], R27 ;  /* 0x0001fc1b01007387 */ /* 0x0003e20000100800 */
[----:B------:R-:W-:-:S03]  /*4620*/  PLOP3.LUT P4, PT, PT, PT, UP1, 0x80, 0x8 ;  /* 0x000000000008781c */ /* 0x000fc60003f8f018 */
[----:B-1----:R-:W3:Y:S01]  /*4630*/  LDL.LU R27, [R1+0x74] ;  /* 0x00007400011b7983 */ /* 0x002ee20000300800 */
[----:B------:R-:W-:Y:S02]  /*4640*/  ISETP.LT.AND P1, PT, R5, UR17, P4 ;  /* 0x0000001105007c0c */ /* 0x000fe4000a721270 */
[----:B------:R-:W-:Y:S02]  /*4650*/  LEA R5, P4, R9, R6, 0x1 ;  /* 0x0000000609057211 */ /* 0x000fe400078808ff */
[----:B------:R-:W-:-:S03]  /*4660*/  PRMT R13, RZ, 0x7610, R13 ;  /* 0x00007610ff0d7816 */ /* 0x000fc6000000000d */
[----:B0-----:R-:W-:Y:S01]  /*4670*/  IMAD.MOV.U32 R11, RZ, RZ, R5 ;  /* 0x000000ffff0b7224 */ /* 0x001fe200078e0005 */
[----:B------:R-:W-:Y:S01]  /*4680*/  LEA.HI.X.SX32 R10, R9, R3, 0x1, P4 ;  /* 0x00000003090a7211 */ /* 0x000fe200020f0eff */
[----:B--2---:R0:W-:Y:S02]  /*4690*/  STL [R1+0x1f8], R7 ;  /* 0x0001f80701007387 */ /* 0x0041e40000100800 */
[----:B0-----:R-:W-:-:S04]  /*46a0*/  IMAD R7, R2, R4, RZ ;  /* 0x0000000402077224 */ /* 0x001fc800078e02ff */
[----:B------:R-:W-:-:S04]  /*46b0*/  IMAD R7, R4, 0x2, R7 ;  /* 0x0000000204077824 */ /* 0x000fc800078e0207 */
[----:B------:R-:W-:-:S04]  /*46c0*/  IMAD R7, R4, 0x2, R7 ;  /* 0x0000000204077824 */ /* 0x000fc800078e0207 */
[----:B------:R-:W-:Y:S01]  /*46d0*/  IMAD R7, R4, 0x2, R7 ;  /* 0x0000000204077824 */ /* 0x000fe200078e0207 */
[----:B------:R0:W-:Y:S04]  /*46e0*/  STL [R1+0x58c], R5 ;  /* 0x00058c0501007387 */ /* 0x0001e80000100800 */
[----:B------:R-:W2:Y:S04]  /*46f0*/  LDL.LU R37, [R1+0x70] ;  /* 0x0000700001257983 */ /* 0x000ea80000300800 */
[----:B------:R-:W2:Y:S01]  /*4700*/  LDL.LU R12, [R1+0x6c] ;  /* 0x00006c00010c7983 */ /* 0x000ea20000300800 */
[----:B0-----:R-:W-:-:S03]  /*4710*/  LEA R5, P0, R7, R6, 0x1 ;  /* 0x0000000607057211 */ /* 0x001fc600078008ff */
[----:B------:R0:W-:Y:S04]  /*4720*/  STL.S16 [R1+0x1f0], R13 ;  /* 0x0001f00d01007387 */ /* 0x0001e80000100600 */
[----:B------:R-:W-:Y:S04]  /*4730*/  STL [R1+0x3b4], R5 ;  /* 0x0003b40501007387 */ /* 0x000fe80000100800 */
[----:B------:R1:W-:Y:S01]  /*4740*/  STL [R1+0x588], R10 ;  /* 0x0005880a01007387 */ /* 0x0003e20000100800 */
[----:B0-----:R-:W-:-:S03]  /*4750*/  LOP3.LUT R13, R2, 0xe, RZ, 0xfc, !PT ;  /* 0x0000000e020d7812 */ /* 0x001fc600078efcff */
[----:B------:R-:W2:Y:S01]  /*4760*/  LDL R2, [R1+0x1f0] ;  /* 0x0001f00001027983 */ /* 0x000ea20000100800 */
[----:B------:R-:W-:-:S04]  /*4770*/  @P3 LOP3.LUT R11, R11, R10, RZ, 0x3c, !PT ;  /* 0x0000000a0b0b3212 */ /* 0x000fc800078e3cff */
[----:B-1----:R-:W-:-:S04]  /*4780*/  @P3 LOP3.LUT R10, R11, R10, RZ, 0x3c, !PT ;  /* 0x0000000a0b0a3212 */ /* 0x002fc800078e3cff */
[----:B------:R-:W-:Y:S02]  /*4790*/  @P3 LOP3.LUT R11, R11, R10, RZ, 0x3c, !PT ;  /* 0x0000000a0b0b3212 */ /* 0x000fe400078e3cff */
[----:B------:R-:W-:Y:S02]  /*47a0*/  LEA.HI.X.SX32 R7, R7, R3, 0x1, P0 ;  /* 0x0000000307077211 */ /* 0x000fe400000f0eff */
[----:B----4-:R-:W-:Y:S02]  /*47b0*/  PRMT R36, RZ, 0x7610, R36 ;  /* 0x00007610ff247816 */ /* 0x010fe40000000024 */
[----:B------:R-:W-:Y:S02]  /*47c0*/  PLOP3.LUT P0, PT, PT, PT, UP1, 0x80, 0x8 ;  /* 0x000000000008781c */ /* 0x000fe40003f0f018 */
[----:B------:R-:W-:Y:S01]  /*47d0*/  PRMT R0, RZ, 0x7610, R0 ;  /* 0x00007610ff007816 */ /* 0x000fe20000000000 */
[----:B--2---:R0:W2:Y:S02]  /*47e0*/  @P3 LDG.E.U16 R2, desc[UR10][R10.64] ;  /* 0x0000000a0a023981 */ /* 0x0040a4000c1e1500 */
[----:B0-----:R-:W-:-:S02]  /*47f0*/  @P1 IMAD.MOV.U32 R10, RZ, RZ, R5 ;  /* 0x000000ffff0a1224 */ /* 0x001fc400078e0005 */
[----:B------:R-:W-:-:S05]  /*4800*/  @P1 IMAD.MOV.U32 R11, RZ, RZ, R7 ;  /* 0x000000ffff0b1224 */ /* 0x000fca00078e0007 */
[----:B------:R0:W4:Y:S01]  /*4810*/  @P1 LDG.E.U16 R36, desc[UR10][R10.64] ;  /* 0x0000000a0a241981 */ /* 0x000122000c1e1500 */
[----:B------:R-:W-:Y:S02]  /*4820*/  ISETP.LT.AND P1, PT, R13, UR17, P0 ;  /* 0x000000110d007c0c */ /* 0x000fe40008721270 */
[----:B0-----:R-:W-:-:S04]  /*4830*/  LEA R10, P4, R23, R6, 0x1 ;  /* 0x00000006170a7211 */ /* 0x001fc800078808ff */
[----:B------:R-:W-:-:S07]  /*4840*/  LEA.HI.X.SX32 R11, R23, R3, 0x1, P4 ;  /* 0x00000003170b7211 */ /* 0x000fce00020f0eff */
[----:B------:R-:W3:Y:S04]  /*4850*/  @P1 LDG.E.U16 R0, desc[UR10][R10.64] ;  /* 0x0000000a0a001981 */ /* 0x000ee8000c1e1500 */
[----:B------:R0:W-:Y:S01]  /*4860*/  STL [R1+0x3b0], R7 ;  /* 0x0003b00701007387 */ /* 0x0001e20000100800 */
[----:B------:R-:W-:-:S03]  /*4870*/  PLOP3.LUT P0, PT, PT, PT, UP1, 0x80, 0x8 ;  /* 0x000000000008781c */ /* 0x000fc60003f0f018 */
[----:B--2---:R1:W-:Y:S04]  /*4880*/  @P3 STL [R1+0x1f0], R2 ;  /* 0x0001f00201003387 */ /* 0x0043e80000100800 */
[----:B0-----:R-:W2:Y:S04]  /*4890*/  LDL.LU R7, [R1+0xc98] ;  /* 0x000c980001077983 */ /* 0x001ea80000300800 */
[----:B------:R-:W2:Y:S01]  /*48a0*/  LDL.LU R5, [R1+0xc94] ;  /* 0x000c940001057983 */ /* 0x000ea20000300800 */
[----:B-1----:R-:W0:Y:S03]  /*48b0*/  S2R R2, SR_TID.X ;  /* 0x0000000000027919 */ /* 0x002e260000002100 */
[----:B----4-:R1:W-:Y:S04]  /*48c0*/  STL [R1+0x1f4], R36 ;  /* 0x0001f42401007387 */ /* 0x0103e80000100800 */
[----:B------:R-:W-:Y:S04]  /*48d0*/  STL [R1+0x3d4], R10 ;  /* 0x0003d40a01007387 */ /* 0x000fe80000100800 */
[----:B------:R-:W4:Y:S04]  /*48e0*/  LDL.LU R23, [R1+0x68] ;  /* 0x0000680001177983 */ /* 0x000f280000300800 */
[----:B------:R-:W-:Y:S01]  /*48f0*/  STL [R1+0x3d0], R11 ;  /* 0x0003d00b01007387 */ /* 0x000fe20000100800 */
[----:B0-----:R-:W-:-:S04]  /*4900*/  SHF.R.U32.HI R2, RZ, 0x6, R2 ;  /* 0x00000006ff027819 */ /* 0x001fc80000011602 */
[----:B------:R-:W-:-:S04]  /*4910*/  SGXT.U32 R2, R2, 0x1 ;  /* 0x000000010202781a */ /* 0x000fc80000000000 */
[----:B-1----:R-:W-:-:S04]  /*4920*/  LOP3.LUT R36, R2, 0x16, RZ, 0xfc, !PT ;  /* 0x0000001602247812 */ /* 0x002fc800078efcff */
[----:B------:R-:W-:Y:S02]  /*4930*/  ISETP.LT.AND P0, PT, R36, UR17, P0 ;  /* 0x0000001124007c0c */ /* 0x000fe40008701270 */
[----:B------:R-:W2:Y:S04]  /*4940*/  LDL.LU R36, [R1+0x60] ;  /* 0x0000600001247983 */ /* 0x000ea80000300800 */
[----:B---3--:R0:W-:Y:S04]  /*4950*/  STL [R1+0x1ec], R0 ;  /* 0x0001ec0001007387 */ /* 0x0081e80000100800 */
[----:B0-----:R-:W3:Y:S01]  /*4960*/  LDL.LU R0, [R1+0xc90] ;  /* 0x000c900001007983 */ /* 0x001ee20000300800 */
[----:B------:R-:W-:-:S02]  /*4970*/  LOP3.LUT R13, R2, 0x1e, RZ, 0xfc, !PT ;  /* 0x0000001e020d7812 */ /* 0x000fc400078efcff */
[----:B------:R-:W-:Y:S02]  /*4980*/  PLOP3.LUT P3, PT, PT, PT, UP1, 0x80, 0x8 ;  /* 0x000000000008781c */ /* 0x000fe40003f6f018 */
[----:B------:R-:W-:Y:S02]  /*4990*/  LOP3.LUT R2, R2, 0x26, RZ, 0xfc, !PT ;  /* 0x0000002602027812 */ /* 0x000fe400078efcff */
[----:B------:R-:W-:Y:S02]  /*49a0*/  PLOP3.LUT P4, PT, PT, PT, UP1, 0x80, 0x8 ;  /* 0x000000000008781c */ /* 0x000fe40003f8f018 */
[----:B------:R-:W-:Y:S02]  /*49b0*/  ISETP.LT.AND P3, PT, R13, UR17, P3 ;  /* 0x000000110d007c0c */ /* 0x000fe40009f61270 */
[----:B------:R-:W-:Y:S02]  /*49c0*/  LEA R13, P5, R27, R6, 0x1 ;  /* 0x000000061b0d7211 */ /* 0x000fe400078a08ff */
[----:B------:R-:W-:-:S02]  /*49d0*/  ISETP.LT.AND P1, PT, R2, UR17, P4 ;  /* 0x0000001102007c0c */ /* 0x000fc4000a721270 */
[----:B------:R-:W-:Y:S02]  /*49e0*/  LEA R2, P4, R37, R6, 0x1 ;  /* 0x0000000625027211 */ /* 0x000fe400078808ff */
[----:B------:R-:W-:Y:S01]  /*49f0*/  LEA.HI.X.SX32 R10, R27, R3, 0x1, P5 ;  /* 0x000000031b0a7211 */ /* 0x000fe200028f0eff */
[----:B------:R-:W-:Y:S04]  /*4a00*/  STL [R1+0x3f4], R13 ;  /* 0x0003f40d01007387 */ /* 0x000fe80000100800 */
[----:B------:R-:W-:Y:S01]  /*4a10*/  STL [R1+0x4a4], R2 ;  /* 0x0004a40201007387 */ /* 0x000fe20000100800 */
[----:B------:R-:W-:-:S03]  /*4a20*/  @P0 IMAD.MOV.U32 R11, RZ, RZ, R10 ;  /* 0x000000ffff0b0224 */ /* 0x000fc600078e000a */
[----:B------:R0:W-:Y:S02]  /*4a30*/  STL [R1+0x3f0], R10 ;  /* 0x0003f00a01007387 */ /* 0x0001e40000100800 */
[----:B0-----:R-:W-:Y:S01]  /*4a40*/  @P0 IMAD.MOV.U32 R10, RZ, RZ, R13 ;  /* 0x000000ffff0a0224 */ /* 0x001fe200078e000d */
[----:B---3--:R-:W-:Y:S01]  /*4a50*/  PRMT R0, RZ, 0x7610, R0 ;  /* 0x00007610ff007816 */ /* 0x008fe20000000000 */
[----:B------:R-:W3:Y:S05]  /*4a60*/  LDL.LU R13, [R1+0xc8c] ;  /* 0x000c8c00010d7983 */ /* 0x000eea0000300800 */
[----:B------:R0:W3:Y:S01]  /*4a70*/  @P0 LDG.E.U16 R0, desc[UR10][R10.64] ;  /* 0x0000000a0a000981 */ /* 0x0000e2000c1e1500 */
[----:B------:R-:W-:-:S02]  /*4a80*/  LEA.HI.X.SX32 R37, R37, R3, 0x1, P4 ;  /* 0x0000000325257211 */ /* 0x000fc400020f0eff */
[----:B--2---:R-:W-:Y:S01]  /*4a90*/  PRMT R7, RZ, 0x7610, R7 ;  /* 0x00007610ff077816 */ /* 0x004fe20000000007 */
[----:B0-----:R-:W-:Y:S02]  /*4aa0*/  @P3 IMAD.MOV.U32 R10, RZ, RZ, R2 ;  /* 0x000000ffff0a3224 */ /* 0x001fe400078e0002 */
[----:B------:R-:W-:-:S05]  /*4ab0*/  @P3 IMAD.MOV.U32 R11, RZ, RZ, R37 ;  /* 0x000000ffff0b3224 */ /* 0x000fca00078e0025 */
[----:B------:R0:W2:Y:S01]  /*4ac0*/  @P3 LDG.E.U16 R7, desc[UR10][R10.64] ;  /* 0x0000000a0a073981 */ /* 0x0000a2000c1e1500 */
[----:B------:R-:W1:Y:S01]  /*4ad0*/  S2R R2, SR_TID.X ;  /* 0x0000000000027919 */ /* 0x000e620000002100 */
[----:B------:R-:W-:-:S04]  /*4ae0*/  LEA R27, P5, R12, R6, 0x1 ;  /* 0x000000060c1b7211 */ /* 0x000fc800078a08ff */
[----:B------:R-:W-:Y:S01]  /*4af0*/  LEA.HI.X.SX32 R12, R12, R3, 0x1, P5 ;  /* 0x000000030c0c7211 */ /* 0x000fe200028f0eff */
[----:B0-----:R-:W-:Y:S01]  /*4b00*/  @P1 IMAD.MOV.U32 R10, RZ, RZ, R27 ;  /* 0x000000ffff0a1224 */ /* 0x001fe200078e001b */
[----:B------:R-:W-:-:S03]  /*4b10*/  PRMT R5, RZ, 0x7610, R5 ;  /* 0x00007610ff057816 */ /* 0x000fc60000000005 */
[----:B------:R-:W-:-:S05]  /*4b20*/  @P1 IMAD.MOV.U32 R11, RZ, RZ, R12 ;  /* 0x000000ffff0b1224 */ /* 0x000fca00078e000c */
[----:B------:R4:W4:Y:S04]  /*4b30*/  @P1 LDG.E.U16 R5, desc[UR10][R10.64] ;  /* 0x0000000a0a051981 */ /* 0x000928000c1e1500 */
[----:B---3--:R0:W-:Y:S04]  /*4b40*/  STL [R1+0x1e8], R0 ;  /* 0x0001e80001007387 */ /* 0x0081e80000100800 */
[----:B0-----:R-:W3:Y:S01]  /*4b50*/  LDL.LU R0, [R1+0xc88] ;  /* 0x000c880001007983 */ /* 0x001ee20000300800 */
[----:B-1----:R-:W-:-:S03]  /*4b60*/  SHF.R.U32.HI R2, RZ, 0x6, R2 ;  /* 0x00000006ff027819 */ /* 0x002fc60000011602 */
[----:B------:R-:W-:Y:S01]  /*4b70*/  STL [R1+0x4c0], R27 ;  /* 0x0004c01b01007387 */ /* 0x000fe20000100800 */
[----:B------:R-:W-:-:S03]  /*4b80*/  SGXT.U32 R2, R2, 0x1 ;  /* 0x000000010202781a */ /* 0x000fc60000000000 */
[----:B------:R0:W-:Y:S01]  /*4b90*/  STL [R1+0x408], R37 ;  /* 0x0004082501007387 */ /* 0x0001e20000100800 */
[----:B------:R-:W-:-:S03]  /*4ba0*/  PLOP3.LUT P0, PT, PT, PT, UP1, 0x80, 0x8 ;  /* 0x000000000008781c */ /* 0x000fc60003f0f018 */
[----:B0-----:R-:W3:Y:S04]  /*4bb0*/  LDL.LU R37, [R1+0xc84] ;  /* 0x000c840001257983 */ /* 0x001ee80000300800 */
[----:B--2---:R0:W-:Y:S01]  /*4bc0*/  STL [R1+0x1e4], R7 ;  /* 0x0001e40701007387 */ /* 0x0041e20000100800 */
[----:B----4-:R-:W-:Y:S02]  /*4bd0*/  LEA R10, P4, R23, R6, 0x1 ;  /* 0x00000006170a7211 */ /* 0x010fe400078808ff */
[----:B0-----:R-:W-:-:S04]  /*4be0*/  LOP3.LUT R7, R2, 0x2e, RZ, 0xfc, !PT ;  /* 0x0000002e02077812 */ /* 0x001fc800078efcff */
[----:B------:R-:W-:Y:S02]  /*4bf0*/  ISETP.LT.AND P1, PT, R7, UR17, P0 ;  /* 0x0000001107007c0c */ /* 0x000fe40008721270 */
[----:B------:R-:W-:Y:S02]  /*4c00*/  LEA.HI.X.SX32 R11, R23, R3, 0x1, P4 ;  /* 0x00000003170b7211 */ /* 0x000fe400020f0eff */
[----:B---3--:R-:W-:-:S09]  /*4c10*/  PRMT R0, RZ, 0x7610, R0 ;  /* 0x00007610ff007816 */ /* 0x008fd20000000000 */
[----:B------:R0:W2:Y:S04]  /*4c20*/  @P1 LDG.E.U16 R0, desc[UR10][R10.64] ;  /* 0x0000000a0a001981 */ /* 0x0000a8000c1e1500 */
[----:B------:R1:W-:Y:S01]  /*4c30*/  STL [R1+0x4bc], R12 ;  /* 0x0004bc0c01007387 */ /* 0x0003e20000100800 */
[C---:B------:R-:W-:Y:S02]  /*4c40*/  LOP3.LUT R7, R2.reuse, 0x3e, RZ, 0xfc, !PT ;  /* 0x0000003e02077812 */ /* 0x040fe400078efcff */
[C---:B------:R-:W-:Y:S01]  /*4c50*/  LOP3.LUT R23, R2.reuse, 0x46, RZ, 0xfc, !PT ;  /* 0x0000004602177812 */ /* 0x040fe200078efcff */
[----:B-1----:R-:W3:Y:S04]  /*4c60*/  LDL.LU R12, [R1+0xc80] ;  /* 0x000c8000010c7983 */ /* 0x002ee80000300800 */
[----:B------:R-:W4:Y:S04]  /*4c70*/  LDL.LU R27, [R1+0xc7c] ;  /* 0x000c7c00011b7983 */ /* 0x000f280000300800 */
[----:B------:R1:W-:Y:S04]  /*4c80*/  STL [R1+0x1e0], R5 ;  /* 0x0001e00501007387 */ /* 0x0003e80000100800 */
[----:B------:R0:W-:Y:S01]  /*4c90*/  STL [R1+0x4dc], R10 ;  /* 0x0004dc0a01007387 */ /* 0x0001e20000100800 */
[----:B-1----:R-:W-:-:S03]  /*4ca0*/  LOP3.LUT R5, R2, 0x36, RZ, 0xfc, !PT ;  /* 0x0000003602057812 */ /* 0x002fc600078efcff */
[----:B------:R-:W3:Y:S01]  /*4cb0*/  LDL.LU R2, [R1+0x5c] ;  /* 0x00005c0001027983 */ /* 0x000ee20000300800 */
[----:B------:R-:W-:-:S04]  /*4cc0*/  PLOP3.LUT P3, PT, PT, PT, UP1, 0x80, 0x8 ;  /* 0x000000000008781c */ /* 0x000fc80003f6f018 */
[----:B------:R-:W-:Y:S02]  /*4cd0*/  ISETP.LT.AND P0, PT, R5, UR17, P3 ;  /* 0x0000001105007c0c */ /* 0x000fe40009f01270 */
[C---:B------:R-:W-:Y:S02]  /*4ce0*/  LEA R5, P5, R36.reuse, R6, 0x1 ;  /* 0x0000000624057211 */ /* 0x040fe400078a08ff */
[----:B------:R-:W-:Y:S02]  /*4cf0*/  PLOP3.LUT P3, PT, PT, PT, UP1, 0x80, 0x8 ;  /* 0x000000000008781c */ /* 0x000fe40003f6f018 */
[----:B------:R-:W-:Y:S01]  /*4d00*/  LEA.HI.X.SX32 R36, R36, R3, 0x1, P5 ;  /* 0x0000000324247211 */ /* 0x000fe200028f0eff */
[----:B------:R-:W-:Y:S01]  /*4d10*/  STL [R1+0x4f4], R5 ;  /* 0x0004f40501007387 */ /* 0x000fe20000100800 */
[----:B------:R-:W-:Y:S02]  /*4d20*/  PRMT R37, RZ, 0x7610, R37 ;  /* 0x00007610ff257816 */ /* 0x000fe40000000025 */
[----:B------:R-:W-:Y:S01]  /*4d30*/  ISETP.LT.AND P3, PT, R7, UR17, P3 ;  /* 0x0000001107007c0c */ /* 0x000fe20009f61270 */
[----:B------:R1:W-:Y:S02]  /*4d40*/  STL [R1+0x4d8], R11 ;  /* 0x0004d80b01007387 */ /* 0x0003e40000100800 */
[----:B0-----:R-:W-:-:S02]  /*4d50*/  @P0 IMAD.MOV.U32 R10, RZ, RZ, R5 ;  /* 0x000000ffff0a0224 */ /* 0x001fc400078e0005 */
[----:B------:R-:W4:Y:S01]  /*4d60*/  LDL.LU R7, [R1+0xc78] ;  /* 0x000c780001077983 */ /* 0x000f220000300800 */
[----:B-1----:R-:W-:-:S05]  /*4d70*/  @P0 IMAD.MOV.U32 R11, RZ, RZ, R36 ;  /* 0x000000ffff0b0224 */ /* 0x002fca00078e0024 */
[----:B------:R0:W4:Y:S04]  /*4d80*/  @P0 LDG.E.U16 R37, desc[UR10][R10.64] ;  /* 0x0000000a0a250981 */ /* 0x000128000c1e1500 */
[----:B--2---:R1:W-:Y:S04]  /*4d90*/  STL [R1+0x1dc], R0 ;  /* 0x0001dc0001007387 */ /* 0x0043e80000100800 */
[----:B-1----:R-:W2:Y:S04]  /*4da0*/  LDL.LU R0, [R1+0xc74] ;  /* 0x000c740001007983 */ /* 0x002ea80000300800 */
[----:B------:R1:W-:Y:S04]  /*4db0*/  STL [R1+0x4f0], R36 ;  /* 0x0004f02401007387 */ /* 0x0003e80000100800 */
[----:B-1----:R-:W2:Y:S04]  /*4dc0*/  LDL.LU R36, [R1+0xc70] ;  /* 0x000c700001247983 */ /* 0x002ea80000300800 */
[----:B------:R-:W2:Y:S04]  /*4dd0*/  LDL.LU R5, [R1+0xc6c] ;  /* 0x000c6c0001057983 */ /* 0x000ea80000300800 */
[----:B------:R-:W2:Y:S01]  /*4de0*/  LDL.LU R10, [R1+0x58] ;  /* 0x00005800010a7983 */ /* 0x000ea20000300800 */
[----:B------:R-:W-:-:S04]  /*4df0*/  PLOP3.LUT P4, PT, PT, PT, UP1, 0x80, 0x8 ;  /* 0x000000000008781c */ /* 0x000fc80003f8f018 */
[----:B------:R-:W-:Y:S02]  /*4e00*/  ISETP.LT.AND P1, PT, R23, UR17, P4 ;  /* 0x0000001117007c0c */ /* 0x000fe4000a721270 */
[----:B---3--:R-:W-:-:S04]  /*4e10*/  LEA R23, P4, R2, R6, 0x1 ;  /* 0x0000000602177211 */ /* 0x008fc800078808ff */
[----:B0-----:R-:W-:Y:S02]  /*4e20*/  LEA.HI.X.SX32 R11, R2, R3, 0x1, P4 ;  /* 0x00000003020b7211 */ /* 0x001fe400020f0eff */
[----:B------:R-:W0:Y:S01]  /*4e30*/  S2R R2, SR_TID.X ;  /* 0x0000000000027919 */ /* 0x000e220000002100 */
[----:B------:R-:W-:Y:S04]  /*4e40*/  STL [R1+0x50c], R23 ;  /* 0x00050c1701007387 */ /* 0x000fe80000100800 */
[----:B----4-:R1:W-:Y:S01]  /*4e50*/  STL [R1+0x1d8], R37 ;  /* 0x0001d82501007387 */ /* 0x0103e20000100800 */
[----:B0-----:R-:W-:-:S04]  /*4e60*/  SHF.R.U32.HI R2, RZ, 0x6, R2 ;  /* 0x00000006ff027819 */ /* 0x001fc80000011602 */
[----:B------:R-:W-:-:S04]  /*4e70*/  SGXT.U32 R2, R2, 0x1 ;  /* 0x000000010202781a */ /* 0x000fc80000000000 */
[----:B------:R-:W-:Y:S02]  /*4e80*/  LOP3.LUT R2, R2, 0x4e, RZ, 0xfc, !PT ;  /* 0x0000004e02027812 */ /* 0x000fe400078efcff */
[----:B------:R-:W-:Y:S02]  /*4e90*/  PLOP3.LUT P0, PT, PT, PT, UP1, 0x80, 0x8 ;  /* 0x000000000008781c */ /* 0x000fe40003f0f018 */
[----:B------:R-:W-:Y:S02]  /*4ea0*/  PRMT R25, RZ, 0x7610, R25 ;  /* 0x00007610ff197816 */ /* 0x000fe40000000019 */
[----:B--2---:R-:W-:Y:S02]  /*4eb0*/  PRMT R0, RZ, 0x7610, R0 ;  /* 0x00007610ff007816 */ /* 0x004fe40000000000 */
[----:B-1----:R-:W-:-:S04]  /*4ec0*/  LEA R37, P5, R10, R6, 0x1 ;  /* 0x000000060a257211 */ /* 0x002fc800078a08ff */
[----:B------:R-:W-:Y:S01]  /*4ed0*/  LEA.HI.X.SX32 R2, R10, R3, 0x1, P5 ;  /* 0x000000030a027211 */ /* 0x000fe200028f0eff */
[----:B------:R-:W-:Y:S01]  /*4ee0*/  @P3 IMAD.MOV.U32 R10, RZ, RZ, R23 ;  /* 0x000000ffff0a3224 */ /* 0x000fe200078e0017 */
[----:B------:R-:W-:Y:S04]  /*4ef0*/  STL [R1+0x524], R37 ;  /* 0x0005242501007387 */ /* 0x000fe80000100800 */
[----:B------:R0:W-:Y:S04]  /*4f00*/  STL [R1+0x508], R11 ;  /* 0x0005080b01007387 */ /* 0x0001e80000100800 */
[----:B------:R0:W2:Y:S04]  /*4f10*/  @P3 LDG.E.U16 R0, desc[UR10][R10.64] ;  /* 0x0000000a0a003981 */ /* 0x0000a8000c1e1500 */
[----:B------:R-:W3:Y:S01]  /*4f20*/  LDL.LU R23, [R1+0xc68] ;  /* 0x000c680001177983 */ /* 0x000ee20000300800 */
[----:B0-----:R-:W0:Y:S01]  /*4f30*/  S2R R11, SR_TID.X ;  /* 0x00000000000b7919 */ /* 0x001e220000002100 */
[----:B------:R-:W-:Y:S01]  /*4f40*/  @P1 IMAD.MOV.U32 R10, RZ, RZ, R37 ;  /* 0x000000ffff0a1224 */ /* 0x000fe200078e0025 */
[----:B0-----:R-:W-:-:S04]  /*4f50*/  SHF.R.U32.HI R11, RZ, 0x6, R11 ;  /* 0x00000006ff0b7819 */ /* 0x001fc8000001160b */
[----:B------:R-:W-:-:S04]  /*4f60*/  SGXT.U32 R11, R11, 0x1 ;  /* 0x000000010b0b781a */ /* 0x000fc80000000000 */
[----:B------:R-:W-:-:S04]  /*4f70*/  LOP3.LUT R11, R11, 0x4e, RZ, 0xfc, !PT ;  /* 0x0000004e0b0b7812 */ /* 0x000fc800078efcff */
[----:B------:R-:W-:Y:S01]  /*4f80*/  ISETP.LT.AND P0, PT, R11, UR17, P0 ;  /* 0x000000110b007c0c */ /* 0x000fe20008701270 */
[----:B------:R-:W-:-:S05]  /*4f90*/  @P1 IMAD.MOV.U32 R11, RZ, RZ, R2 ;  /* 0x000000ffff0b1224 */ /* 0x000fca00078e0002 */
[----:B------:R3:W4:Y:S01]  /*4fa0*/  @P1 LDG.E.U16 R25, desc[UR10][R10.64] ;  /* 0x0000000a0a191981 */ /* 0x000722000c1e1500 */
[----:B------:R-:W-:-:S03]  /*4fb0*/  PRMT R31, RZ, 0x7610, R31 ;  /* 0x00007610ff1f7816 */ /* 0x000fc6000000001f */
[----:B--2---:R0:W-:Y:S04]  /*4fc0*/  STL [R1+0x1d4], R0 ;  /* 0x0001d40001007387 */ /* 0x0041e80000100800 */
[----:B0-----:R-:W2:Y:S04]  /*4fd0*/  LDL.LU R0, [R1+0xc64] ;  /* 0x000c640001007983 */ /* 0x001ea80000300800 */
[----:B------:R0:W-:Y:S01]  /*4fe0*/  STL [R1+0x520], R2 ;  /* 0x0005200201007387 */ /* 0x0001e20000100800 */
[----:B---3--:R-:W-:-:S03]  /*4ff0*/  LEA R11, P3, R23, R6, 0x1 ;  /* 0x00000006170b7211 */ /* 0x008fc600078608ff */
[----:B------:R-:W3:Y:S01]  /*5000*/  LDL.LU R37, [R1+0xc60] ;  /* 0x000c600001257983 */ /* 0x000ee20000300800 */
[----:B0-----:R-:W0:Y:S02]  /*5010*/  S2R R2, SR_TID.X ;  /* 0x0000000000027919 */ /* 0x001e240000002100 */
[----:B0-----:R-:W-:-:S04]  /*5020*/  SHF.R.U32.HI R2, RZ, 0x6, R2 ;  /* 0x00000006ff027819 */ /* 0x001fc80000011602 */
[----:B------:R-:W-:Y:S01]  /*5030*/  SGXT.U32 R2, R2, 0x1 ;  /* 0x000000010202781a */ /* 0x000fe20000000000 */
[----:B----4-:R-:W-:Y:S03]  /*5040*/  STL [R1+0x1d0], R25 ;  /* 0x0001d01901007387 */ /* 0x010fe60000100800 */
[----:B------:R-:W-:Y:S02]  /*5050*/  LOP3.LUT R10, R2, 0x56, RZ, 0xfc, !PT ;  /* 0x00000056020a7812 */ /* 0x000fe400078efcff */
[----:B------:R-:W-:Y:S01]  /*5060*/  LEA.HI.X.SX32 R10, R23, R3, 0x1, P3 ;  /* 0x00000003170a7211 */ /* 0x000fe200018f0eff */
[----:B------:R0:W-:Y:S04]  /*5070*/  STL [R1+0x538], R11 ;  /* 0x0005380b01007387 */ /* 0x0001e80000100800 */
[----:B------:R1:W-:Y:S01]  /*5080*/  STL [R1+0x534], R10 ;  /* 0x0005340a01007387 */ /* 0x0003e20000100800 */
[----:B0-----:R-:W-:-:S04]  /*5090*/  @P0 LOP3.LUT R11, R11, R10, RZ, 0x3c, !PT ;  /* 0x0000000a0b0b0212 */ /* 0x001fc800078e3cff */
[----:B-1----:R-:W-:-:S04]  /*50a0*/  @P0 LOP3.LUT R10, R11, R10, RZ, 0x3c, !PT ;  /* 0x0000000a0b0a0212 */ /* 0x002fc800078e3cff */
[----:B------:R-:W-:-:S05]  /*50b0*/  @P0 LOP3.LUT R11, R11, R10, RZ, 0x3c, !PT ;  /* 0x0000000a0b0b0212 */ /* 0x000fca00078e3cff */
[----:B------:R0:W4:Y:S01]  /*50c0*/  @P0 LDG.E.U16 R31, desc[UR10][R10.64] ;  /* 0x0000000a0a1f0981 */ /* 0x000122000c1e1500 */
        /* <DEDUP_REMOVED lines=9> */
[----:B-1----:R-:W-:-:S04]  /*5160*/  SHF.R.U32.HI R2, RZ, 0x6, R2 ;  /* 0x00000006ff027819 */ /* 0x002fc80000011602 */
[----:B------:R-:W-:-:S04]  /*5170*/  SGXT.U32 R2, R2, 0x1 ;  /* 0x000000010202781a */ /* 0x000fc80000000000 */
[----:B------:R-:W-:-:S04]  /*5180*/  LOP3.LUT R2, R2, 0x56, RZ, 0xfc, !PT ;  /* 0x0000005602027812 */ /* 0x000fc800078efcff */
[----:B------:R-:W-:Y:S02]  /*5190*/  ISETP.LT.AND P1, PT, R2, UR17, P1 ;  /* 0x0000001102007c0c */ /* 0x000fe40008f21270 */
[-C--:B------:R-:W-:Y:S02]  /*51a0*/  LEA.HI.X.SX32 R11, R5, R3.reuse, 0x1, P4 ;  /* 0x00000003050b7211 */ /* 0x080fe400020f0eff */
[C---:B------:R-:W-:Y:S02]  /*51b0*/  LEA R23, P6, R7.reuse, R6, 0x1 ;  /* 0x0000000607177211 */ /* 0x040fe400078c08ff */
[----:B------:R-:W-:Y:S02]  /*51c0*/  PRMT R26, RZ, 0x7610, R26 ;  /* 0x00007610ff1a7816 */ /* 0x000fe4000000001a */
[----:B------:R-:W-:Y:S02]  /*51d0*/  LEA.HI.X.SX32 R25, R7, R3, 0x1, P6 ;  /* 0x0000000307197211 */ /* 0x000fe400030f0eff */
[----:B------:R-:W-:-:S02]  /*51e0*/  PRMT R8, RZ, 0x7610, R8 ;  /* 0x00007610ff087816 */ /* 0x000fc40000000008 */
[----:B---3--:R-:W-:-:S06]  /*51f0*/  PRMT R37, RZ, 0x7610, R37 ;  /* 0x00007610ff257816 */ /* 0x008fcc0000000025 */
[----:B------:R0:W3:Y:S04]  /*5200*/  @P1 LDG.E.U16 R37, desc[UR10][R10.64] ;  /* 0x0000000a0a251981 */ /* 0x0000e8000c1e1500 */
[----:B----4-:R1:W-:Y:S04]  /*5210*/  STL [R1+0x1cc], R31 ;  /* 0x0001cc1f01007387 */ /* 0x0103e80000100800 */
[----:B------:R0:W-:Y:S04]  /*5220*/  STL [R1+0x548], R10 ;  /* 0x0005480a01007387 */ /* 0x0001e80000100800 */
[----:B------:R-:W4:Y:S01]  /*5230*/  LDL.LU R5, [R1+0xc5c] ;  /* 0x000c5c0001057983 */ /* 0x000f220000300800 */
[----:B-1----:R-:W-:-:S04]  /*5240*/  LEA R31, P5, R36, R6, 0x1 ;  /* 0x00000006241f7211 */ /* 0x002fc800078a08ff */
[----:B------:R-:W-:Y:S01]  /*5250*/  LEA.HI.X.SX32 R36, R36, R3, 0x1, P5 ;  /* 0x0000000324247211 */ /* 0x000fe200028f0eff */
[----:B------:R-:W-:Y:S01]  /*5260*/  STL [R1+0x558], R31 ;  /* 0x0005581f01007387 */ /* 0x000fe20000100800 */
[----:B0-----:R-:W-:-:S03]  /*5270*/  @P0 IMAD.MOV.U32 R10, RZ, RZ, R31 ;  /* 0x000000ffff0a0224 */ /* 0x001fc600078e001f */
[----:B------:R0:W-:Y:S02]  /*5280*/  STL [R1+0x544], R11 ;  /* 0x0005440b01007387 */ /* 0x0001e40000100800 */
[----:B0-----:R-:W-:-:S05]  /*5290*/  @P0 IMAD.MOV.U32 R11, RZ, RZ, R36 ;  /* 0x000000ffff0b0224 */ /* 0x001fca00078e0024 */
[----:B------:R0:W2:Y:S02]  /*52a0*/  @P0 LDG.E.U16 R26, desc[UR10][R10.64] ;  /* 0x0000000a0a1a0981 */ /* 0x0000a4000c1e1500 */
[----:B0-----:R-:W-:Y:S02]  /*52b0*/  @P3 IMAD.MOV.U32 R10, RZ, RZ, R23 ;  /* 0x000000ffff0a3224 */ /* 0x001fe400078e0017 */
[----:B------:R-:W-:-:S05]  /*52c0*/  @P3 IMAD.MOV.U32 R11, RZ, RZ, R25 ;  /* 0x000000ffff0b3224 */ /* 0x000fca00078e0019 */
[----:B------:R-:W3:Y:S04]  /*52d0*/  @P3 LDG.E.U16 R8, desc[UR10][R10.64] ;  /* 0x0000000a0a083981 */ /* 0x000ee8000c1e1500 */
[----:B------:R-:W-:Y:S04]  /*52e0*/  STL [R1+0x568], R23 ;  /* 0x0005681701007387 */ /* 0x000fe80000100800 */
[----:B------:R-:W4:Y:S01]  /*52f0*/  LDL.LU R7, [R1+0xc58] ;  /* 0x000c580001077983 */ /* 0x000f220000300800 */
[----:B------:R-:W0:Y:S03]  /*5300*/  S2R R2, SR_TID.X ;  /* 0x0000000000027919 */ /* 0x000e260000002100 */
[----:B------:R-:W-:Y:S01]  /*5310*/  STL [R1+0x554], R36 ;  /* 0x0005542401007387 */ /* 0x000fe20000100800 */
[----:B------:R-:W-:-:S03]  /*5320*/  PLOP3.LUT P0, PT, PT, PT, UP1, 0x80, 0x8 ;  /* 0x000000000008781c */ /* 0x000fc60003f0f018 */
[----:B------:R1:W-:Y:S02]  /*5330*/  STL [R1+0x564], R25 ;  /* 0x0005641901007387 */ /* 0x0003e40000100800 */
[----:B-1----:R-:W-:Y:S01]  /*5340*/  IMAD R25, R4, 0x2, R9 ;  /* 0x0000000204197824 */ /* 0x002fe200078e0209 */
[----:B0-----:R-:W-:-:S04]  /*5350*/  SHF.R.U32.HI R2, RZ, 0x6, R2 ;  /* 0x00000006ff027819 */ /* 0x001fc80000011602 */
[----:B------:R-:W-:-:S04]  /*5360*/  SGXT.U32 R2, R2, 0x1 ;  /* 0x000000010202781a */ /* 0x000fc80000000000 */
[----:B------:R-:W-:-:S04]  /*5370*/  LOP3.LUT R31, R2, 0x80, RZ, 0xfc, !PT ;  /* 0x00000080021f7812 */ /* 0x000fc800078efcff */
[----:B------:R-:W-:Y:S02]  /*5380*/  ISETP.LT.AND P0, PT, R31, UR17, P0 ;  /* 0x000000111f007c0c */ /* 0x000fe40008701270 */
[----:B------:R-:W-:Y:S02]  /*5390*/  LOP3.LUT R23, R2, 0x84, RZ, 0xfc, !PT ;  /* 0x0000008402177812 */ /* 0x000fe400078efcff */
[----:B------:R-:W-:Y:S02]  /*53a0*/  PLOP3.LUT P1, PT, PT, PT, UP1, 0x80, 0x8 ;  /* 0x000000000008781c */ /* 0x000fe40003f2f018 */
[----:B------:R-:W-:-:S04]  /*53b0*/  PLOP3.LUT P3, PT, PT, PT, UP1, 0x80, 0x8 ;  /* 0x000000000008781c */ /* 0x000fc80003f6f018 */
[----:B------:R-:W-:Y:S02]  /*53c0*/  ISETP.LT.AND P3, PT, R23, UR17, P3 ;  /* 0x0000001117007c0c */ /* 0x000fe40009f61270 */
[----:B------:R-:W-:Y:S01]  /*53d0*/  PRMT R27, RZ, 0x7610, R27 ;  /* 0x00007610ff1b7816 */ /* 0x000fe2000000001b */
[----:B--2---:R-:W-:Y:S04]  /*53e0*/  STL [R1+0x1c4], R26 ;  /* 0x0001c41a01007387 */ /* 0x004fe80000100800 */
[----:B---3--:R0:W-:Y:S02]  /*53f0*/  STL [R1+0x1c0], R8 ;  /* 0x0001c00801007387 */ /* 0x0081e40000100800 */
[----:B0-----:R-:W-:-:S04]  /*5400*/  IMAD R8, R4, 0x2, R25 ;  /* 0x0000000204087824 */ /* 0x001fc800078e0219 */
[----:B------:R-:W-:Y:S01]  /*5410*/  IMAD R9, R4, 0x2, R8 ;  /* 0x0000000204097824 */ /* 0x000fe200078e0208 */
[CC--:B------:R-:W-:Y:S01]  /*5420*/  LEA R36, P4, R8.reuse, R6.reuse, 0x1 ;  /* 0x0000000608247211 */ /* 0x0c0fe200078808ff */
[----:B------:R-:W-:Y:S03]  /*5430*/  STL [R1+0xbfc], R25 ;  /* 0x000bfc1901007387 */ /* 0x000fe60000100800 */
[----:B------:R-:W-:Y:S02]  /*5440*/  LEA R31, P5, R9, R6, 0x1 ;  /* 0x00000006091f7211 */ /* 0x000fe400078a08ff */
[----:B------:R-:W-:Y:S01]  /*5450*/  LEA.HI.X.SX32 R8, R8, R3, 0x1, P4 ;  /* 0x0000000308087211 */ /* 0x000fe200020f0eff */
[----:B------:R-:W-:Y:S01]  /*5460*/  STL [R1+0x594], R36 ;  /* 0x0005942401007387 */ /* 0x000fe20000100800 */
[----:B------:R-:W-:Y:S01]  /*5470*/  LOP3.LUT R26, R2, 0x82, RZ, 0xfc, !PT ;  /* 0x00000082021a7812 */ /* 0x000fe200078efcff */
[----:B------:R-:W-:-:S02]  /*5480*/  IMAD R10, R4, 0x2, R9 ;  /* 0x00000002040a7824 */ /* 0x000fc400078e0209 */
[----:B------:R0:W-:Y:S01]  /*5490*/  STL [R1+0x1c8], R37 ;  /* 0x0001c82501007387 */ /* 0x0001e20000100800 */
[----:B------:R-:W-:-:S03]  /*54a0*/  PRMT R2, RZ, 0x7610, R2 ;  /* 0x00007610ff027816 */ /* 0x000fc60000000002 */
[----:B------:R-:W-:Y:S04]  /*54b0*/  STL [R1+0x59c], R31 ;  /* 0x00059c1f01007387 */ /* 0x000fe80000100800 */
[----:B------:R1:W-:Y:S01]  /*54c0*/  STL [R1+0x590], R8 ;  /* 0x0005900801007387 */ /* 0x0003e20000100800 */
[----:B0-----:R-:W-:Y:S01]  /*54d0*/  LEA.HI.X.SX32 R37, R9, R3, 0x1, P5 ;  /* 0x0000000309257211 */ /* 0x001fe200028f0eff */
[----:B------:R-:W-:Y:S02]  /*54e0*/  @P0 IMAD.MOV.U32 R9, RZ, RZ, R8 ;  /* 0x000000ffff090224 */ /* 0x000fe400078e0008 */
[----:B-1----:R-:W-:-:S05]  /*54f0*/  @P0 IMAD.MOV.U32 R8, RZ, RZ, R36 ;  /* 0x000000ffff080224 */ /* 0x002fca00078e0024 */
[----:B------:R0:W2:Y:S01]  /*5500*/  @P0 LDG.E.U16 R2, desc[UR10][R8.64] ;  /* 0x0000000a08020981 */ /* 0x0000a2000c1e1500 */
[----:B------:R-:W-:Y:S02]  /*5510*/  ISETP.LT.AND P1, PT, R26, UR17, P1 ;  /* 0x000000111a007c0c */ /* 0x000fe40008f21270 */
[----:B------:R-:W-:-:S04]  /*5520*/  LEA R23, P4, R10, R6, 0x1 ;  /* 0x000000060a177211 */ /* 0x000fc800078808ff */
[----:B------:R-:W-:Y:S02]  /*5530*/  LEA.HI.X.SX32 R26, R10, R3, 0x1, P4 ;  /* 0x000000030a1a7211 */ /* 0x000fe400020f0eff */
[----:B----4-:R-:W-:-:S05]  /*5540*/  PRMT R7, RZ, 0x7610, R7 ;  /* 0x00007610ff077816 */ /* 0x010fca0000000007 */
[----:B0-----:R-:W-:Y:S02]  /*5550*/  @P1 IMAD.MOV.U32 R8, RZ, RZ, R31 ;  /* 0x000000ffff081224 */ /* 0x001fe400078e001f */
[----:B------:R-:W-:-:S05]  /*5560*/  @P1 IMAD.MOV.U32 R9, RZ, RZ, R37 ;  /* 0x000000ffff091224 */ /* 0x000fca00078e0025 */
[----:B------:R0:W3:Y:S02]  /*5570*/  @P1 LDG.E.U16 R27, desc[UR10][R8.64] ;  /* 0x0000000a081b1981 */ /* 0x0000e4000c1e1500 */
[----:B0-----:R-:W-:Y:S02]  /*5580*/  @P3 IMAD.MOV.U32 R8, RZ, RZ, R23 ;  /* 0x000000ffff083224 */ /* 0x001fe400078e0017 */
[----:B------:R-:W-:-:S05]  /*5590*/  @P3 IMAD.MOV.U32 R9, RZ, RZ, R26 ;  /* 0x000000ffff093224 */ /* 0x000fca00078e001a */
[----:B------:R0:W4:Y:S04]  /*55a0*/  @P3 LDG.E.U16 R7, desc[UR10][R8.64] ;  /* 0x0000000a08073981 */ /* 0x000128000c1e1500 */
[----:B------:R-:W-:Y:S04]  /*55b0*/  STL [R1+0x5a4], R23 ;  /* 0x0005a41701007387 */ /* 0x000fe80000100800 */
[----:B------:R-:W-:Y:S04]  /*55c0*/  STL [R1+0x598], R37 ;  /* 0x0005982501007387 */ /* 0x000fe80000100800 */
[----:B------:R-:W4:Y:S01]  /*55d0*/  LDL.LU R36, [R1+0xc54] ;  /* 0x000c540001247983 */ /* 0x000f220000300800 */
[----:B------:R-:W-:-:S02]  /*55e0*/  PLOP3.LUT P0, PT, PT, PT, UP1, 0x80, 0x8 ;  /* 0x000000000008781c */ /* 0x000fc40003f0f018 */
[----:B------:R-:W-:Y:S02]  /*55f0*/  PLOP3.LUT P3, PT, PT, PT, UP1, 0x80, 0x8 ;  /* 0x000000000008781c */ /* 0x000fe40003f6f018 */
[----:B------:R-:W-:Y:S02]  /*5600*/  PLOP3.LUT P1, PT, PT, PT, UP1, 0x80, 0x8 ;  /* 0x000000000008781c */ /* 0x000fe40003f2f018 */
[----:B------:R-:W-:Y:S02]  /*5610*/  PRMT R5, RZ, 0x7610, R5 ;  /* 0x00007610ff057816 */ /* 0x000fe40000000005 */
[----:B------:R-:W-:Y:S01]  /*5620*/  PRMT R13, RZ, 0x7610, R13 ;  /* 0x00007610ff0d7816 */ /* 0x000fe2000000000d */
[----:B--2---:R1:W-:Y:S02]  /*5630*/  STL [R1+0x154], R2 ;  /* 0x0001540201007387 */ /* 0x0043e40000100800 */
[----:B-1----:R-:W1:Y:S02]  /*5640*/  S2R R2, SR_TID.X ;  /* 0x0000000000027919 */ /* 0x002e640000002100 */
[----:B------:R2:W-:Y:S04]  /*5650*/  STL [R1+0x5a0], R26 ;  /* 0x0005a01a01007387 */ /* 0x0005e80000100800 */
[----:B---3--:R3:W-:Y:S01]  /*5660*/  STL [R1+0x168], R27 ;  /* 0x0001681b01007387 */ /* 0x0087e20000100800 */
[----:B--2---:R-:W-:-:S04]  /*5670*/  IMAD R26, R4, 0x2, R10 ;  /* 0x00000002041a7824 */ /* 0x004fc800078e020a */
[----:B0-----:R-:W-:Y:S01]  /*5680*/  IMAD R8, R4, 0x2, R26 ;  /* 0x0000000204087824 */ /* 0x001fe200078e021a */
[----:B-1----:R-:W-:-:S04]  /*5690*/  SHF.R.U32.HI R2, RZ, 0x6, R2 ;  /* 0x00000006ff027819 */ /* 0x002fc80000011602 */
[----:B------:R-:W-:Y:S01]  /*56a0*/  SGXT.U32 R2, R2, 0x1 ;  /* 0x000000010202781a */ /* 0x000fe20000000000 */
[----:B----4-:R0:W-:Y:S03]  /*56b0*/  STL [R1+0x188], R7 ;  /* 0x0001880701007387 */ /* 0x0101e60000100800 */
[----:B---3--:R-:W-:Y:S01]  /*56c0*/  LOP3.LUT R27, R2, 0x88, RZ, 0xfc, !PT ;  /* 0x00000088021b7812 */ /* 0x008fe200078efcff */
[----:B------:R-:W-:-:S03]  /*56d0*/  IMAD R9, R4, 0x2, R8 ;  /* 0x0000000204097824 */ /* 0x000fc600078e0208 */
[----:B------:R-:W-:Y:S02]  /*56e0*/  ISETP.LT.AND P0, PT, R27, UR17, P0 ;  /* 0x000000111b007c0c */ /* 0x000fe40008701270 */
[----:B0-----:R-:W-:-:S04]  /*56f0*/  LOP3.LUT R7, R2, 0x8c, RZ, 0xfc, !PT ;  /* 0x0000008c02077812 */ /* 0x001fc800078efcff */
[----:B------:R-:W-:Y:S02]  /*5700*/  ISETP.LT.AND P3, PT, R7, UR17, P3 ;  /* 0x0000001107007c0c */ /* 0x000fe40009f61270 */
[CC--:B------:R-:W-:Y:S02]  /*5710*/  LEA R7, P4, R8.reuse, R6.reuse, 0x1 ;  /* 0x0000000608077211 */ /* 0x0c0fe400078808ff */
[C---:B------:R-:W-:Y:S02]  /*5720*/  LEA R31, P5, R9.reuse, R6, 0x1 ;  /* 0x00000006091f7211 */ /* 0x040fe400078a08ff */
[-C--:B------:R-:W-:Y:S01]  /*5730*/  LEA.HI.X.SX32 R8, R8, R3.reuse, 0x1, P4 ;  /* 0x0000000308087211 */ /* 0x080fe200020f0eff */
[----:B------:R-:W-:Y:S01]  /*5740*/  STL [R1+0xbf8], R26 ;  /* 0x000bf81a01007387 */ /* 0x000fe20000100800 */
[----:B------:R-:W-:Y:S01]  /*5750*/  LOP3.LUT R23, R2, 0x8a, RZ, 0xfc, !PT ;  /* 0x0000008a02177812 */ /* 0x000fe200078efcff */
[----:B------:R-:W-:Y:S01]  /*5760*/  IMAD R10, R4, 0x2, R9 ;  /* 0x00000002040a7824 */ /* 0x000fe200078e0209 */
[----:B------:R-:W-:Y:S01]  /*5770*/  LEA.HI.X.SX32 R37, R9, R3, 0x1, P5 ;  /* 0x0000000309257211 */ /* 0x000fe200028f0eff */
[----:B------:R-:W-:Y:S01]  /*5780*/  STL [R1+0x5ac], R7 ;  /* 0x0005ac0701007387 */ /* 0x000fe20000100800 */
[----:B------:R-:W-:Y:S01]  /*5790*/  PRMT R2, RZ, 0x7610, R2 ;  /* 0x00007610ff027816 */ /* 0x000fe20000000002 */
[----:B------:R-:W-:-:S02]  /*57a0*/  @P0 IMAD.MOV.U32 R9, RZ, RZ, R8 ;  /* 0x000000ffff090224 */ /* 0x000fc400078e0008 */
[----:B------:R-:W-:Y:S04]  /*57b0*/  STL [R1+0x5b4], R31 ;  /* 0x0005b41f01007387 */ /* 0x000fe80000100800 */
[----:B------:R0:W-:Y:S02]  /*57c0*/  STL [R1+0x5a8], R8 ;  /* 0x0005a80801007387 */ /* 0x0001e40000100800 */
[----:B0-----:R-:W-:-:S05]  /*57d0*/  @P0 IMAD.MOV.U32 R8, RZ, RZ, R7 ;  /* 0x000000ffff080224 */ /* 0x001fca00078e0007 */
[----:B------:R0:W2:Y:S01]  /*57e0*/  @P0 LDG.E.U16 R2, desc[UR10][R8.64] ;  /* 0x0000000a08020981 */ /* 0x0000a2000c1e1500 */
[----:B------:R-:W-:Y:S02]  /*57f0*/  ISETP.LT.AND P1, PT, R23, UR17, P1 ;  /* 0x0000001117007c0c */ /* 0x000fe40008f21270 */
[----:B------:R-:W-:-:S04]  /*5800*/  LEA R23, P4, R10, R6, 0x1 ;  /* 0x000000060a177211 */ /* 0x000fc800078808ff */
[----:B------:R-:W-:-:S07]  /*5810*/  LEA.HI.X.SX32 R27, R10, R3, 0x1, P4 ;  /* 0x000000030a1b7211 */ /* 0x000fce00020f0eff */
        /* <DEDUP_REMOVED lines=8> */
[----:B------:R-:W3:Y:S01]  /*58a0*/  LDL.LU R7, [R1+0xc50] ;  /* 0x000c500001077983 */ /* 0x000ee20000300800 */
[----:B------:R-:W-:-:S02]  /*58b0*/  PLOP3.LUT P0, PT, PT, PT, UP1, 0x80, 0x8 ;  /* 0x000000000008781c */ /* 0x000fc40003f0f018 */
[----:B------:R-:W-:Y:S02]  /*58c0*/  PLOP3.LUT P1, PT, PT, PT, UP1, 0x80, 0x8 ;  /* 0x000000000008781c */ /* 0x000fe40003f2f018 */
[----:B------:R-:W-:Y:S02]  /*58d0*/  PRMT R36, RZ, 0x7610, R36 ;  /* 0x00007610ff247816 */ /* 0x000fe40000000024 */
[----:B------:R-:W-:Y:S02]  /*58e0*/  PLOP3.LUT P3, PT, PT, PT, UP1, 0x80, 0x8 ;  /* 0x000000000008781c */ /* 0x000fe40003f6f018 */
[----:B------:R-:W-:Y:S01]  /*58f0*/  PRMT R28, RZ, 0x7610, R28 ;  /* 0x00007610ff1c7816 */ /* 0x000fe2000000001c */
[----:B--2---:R1:W-:Y:S02]  /*5900*/  STL [R1+0x158], R2 ;  /* 0x0001580201007387 */ /* 0x0043e40000100800 */
[----:B-1----:R-:W1:Y:S02]  /*5910*/  S2R R2, SR_TID.X ;  /* 0x0000000000027919 */ /* 0x002e640000002100 */
[----:B------:R2:W-:Y:S02]  /*5920*/  STL [R1+0x5b8], R27 ;  /* 0x0005b81b01007387 */ /* 0x0005e40000100800 */
[----:B--2---:R-:W-:-:S04]  /*5930*/  IMAD R27, R4, 0x2, R10 ;  /* 0x00000002041b7824 */ /* 0x004fc800078e020a */
[----:B0-----:R-:W-:Y:S01]  /*5940*/  IMAD R8, R4, 0x2, R27 ;  /* 0x0000000204087824 */ /* 0x001fe200078e021b */
[----:B-1----:R-:W-:-:S04]  /*5950*/  SHF.R.U32.HI R2, RZ, 0x6, R2 ;  /* 0x00000006ff027819 */ /* 0x002fc80000011602 */
[----:B------:R-:W-:-:S04]  /*5960*/  SGXT.U32 R2, R2, 0x1 ;  /* 0x000000010202781a */ /* 0x000fc80000000000 */
[----:B------:R-:W-:Y:S01]  /*5970*/  LOP3.LUT R31, R2, 0x90, RZ, 0xfc, !PT ;  /* 0x00000090021f7812 */ /* 0x000fe200078efcff */
[----:B------:R-:W-:-:S03]  /*5980*/  IMAD R9, R4, 0x2, R8 ;  /* 0x0000000204097824 */ /* 0x000fc600078e0208 */
[----:B------:R-:W-:Y:S02]  /*5990*/  ISETP.LT.AND P0, PT, R31, UR17, P0 ;  /* 0x000000111f007c0c */ /* 0x000fe40008701270 */
[----:B------:R-:W-:Y:S02]  /*59a0*/  LOP3.LUT R23, R2, 0x92, RZ, 0xfc, !PT ;  /* 0x0000009202177812 */ /* 0x000fe400078efcff */
[CC--:B------:R-:W-:Y:S01]  /*59b0*/  LEA R37, P4, R8.reuse, R6.reuse, 0x1 ;  /* 0x0000000608257211 */ /* 0x0c0fe200078808ff */
[----:B---3--:R-:W-:Y:S01]  /*59c0*/  STL [R1+0xba8], R5 ;  /* 0x000ba80501007387 */ /* 0x008fe20000100800 */
[----:B------:R-:W-:Y:S02]  /*59d0*/  ISETP.LT.AND P1, PT, R23, UR17, P1 ;  /* 0x0000001117007c0c */ /* 0x000fe40008f21270 */
[----:B------:R-:W-:Y:S01]  /*59e0*/  LEA R31, P5, R9, R6, 0x1 ;  /* 0x00000006091f7211 */ /* 0x000fe200078a08ff */
[----:B----4-:R0:W-:Y:S01]  /*59f0*/  STL [R1+0x17c], R13 ;  /* 0x00017c0d01007387 */ /* 0x0101e20000100800 */
[----:B------:R-:W-:Y:S01]  /*5a00*/  LEA.HI.X.SX32 R8, R8, R3, 0x1, P4 ;  /* 0x0000000308087211 */ /* 0x000fe200020f0eff */
[----:B------:R-:W-:-:S02]  /*5a10*/  IMAD R10, R4, 0x2, R9 ;  /* 0x00000002040a7824 */ /* 0x000fc400078e0209 */
[----:B------:R-:W-:Y:S04]  /*5a20*/  STL [R1+0xbf4], R27 ;  /* 0x000bf41b01007387 */ /* 0x000fe80000100800 */
[----:B------:R-:W-:Y:S01]  /*5a30*/  STL [R1+0x5c4], R37 ;  /* 0x0005c42501007387 */ /* 0x000fe20000100800 */
[----:B0-----:R-:W-:-:S03]  /*5a40*/  LOP3.LUT R13, R2, 0x94, RZ, 0xfc, !PT ;  /* 0x00000094020d7812 */ /* 0x001fc600078efcff */
[----:B------:R-:W-:Y:S01]  /*5a50*/  STL [R1+0x5cc], R31 ;  /* 0x0005cc1f01007387 */ /* 0x000fe20000100800 */
[----:B------:R-:W-:Y:S01]  /*5a60*/  LEA.HI.X.SX32 R2, R9, R3, 0x1, P5 ;  /* 0x0000000309027211 */ /* 0x000fe200028f0eff */
[----:B------:R-:W-:Y:S02]  /*5a70*/  @P0 IMAD.MOV.U32 R9, RZ, RZ, R8 ;  /* 0x000000ffff090224 */ /* 0x000fe400078e0008 */
[----:B------:R0:W-:Y:S01]  /*5a80*/  STL [R1+0x5c0], R8 ;  /* 0x0005c00801007387 */ /* 0x0001e20000100800 */
[----:B------:R-:W-:Y:S01]  /*5a90*/  ISETP.LT.AND P3, PT, R13, UR17, P3 ;  /* 0x000000110d007c0c */ /* 0x000fe20009f61270 */
[----:B0-----:R-:W-:Y:S01]  /*5aa0*/  @P0 IMAD.MOV.U32 R8, RZ, RZ, R37 ;  /* 0x000000ffff080224 */ /* 0x001fe200078e0025 */
[----:B------:R-:W-:-:S04]  /*5ab0*/  LEA R13, P4, R10, R6, 0x1 ;  /* 0x000000060a0d7211 */ /* 0x000fc800078808ff */
[----:B------:R0:W2:Y:S01]  /*5ac0*/  @P0 LDG.E.U16 R36, desc[UR10][R8.64] ;  /* 0x0000000a08240981 */ /* 0x0000a2000c1e1500 */
[----:B------:R-:W-:Y:S01]  /*5ad0*/  LEA.HI.X.SX32 R23, R10, R3, 0x1, P4 ;  /* 0x000000030a177211 */ /* 0x000fe200020f0eff */
[----:B0-----:R-:W-:Y:S02]  /*5ae0*/  @P1 IMAD.MOV.U32 R8, RZ, RZ, R31 ;  /* 0x000000ffff081224 */ /* 0x001fe400078e001f */
[----:B------:R-:W-:-:S05]  /*5af0*/  @P1 IMAD.MOV.U32 R9, RZ, RZ, R2 ;  /* 0x000000ffff091224 */ /* 0x000fca00078e0002 */
[----:B------:R0:W3:Y:S01]  /*5b00*/  @P1 LDG.E.U16 R28, desc[UR10][R8.64] ;  /* 0x0000000a081c1981 */ /* 0x0000e2000c1e1500 */
[----:B------:R-:W-:Y:S01]  /*5b10*/  PRMT R7, RZ, 0x7610, R7 ;  /* 0x00007610ff077816 */ /* 0x000fe20000000007 */
[----:B0-----:R-:W-:Y:S02]  /*5b20*/  @P3 IMAD.MOV.U32 R8, RZ, RZ, R13 ;  /* 0x000000ffff083224 */ /* 0x001fe400078e000d */
[----:B------:R-:W-:-:S05]  /*5b30*/  @P3 IMAD.MOV.U32 R9, RZ, RZ, R23 ;  /* 0x000000ffff093224 */ /* 0x000fca00078e0017 */
[----:B------:R0:W4:Y:S04]  /*5b40*/  @P3 LDG.E.U16 R7, desc[UR10][R8.64] ;  /* 0x0000000a08073981 */ /* 0x000128000c1e1500 */
[----:B------:R-:W-:Y:S04]  /*5b50*/  STL [R1+0x5d4], R13 ;  /* 0x0005d40d01007387 */ /* 0x000fe80000100800 */
[----:B------:R1:W-:Y:S04]  /*5b60*/  STL [R1+0x5c8], R2 ;  /* 0x0005c80201007387 */ /* 0x0003e80000100800 */
[----:B------:R-:W4:Y:S01]  /*5b70*/  LDL.LU R37, [R1+0xc4c] ;  /* 0x000c4c0001257983 */ /* 0x000f220000300800 */
[----:B-1----:R-:W1:Y:S01]  /*5b80*/  S2R R2, SR_TID.X ;  /* 0x0000000000027919 */ /* 0x002e620000002100 */
[----:B------:R-:W-:-:S02]  /*5b90*/  PLOP3.LUT P0, PT, PT, PT, UP1, 0x80, 0x8 ;  /* 0x000000000008781c */ /* 0x000fc40003f0f018 */
[----:B------:R-:W-:Y:S02]  /*5ba0*/  PLOP3.LUT P1, PT, PT, PT, UP1, 0x80, 0x8 ;  /* 0x000000000008781c */ /* 0x000fe40003f2f018 */
[----:B------:R-:W-:Y:S02]  /*5bb0*/  PLOP3.LUT P3, PT, PT, PT, UP1, 0x80, 0x8 ;  /* 0x000000000008781c */ /* 0x000fe40003f6f018 */
[----:B-1----:R-:W-:-:S04]  /*5bc0*/  SHF.R.U32.HI R2, RZ, 0x6, R2 ;  /* 0x00000006ff027819 */ /* 0x002fc80000011602 */
[----:B------:R-:W-:-:S04]  /*5bd0*/  SGXT.U32 R2, R2, 0x1 ;  /* 0x000000010202781a */ /* 0x000fc80000000000 */
[----:B------:R-:W-:-:S04]  /*5be0*/  LOP3.LUT R13, R2, 0x9a, RZ, 0xfc, !PT ;  /* 0x0000009a020d7812 */ /* 0x000fc800078efcff */
[----:B------:R-:W-:Y:S01]  /*5bf0*/  ISETP.LT.AND P1, PT, R13, UR17, P1 ;  /* 0x000000110d007c0c */ /* 0x000fe20008f21270 */
[----:B--2---:R1:W-:Y:S04]  /*5c00*/  STL [R1+0x140], R36 ;  /* 0x0001402401007387 */ /* 0x0043e80000100800 */
[----:B-1----:R-:W2:Y:S04]  /*5c10*/  LDL.LU R36, [R1+0xc48] ;  /* 0x000c480001247983 */ /* 0x002ea80000300800 */
[----:B------:R1:W-:Y:S04]  /*5c20*/  STL [R1+0x5d0], R23 ;  /* 0x0005d01701007387 */ /* 0x0003e80000100800 */
[----:B---3--:R3:W-:Y:S01]  /*5c30*/  STL [R1+0x144], R28 ;  /* 0x0001441c01007387 */ /* 0x0087e20000100800 */
[----:B-1----:R-:W-:Y:S01]  /*5c40*/  LOP3.LUT R23, R2, 0x98, RZ, 0xfc, !PT ;  /* 0x0000009802177812 */ /* 0x002fe200078efcff */
[----:B---3--:R-:W-:-:S03]  /*5c50*/  IMAD R28, R4, 0x2, R10 ;  /* 0x00000002041c7824 */ /* 0x008fc600078e020a */
[----:B------:R-:W-:Y:S01]  /*5c60*/  ISETP.LT.AND P0, PT, R23, UR17, P0 ;  /* 0x0000001117007c0c */ /* 0x000fe20008701270 */
[----:B0-----:R-:W-:-:S04]  /*5c70*/  IMAD R8, R4, 0x2, R28 ;  /* 0x0000000204087824 */ /* 0x001fc800078e021c */
[----:B------:R-:W-:Y:S01]  /*5c80*/  IMAD R9, R4, 0x2, R8 ;  /* 0x0000000204097824 */ /* 0x000fe200078e0208 */
[CC--:B------:R-:W-:Y:S01]  /*5c90*/  LEA R13, P4, R8.reuse, R6.reuse, 0x1 ;  /* 0x00000006080d7211 */ /* 0x0c0fe200078808ff */
[----:B----4-:R0:W-:Y:S03]  /*5ca0*/  STL [R1+0x178], R7 ;  /* 0x0001780701007387 */ /* 0x0101e60000100800 */
[-C--:B------:R-:W-:Y:S01]  /*5cb0*/  LEA.HI.X.SX32 R8, R8, R3.reuse, 0x1, P4 ;  /* 0x0000000308087211 */ /* 0x080fe200020f0eff */
[----:B------:R-:W-:Y:S01]  /*5cc0*/  STL [R1+0xbf0], R28 ;  /* 0x000bf01c01007387 */ /* 0x000fe20000100800 */
[----:B0-----:R-:W-:Y:S02]  /*5cd0*/  LOP3.LUT R7, R2, 0x9c, RZ, 0xfc, !PT ;  /* 0x0000009c02077812 */ /* 0x001fe400078efcff */
[----:B------:R-:W-:Y:S01]  /*5ce0*/  LEA R2, P5, R9, R6, 0x1 ;  /* 0x0000000609027211 */ /* 0x000fe200078a08ff */
[----:B------:R-:W-:Y:S01]  /*5cf0*/  STL [R1+0x5dc], R13 ;  /* 0x0005dc0d01007387 */ /* 0x000fe20000100800 */
[----:B------:R-:W-:Y:S01]  /*5d00*/  ISETP.LT.AND P3, PT, R7, UR17, P3 ;  /* 0x0000001107007c0c */ /* 0x000fe20009f61270 */
[----:B------:R-:W-:Y:S01]  /*5d10*/  IMAD R10, R4, 0x2, R9 ;  /* 0x00000002040a7824 */ /* 0x000fe200078e0209 */
[----:B------:R-:W-:Y:S01]  /*5d20*/  LEA.HI.X.SX32 R7, R9, R3, 0x1, P5 ;  /* 0x0000000309077211 */ /* 0x000fe200028f0eff */
[----:B------:R-:W-:Y:S01]  /*5d30*/  STL [R1+0x5e4], R2 ;  /* 0x0005e40201007387 */ /* 0x000fe20000100800 */
[----:B------:R-:W-:Y:S01]  /*5d40*/  PRMT R37, RZ, 0x7610, R37 ;  /* 0x00007610ff257816 */ /* 0x000fe20000000025 */
[----:B------:R-:W-:-:S02]  /*5d50*/  @P0 IMAD.MOV.U32 R9, RZ, RZ, R8 ;  /* 0x000000ffff090224 */ /* 0x000fc400078e0008 */
[----:B------:R0:W-:Y:S02]  /*5d60*/  STL [R1+0x5d8], R8 ;  /* 0x0005d80801007387 */ /* 0x0001e40000100800 */
[----:B0-----:R-:W-:-:S05]  /*5d70*/  @P0 IMAD.MOV.U32 R8, RZ, RZ, R13 ;  /* 0x000000ffff080224 */ /* 0x001fca00078e000d */
[----:B------:R0:W3:Y:S01]  /*5d80*/  @P0 LDG.E.U16 R37, desc[UR10][R8.64] ;  /* 0x0000000a08250981 */ /* 0x0000e2000c1e1500 */
[----:B------:R-:W-:-:S04]  /*5d90*/  LEA R23, P4, R10, R6, 0x1 ;  /* 0x000000060a177211 */ /* 0x000fc800078808ff */
[----:B------:R-:W-:Y:S01]  /*5da0*/  LEA.HI.X.SX32 R31, R10, R3, 0x1, P4 ;  /* 0x000000030a1f7211 */ /* 0x000fe200020f0eff */
[----:B0-----:R-:W-:Y:S02]  /*5db0*/  @P1 IMAD.MOV.U32 R8, RZ, RZ, R2 ;  /* 0x000000ffff081224 */ /* 0x001fe400078e0002 */
[----:B------:R-:W-:Y:S01]  /*5dc0*/  @P1 IMAD.MOV.U32 R9, RZ, RZ, R7 ;  /* 0x000000ffff091224 */ /* 0x000fe200078e0007 */
[----:B------:R-:W-:Y:S01]  /*5dd0*/  PRMT R0, RZ, 0x7610, R0 ;  /* 0x00007610ff007816 */ /* 0x000fe20000000000 */
[----:B------:R-:W-:Y:S04]  /*5de0*/  STL [R1+0x5ec], R23 ;  /* 0x0005ec1701007387 */ /* 0x000fe80000100800 */
[----:B------:R-:W-:Y:S04]  /*5df0*/  STL [R1+0x5e0], R7 ;  /* 0x0005e00701007387 */ /* 0x000fe80000100800 */
[----:B------:R-:W4:Y:S01]  /*5e00*/  LDL.LU R13, [R1+0xc44] ;  /* 0x000c4400010d7983 */ /* 0x000f220000300800 */
[----:B--2---:R-:W-:-:S06]  /*5e10*/  PRMT R36, RZ, 0x7610, R36 ;  /* 0x00007610ff247816 */ /* 0x004fcc0000000024 */
[----:B------:R0:W2:Y:S02]  /*5e20*/  @P1 LDG.E.U16 R36, desc[UR10][R8.64] ;  /* 0x0000000a08241981 */ /* 0x0000a4000c1e1500 */
[----:B0-----:R-:W-:Y:S02]  /*5e30*/  @P3 IMAD.MOV.U32 R8, RZ, RZ, R23 ;  /* 0x000000ffff083224 */ /* 0x001fe400078e0017 */
[----:B------:R-:W-:-:S05]  /*5e40*/  @P3 IMAD.MOV.U32 R9, RZ, RZ, R31 ;  /* 0x000000ffff093224 */ /* 0x000fca00078e001f */
[----:B------:R0:W2:Y:S04]  /*5e50*/  @P3 LDG.E.U16 R0, desc[UR10][R8.64] ;  /* 0x0000000a08003981 */ /* 0x0000a8000c1e1500 */
[----:B---3--:R1:W-:Y:S04]  /*5e60*/  STL [R1+0x138], R37 ;  /* 0x0001382501007387 */ /* 0x0083e80000100800 */
[----:B-1----:R-:W3:Y:S01]  /*5e70*/  LDL.LU R37, [R1+0xc40] ;  /* 0x000c400001257983 */ /* 0x002ee20000300800 */
[----:B------:R-:W1:Y:S01]  /*5e80*/  S2R R2, SR_TID.X ;  /* 0x0000000000027919 */ /* 0x000e620000002100 */
[----:B------:R-:W-:-:S02]  /*5e90*/  IMAD R10, R4, 0x2, R10 ;  /* 0x00000002040a7824 */ /* 0x000fc400078e020a */
[----:B------:R-:W4:Y:S02]  /*5ea0*/  LDL.LU R7, [R1+0xc3c] ;  /* 0x000c3c0001077983 */ /* 0x000f240000300800 */
[C---:B0-----:R-:W-:Y:S01]  /*5eb0*/  IMAD R8, R4.reuse, 0x2, R10 ;  /* 0x0000000204087824 */ /* 0x041fe200078e020a */
[----:B------:R-:W-:Y:S01]  /*5ec0*/  PLOP3.LUT P0, PT, PT, PT, UP1, 0x80, 0x8 ;  /* 0x000000000008781c */ /* 0x000fe20003f0f018 */
[----:B------:R0:W-:Y:S01]  /*5ed0*/  STL [R1+0x5e8], R31 ;  /* 0x0005e81f01007387 */ /* 0x0001e20000100800 */
[----:B------:R-:W-:Y:S01]  /*5ee0*/  PLOP3.LUT P3, PT, PT, PT, UP1, 0x80, 0x8 ;  /* 0x000000000008781c */ /* 0x000fe20003f6f018 */
[----:B------:R-:W-:Y:S01]  /*5ef0*/  IMAD R9, R4, 0x2, R8 ;  /* 0x0000000204097824 */ /* 0x000fe200078e0208 */
[----:B-1----:R-:W-:-:S04]  /*5f00*/  SHF.R.U32.HI R2, RZ, 0x6, R2 ;  /* 0x00000006ff027819 */ /* 0x002fc80000011602 */
[----:B------:R-:W-:-:S04]  /*5f10*/  SGXT.U32 R2, R2, 0x1 ;  /* 0x000000010202781a */ /* 0x000fc80000000000 */
[----:B0-----:R-:W-:-:S04]  /*5f20*/  LOP3.LUT R31, R2, 0xa0, RZ, 0xfc, !PT ;  /* 0x000000a0021f7812 */ /* 0x001fc800078efcff */
[----:B------:R-:W-:Y:S02]  /*5f30*/  ISETP.LT.AND P0, PT, R31, UR17, P0 ;  /* 0x000000111f007c0c */ /* 0x000fe40008701270 */
[C---:B------:R-:W-:Y:S01]  /*5f40*/  LOP3.LUT R23, R2.reuse, 0xa2, RZ, 0xfc, !PT ;  /* 0x000000a202177812 */ /* 0x040fe200078efcff */
[----:B--2---:R0:W-:Y:S02]  /*5f50*/  STL [R1+0x174], R0 ;  /* 0x0001740001007387 */ /* 0x0041e40000100800 */
[----:B0-----:R-:W-:-:S04]  /*5f60*/  LOP3.LUT R0, R2, 0xa4, RZ, 0xfc, !PT ;  /* 0x000000a402007812 */ /* 0x001fc800078efcff */
[----:B------:R-:W-:Y:S02]  /*5f70*/  ISETP.LT.AND P3, PT, R0, UR17, P3 ;  /* 0x0000001100007c0c */ /* 0x000fe40009f61270 */
[CC--:B------:R-:W-:Y:S02]  /*5f80*/  LEA R0, P4, R8.reuse, R6.reuse, 0x1 ;  /* 0x0000000608007211 */ /* 0x0c0fe400078808ff */
[----:B------:R-:W-:Y:S02]  /*5f90*/  LEA R2, P5, R9, R6, 0x1 ;  /* 0x0000000609027211 */ /* 0x000fe400078a08ff */
[----:B------:R-:W-:Y:S01]  /*5fa0*/  LEA.HI.X.SX32 R8, R8, R3, 0x1, P4 ;  /* 0x0000000308087211 */ /* 0x000fe200020f0eff */
[----:B------:R0:W-:Y:S04]  /*5fb0*/  STL [R1+0x3c], R10 ;  /* 0x00003c0a01007387 */ /* 0x0001e80000100800 */
[----:B------:R-:W-:Y:S04]  /*5fc0*/  STL [R1+0x5f4], R0 ;  /* 0x0005f40001007387 */ /* 0x000fe80000100800 */
[----:B------:R-:W-:Y:S01]  /*5fd0*/  STL [R1+0x5fc], R2 ;  /* 0x0005fc0201007387 */ /* 0x000fe20000100800 */
[----:B0-----:R-:W-:-:S03]  /*5fe0*/  IMAD R10, R4, 0x2, R9 ;  /* 0x00000002040a7824 */ /* 0x001fc600078e0209 */
[----:B------:R-:W-:Y:S04]  /*5ff0*/  STL [R1+0x5f0], R8 ;  /* 0x0005f00801007387 */ /* 0x000fe80000100800 */
[----:B------:R0:W-:Y:S02]  /*6000*/  STL [R1+0x13c], R36 ;  /* 0x00013c2401007387 */ /* 0x0001e40000100800 */
[----:B0-----:R-:W-:Y:S01]  /*6010*/  LEA.HI.X.SX32 R36, R9, R3, 0x1, P5 ;  /* 0x0000000309247211 */ /* 0x001fe200028f0eff */
[----:B------:R-:W-:Y:S02]  /*6020*/  @P0 IMAD.MOV.U32 R9, RZ, RZ, R8 ;  /* 0x000000ffff090224 */ /* 0x000fe400078e0008 */
[----:B------:R-:W-:Y:S01]  /*6030*/  @P0 IMAD.MOV.U32 R8, RZ, RZ, R0 ;  /* 0x000000ffff080224 */ /* 0x000fe200078e0000 */
[----:B---3--:R-:W-:-:S06]  /*6040*/  PRMT R37, RZ, 0x7610, R37 ;  /* 0x00007610ff257816 */ /* 0x008fcc0000000025 */
[----:B------:R0:W2:Y:S01]  /*6050*/  @P0 LDG.E.U16 R37, desc[UR10][R8.64] ;  /* 0x0000000a08250981 */ /* 0x0000a2000c1e1500 */
[----:B------:R-:W-:-:S04]  /*6060*/  PLOP3.LUT P1, PT, PT, PT, UP1, 0x80, 0x8 ;  /* 0x000000000008781c */ /* 0x000fc80003f2f018 */
[----:B------:R-:W-:Y:S02]  /*6070*/  ISETP.LT.AND P1, PT, R23, UR17, P1 ;  /* 0x0000001117007c0c */ /* 0x000fe40008f21270 */
[C---:B------:R-:W-:Y:S02]  /*6080*/  LEA R23, P4, R10.reuse, R6, 0x1 ;  /* 0x000000060a177211 */ /* 0x040fe400078808ff */
[----:B------:R-:W-:Y:S02]  /*6090*/  PRMT R34, RZ, 0x7610, R34 ;  /* 0x00007610ff227816 */ /* 0x000fe40000000022 */
[----:B------:R-:W-:Y:S02]  /*60a0*/  LEA.HI.X.SX32 R31, R10, R3, 0x1, P4 ;  /* 0x000000030a1f7211 */ /* 0x000fe400020f0eff */
[----:B----4-:R-:W-:-:S05]  /*60b0*/  PRMT R7, RZ, 0x7610, R7 ;  /* 0x00007610ff077816 */ /* 0x010fca0000000007 */
[----:B0-----:R-:W-:Y:S02]  /*60c0*/  @P1 IMAD.MOV.U32 R8, RZ, RZ, R2 ;  /* 0x000000ffff081224 */ /* 0x001fe400078e0002 */
[----:B------:R-:W-:-:S05]  /*60d0*/  @P1 IMAD.MOV.U32 R9, RZ, RZ, R36 ;  /* 0x000000ffff091224 */ /* 0x000fca00078e0024 */
[----:B------:R0:W3:Y:S02]  /*60e0*/  @P1 LDG.E.U16 R34, desc[UR10][R8.64] ;  /* 0x0000000a08221981 */ /* 0x0000e4000c1e1500 */
[----:B0-----:R-:W-:Y:S02]  /*60f0*/  @P3 IMAD.MOV.U32 R8, RZ, RZ, R23 ;  /* 0x000000ffff083224 */ /* 0x001fe400078e0017 */
[----:B------:R-:W-:Y:S01]  /*6100*/  @P3 IMAD.MOV.U32 R9, RZ, RZ, R31 ;  /* 0x000000ffff093224 */ /* 0x000fe200078e001f */
[----:B------:R-:W-:Y:S04]  /*6110*/  STL [R1+0x604], R23 ;  /* 0x0006041701007387 */ /* 0x000fe80000100800 */
[----:B------:R0:W4:Y:S04]  /*6120*/  @P3 LDG.E.U16 R7, desc[UR10][R8.64] ;  /* 0x0000000a08073981 */ /* 0x000128000c1e1500 */
[----:B------:R-:W-:Y:S04]  /*6130*/  STL [R1+0x5f8], R36 ;  /* 0x0005f82401007387 */ /* 0x000fe80000100800 */
[----:B------:R-:W3:Y:S01]  /*6140*/  LDL.LU R0, [R1+0xc38] ;  /* 0x000c380001007983 */ /* 0x000ee20000300800 */
[----:B------:R-:W1:Y:S03]  /*6150*/  S2R R2, SR_TID.X ;  /* 0x0000000000027919 */ /* 0x000e660000002100 */
[----:B--2---:R2:W-:Y:S04]  /*6160*/  STL [R1+0x134], R37 ;  /* 0x0001342501007387 */ /* 0x0045e80000100800 */
[----:B--2---:R-:W2:Y:S04]  /*6170*/  LDL.LU R37, [R1+0xc34] ;  /* 0x000c340001257983 */ /* 0x004ea80000300800 */
[----:B------:R-:W2:Y:S01]  /*6180*/  LDL.LU R36, [R1+0xc30] ;  /* 0x000c300001247983 */ /* 0x000ea20000300800 */
[----:B-1----:R-:W-:Y:S01]  /*6190*/  SHF.R.U32.HI R2, RZ, 0x6, R2 ;  /* 0x00000006ff027819 */ /* 0x002fe20000011602 */
[----:B------:R-:W-:-:S03]  /*61a0*/  IMAD R10, R4, 0x2, R10 ;  /* 0x00000002040a7824 */ /* 0x000fc600078e020a */
[----:B------:R-:W-:Y:S01]  /*61b0*/  SGXT.U32 R2, R2, 0x1 ;  /* 0x000000010202781a */ /* 0x000fe20000000000 */
[----:B------:R1:W-:Y:S01]  /*61c0*/  STL [R1+0x600], R31 ;  /* 0x0006001f01007387 */ /* 0x0003e20000100800 */
[----:B------:R-:W-:Y:S01]  /*61d0*/  PLOP3.LUT P0, PT, PT, PT, UP1, 0x80, 0x8 ;  /* 0x000000000008781c */ /* 0x000fe20003f0f018 */
[----:B0-----:R-:W-:Y:S01]  /*61e0*/  IMAD R8, R4, 0x2, R10 ;  /* 0x0000000204087824 */ /* 0x001fe200078e020a */
[C---:B------:R-:W-:Y:S02]  /*61f0*/  LOP3.LUT R23, R2.reuse, 0xaa, RZ, 0xfc, !PT ;  /* 0x000000aa02177812 */ /* 0x040fe400078efcff */
[----:B------:R-:W-:Y:S02]  /*6200*/  PLOP3.LUT P1, PT, PT, PT, UP1, 0x80, 0x8 ;  /* 0x000000000008781c */ /* 0x000fe40003f2f018 */
[----:B-1----:R-:W-:Y:S01]  /*6210*/  LOP3.LUT R31, R2, 0xa8, RZ, 0xfc, !PT ;  /* 0x000000a8021f7812 */ /* 0x002fe200078efcff */
[----:B------:R-:W-:-:S03]  /*6220*/  IMAD R9, R4, 0x2, R8 ;  /* 0x0000000204097824 */ /* 0x000fc600078e0208 */
[----:B------:R-:W-:Y:S02]  /*6230*/  ISETP.LT.AND P0, PT, R31, UR17, P0 ;  /* 0x000000111f007c0c */ /* 0x000fe40008701270 */
[----:B------:R-:W-:Y:S02]  /*6240*/  ISETP.LT.AND P1, PT, R23, UR17, P1 ;  /* 0x0000001117007c0c */ /* 0x000fe40008f21270 */
[C---:B------:R-:W-:Y:S02]  /*6250*/  LEA R23, P4, R8.reuse, R6, 0x1 ;  /* 0x0000000608177211 */ /* 0x040fe400078808ff */
[----:B------:R-:W-:Y:S01]  /*6260*/  PLOP3.LUT P3, PT, PT, PT, UP1, 0x80, 0x8 ;  /* 0x000000000008781c */ /* 0x000fe20003f6f018 */
[----:B----4-:R0:W-:Y:S01]  /*6270*/  STL [R1+0x170], R7 ;  /* 0x0001700701007387 */ /* 0x0101e20000100800 */
[----:B------:R-:W-:-:S03]  /*6280*/  LEA.HI.X.SX32 R8, R8, R3, 0x1, P4 ;  /* 0x0000000308087211 */ /* 0x000fc600020f0eff */
[----:B------:R1:W-:Y:S01]  /*6290*/  STL [R1+0x40], R10 ;  /* 0x0000400a01007387 */ /* 0x0003e20000100800 */
[----:B0-----:R-:W-:Y:S02]  /*62a0*/  LOP3.LUT R7, R2, 0xac, RZ, 0xfc, !PT ;  /* 0x000000ac02077812 */ /* 0x001fe400078efcff */
[----:B------:R-:W-:Y:S01]  /*62b0*/  LEA R2, P5, R9, R6, 0x1 ;  /* 0x0000000609027211 */ /* 0x000fe200078a08ff */
[----:B------:R-:W-:Y:S01]  /*62c0*/  STL [R1+0x60c], R23 ;  /* 0x00060c1701007387 */ /* 0x000fe20000100800 */
[----:B------:R-:W-:Y:S01]  /*62d0*/  ISETP.LT.AND P3, PT, R7, UR17, P3 ;  /* 0x0000001107007c0c */ /* 0x000fe20009f61270 */
[----:B-1----:R-:W-:Y:S01]  /*62e0*/  IMAD R10, R4, 0x2, R9 ;  /* 0x00000002040a7824 */ /* 0x002fe200078e0209 */
[----:B------:R-:W-:Y:S01]  /*62f0*/  LEA.HI.X.SX32 R7, R9, R3, 0x1, P5 ;  /* 0x0000000309077211 */ /* 0x000fe200028f0eff */
[----:B------:R-:W-:Y:S01]  /*6300*/  STL [R1+0x614], R2 ;  /* 0x0006140201007387 */ /* 0x000fe20000100800 */
[----:B------:R-:W-:-:S03]  /*6310*/  @P0 IMAD.MOV.U32 R9, RZ, RZ, R8 ;  /* 0x000000ffff090224 */ /* 0x000fc600078e0008 */
[----:B------:R0:W-:Y:S01]  /*6320*/  STL [R1+0x608], R8 ;  /* 0x0006080801007387 */ /* 0x0001e20000100800 */
[----:B------:R-:W-:-:S03]  /*6330*/  LEA R31, P4, R10, R6, 0x1 ;  /* 0x000000060a1f7211 */ /* 0x000fc600078808ff */
[----:B---3--:R1:W-:Y:S01]  /*6340*/  STL [R1+0x130], R34 ;  /* 0x0001302201007387 */ /* 0x0083e20000100800 */
[----:B0-----:R-:W-:Y:S01]  /*6350*/  @P0 IMAD.MOV.U32 R8, RZ, RZ, R23 ;  /* 0x000000ffff080224 */ /* 0x001fe200078e0017 */
[----:B-1----:R-:W-:Y:S02]  /*6360*/  LEA.HI.X.SX32 R34, R10, R3, 0x1, P4 ;  /* 0x000000030a227211 */ /* 0x002fe400020f0eff */
[----:B------:R-:W-:Y:S01]  /*6370*/  PRMT R0, RZ, 0x7610, R0 ;  /* 0x00007610ff007816 */ /* 0x000fe20000000000 */
[----:B------:R0:W-:Y:S04]  /*6380*/  STL [R1+0x61c], R31 ;  /* 0x00061c1f01007387 */ /* 0x0001e80000100800 */
[----:B------:R-:W-:Y:S04]  /*6390*/  STL [R1+0x610], R7 ;  /* 0x0006100701007387 */ /* 0x000fe80000100800 */
[----:B------:R-:W3:Y:S01]  /*63a0*/  LDL.LU R23, [R1+0xc2c] ;  /* 0x000c2c0001177983 */ /* 0x000ee20000300800 */
[----:B--2---:R-:W-:-:S02]  /*63b0*/  PRMT R37, RZ, 0x7610, R37 ;  /* 0x00007610ff257816 */ /* 0x004fc40000000025 */
[----:B------:R-:W-:-:S04]  /*63c0*/  PRMT R36, RZ, 0x7610, R36 ;  /* 0x00007610ff247816 */ /* 0x000fc80000000024 */
[----:B------:R1:W2:Y:S02]  /*63d0*/  @P0 LDG.E.U16 R37, desc[UR10][R8.64] ;  /* 0x0000000a08250981 */ /* 0x0002a4000c1e1500 */
[----:B-1----:R-:W-:Y:S02]  /*63e0*/  @P1 IMAD.MOV.U32 R8, RZ, RZ, R2 ;  /* 0x000000ffff081224 */ /* 0x002fe400078e0002 */
[----:B------:R-:W-:-:S05]  /*63f0*/  @P1 IMAD.MOV.U32 R9, RZ, RZ, R7 ;  /* 0x000000ffff091224 */ /* 0x000fca00078e0007 */
[----:B------:R1:W4:Y:S02]  /*6400*/  @P1 LDG.E.U16 R36, desc[UR10][R8.64] ;  /* 0x0000000a08241981 */ /* 0x000324000c1e1500 */
[----:B-1----:R-:W-:Y:S02]  /*6410*/  @P3 IMAD.MOV.U32 R8, RZ, RZ, R31 ;  /* 0x000000ffff083224 */ /* 0x002fe400078e001f */
[----:B------:R-:W-:-:S05]  /*6420*/  @P3 IMAD.MOV.U32 R9, RZ, RZ, R34 ;  /* 0x000000ffff093224 */ /* 0x000fca00078e0022 */
[----:B------:R1:W4:Y:S01]  /*6430*/  @P3 LDG.E.U16 R0, desc[UR10][R8.64] ;  /* 0x0000000a08003981 */ /* 0x000322000c1e1500 */
[----:B------:R-:W0:Y:S01]  /*6440*/  S2R R2, SR_TID.X ;  /* 0x0000000000027919 */ /* 0x000e220000002100 */
[C---:B------:R-:W-:Y:S01]  /*6450*/  IMAD R10, R4.reuse, 0x2, R10 ;  /* 0x00000002040a7824 */ /* 0x040fe200078e020a */
[----:B------:R-:W-:Y:S02]  /*6460*/  PLOP3.LUT P0, PT, PT, PT, UP1, 0x80, 0x8 ;  /* 0x000000000008781c */ /* 0x000fe40003f0f018 */
[----:B------:R-:W-:Y:S01]  /*6470*/  PLOP3.LUT P3, PT, PT, PT, UP1, 0x80, 0x8 ;  /* 0x000000000008781c */ /* 0x000fe20003f6f018 */
[----:B-1----:R-:W-:-:S04]  /*6480*/  IMAD R8, R4, 0x2, R10 ;  /* 0x0000000204087824 */ /* 0x002fc800078e020a */
[----:B------:R-:W-:Y:S01]  /*6490*/  IMAD R9, R4, 0x2, R8 ;  /* 0x0000000204097824 */ /* 0x000fe200078e0208 */
[----:B0-----:R-:W-:-:S04]  /*64a0*/  SHF.R.U32.HI R2, RZ, 0x6, R2 ;  /* 0x00000006ff027819 */ /* 0x001fc80000011602 */
[----:B------:R-:W-:-:S04]  /*64b0*/  SGXT.U32 R2, R2, 0x1 ;  /* 0x000000010202781a */ /* 0x000fc80000000000 */
[C---:B------:R-:W-:Y:S02]  /*64c0*/  LOP3.LUT R31, R2.reuse, 0xb2, RZ, 0xfc, !PT ;  /* 0x000000b2021f7812 */ /* 0x040fe400078efcff */
[----:B---3--:R-:W-:Y:S01]  /*64d0*/  PRMT R23, RZ, 0x7610, R23 ;  /* 0x00007610ff177816 */ /* 0x008fe20000000017 */
[----:B--2---:R0:W-:Y:S04]  /*64e0*/  STL [R1+0x12c], R37 ;  /* 0x00012c2501007387 */ /* 0x0041e80000100800 */
[----:B0-----:R-:W2:Y:S04]  /*64f0*/  LDL.LU R37, [R1+0xc28] ;  /* 0x000c280001257983 */ /* 0x001ea80000300800 */
[----:B------:R-:W3:Y:S04]  /*6500*/  LDL.LU R7, [R1+0xc24] ;  /* 0x000c240001077983 */ /* 0x000ee80000300800 */
[----:B------:R0:W-:Y:S02]  /*6510*/  STL [R1+0x618], R34 ;  /* 0x0006182201007387 */ /* 0x0001e40000100800 */
[----:B0-----:R-:W-:-:S02]  /*6520*/  LOP3.LUT R34, R2, 0xb0, RZ, 0xfc, !PT ;  /* 0x000000b002227812 */ /* 0x001fc400078efcff */
[----:B----4-:R0:W-:Y:S02]  /*6530*/  STL [R1+0x16c], R0 ;  /* 0x00016c0001007387 */ /* 0x0101e40000100800 */
[----:B------:R-:W-:Y:S02]  /*6540*/  ISETP.LT.AND P0, PT, R34, UR17, P0 ;  /* 0x0000001122007c0c */ /* 0x000fe40008701270 */
        /* <DEDUP_REMOVED lines=13> */
[----:B------:R-:W-:-:S05]  /*6620*/  @P0 IMAD.MOV.U32 R8, RZ, RZ, R0 ;  /* 0x000000ffff080224 */ /* 0x000fca00078e0000 */
[----:B------:R0:W4:Y:S01]  /*6630*/  @P0 LDG.E.U16 R23, desc[UR10][R8.64] ;  /* 0x0000000a08170981 */ /* 0x000122000c1e1500 */
[----:B------:R-:W-:-:S04]  /*6640*/  PLOP3.LUT P1, PT, PT, PT, UP1, 0x80, 0x8 ;  /* 0x000000000008781c */ /* 0x000fc80003f2f018 */
[----:B------:R-:W-:Y:S02]  /*6650*/  ISETP.LT.AND P1, PT, R31, UR17, P1 ;  /* 0x000000111f007c0c */ /* 0x000fe40008f21270 */
[----:B------:R-:W-:-:S04]  /*6660*/  LEA R31, P4, R10, R6, 0x1 ;  /* 0x000000060a1f7211 */ /* 0x000fc800078808ff */
[----:B------:R-:W-:-:S07]  /*6670*/  LEA.HI.X.SX32 R34, R10, R3, 0x1, P4 ;  /* 0x000000030a227211 */ /* 0x000fce00020f0eff */
[----:B0-----:R-:W-:Y:S02]  /*6680*/  @P1 IMAD.MOV.U32 R8, RZ, RZ, R2 ;  /* 0x000000ffff081224 */ /* 0x001fe400078e0002 */
[----:B------:R-:W-:Y:S01]  /*6690*/  @P1 IMAD.MOV.U32 R9, RZ, RZ, R36 ;  /* 0x000000ffff091224 */ /* 0x000fe200078e0024 */
[----:B------:R-:W-:Y:S04]  /*66a0*/  STL [R1+0x634], R31 ;  /* 0x0006341f01007387 */ /* 0x000fe80000100800 */
[----:B------:R-:W-:Y:S04]  /*66b0*/  STL [R1+0x628], R36 ;  /* 0x0006282401007387 */ /* 0x000fe80000100800 */
[----:B------:R-:W4:Y:S01]  /*66c0*/  LDL.LU R0, [R1+0xc20] ;  /* 0x000c200001007983 */ /* 0x000f220000300800 */
[----:B--2---:R-:W-:-:S02]  /*66d0*/  PRMT R37, RZ, 0x7610, R37 ;  /* 0x00007610ff257816 */ /* 0x004fc40000000025 */
[----:B---3--:R-:W-:-:S04]  /*66e0*/  PRMT R7, RZ, 0x7610, R7 ;  /* 0x00007610ff077816 */ /* 0x008fc80000000007 */
[----:B------:R0:W2:Y:S02]  /*66f0*/  @P1 LDG.E.U16 R37, desc[UR10][R8.64] ;  /* 0x0000000a08251981 */ /* 0x0000a4000c1e1500 */
[----:B0-----:R-:W-:Y:S02]  /*6700*/  @P3 IMAD.MOV.U32 R8, RZ, RZ, R31 ;  /* 0x000000ffff083224 */ /* 0x001fe400078e001f */
[----:B------:R-:W-:-:S05]  /*6710*/  @P3 IMAD.MOV.U32 R9, RZ, RZ, R34 ;  /* 0x000000ffff093224 */ /* 0x000fca00078e0022 */
[----:B------:R0:W3:Y:S04]  /*6720*/  @P3 LDG.E.U16 R7, desc[UR10][R8.64] ;  /* 0x0000000a08073981 */ /* 0x0000e8000c1e1500 */
[----:B----4-:R1:W-:Y:S04]  /*6730*/  STL [R1+0x11c], R23 ;  /* 0x00011c1701007387 */ /* 0x0103e80000100800 */
[----:B-1----:R-:W4:Y:S04]  /*6740*/  LDL.LU R23, [R1+0xc1c] ;  /* 0x000c1c0001177983 */ /* 0x002f280000300800 */
[----:B------:R-:W4:Y:S01]  /*6750*/  LDL.LU R36, [R1+0xc18] ;  /* 0x000c180001247983 */ /* 0x000f220000300800 */
[----:B------:R-:W1:Y:S01]  /*6760*/  S2R R2, SR_TID.X ;  /* 0x0000000000027919 */ /* 0x000e620000002100 */
[C---:B------:R-:W-:Y:S01]  /*6770*/  IMAD R10, R4.reuse, 0x2, R10 ;  /* 0x00000002040a7824 */ /* 0x040fe200078e020a */
[----:B------:R-:W-:Y:S01]  /*6780*/  PLOP3.LUT P0, PT, PT, PT, UP1, 0x80, 0x8 ;  /* 0x000000000008781c */ /* 0x000fe20003f0f018 */
[----:B------:R1:W-:Y:S02]  /*6790*/  STL [R1+0x630], R34 ;  /* 0x0006302201007387 */ /* 0x0003e40000100800 */
[----:B0-----:R-:W-:Y:S01]  /*67a0*/  IMAD R8, R4, 0x2, R10 ;  /* 0x0000000204087824 */ /* 0x001fe200078e020a */
[----:B------:R-:W-:-:S03]  /*67b0*/  PLOP3.LUT P3, PT, PT, PT, UP1, 0x80, 0x8 ;  /* 0x000000000008781c */ /* 0x000fc60003f6f018 */
[----:B------:R-:W-:Y:S01]  /*67c0*/  IMAD R9, R4, 0x2, R8 ;  /* 0x0000000204097824 */ /* 0x000fe200078e0208 */
[----:B------:R-:W-:Y:S02]  /*67d0*/  PLOP3.LUT P1, PT, PT, PT, UP1, 0x80, 0x8 ;  /* 0x000000000008781c */ /* 0x000fe40003f2f018 */
[----:B-1----:R-:W-:-:S04]  /*67e0*/  SHF.R.U32.HI R2, RZ, 0x6, R2 ;  /* 0x00000006ff027819 */ /* 0x002fc80000011602 */
[----:B------:R-:W-:-:S04]  /*67f0*/  SGXT.U32 R2, R2, 0x1 ;  /* 0x000000010202781a */ /* 0x000fc80000000000 */
[----:B------:R-:W-:-:S04]  /*6800*/  LOP3.LUT R34, R2, 0xb8, RZ, 0xfc, !PT ;  /* 0x000000b802227812 */ /* 0x000fc800078efcff */
[----:B------:R-:W-:Y:S02]  /*6810*/  ISETP.LT.AND P0, PT, R34, UR17, P0 ;  /* 0x0000001122007c0c */ /* 0x000fe40008701270 */
[----:B------:R-:W-:-:S04]  /*6820*/  LOP3.LUT R31, R2, 0xba, RZ, 0xfc, !PT ;  /* 0x000000ba021f7812 */ /* 0x000fc800078efcff */
[----:B------:R-:W-:Y:S02]  /*6830*/  ISETP.LT.AND P1, PT, R31, UR17, P1 ;  /* 0x000000111f007c0c */ /* 0x000fe40008f21270 */
[----:B------:R-:W-:Y:S02]  /*6840*/  PRMT R35, RZ, 0x7610, R35 ;  /* 0x00007610ff237816 */ /* 0x000fe40000000023 */
[----:B------:R-:W-:Y:S01]  /*6850*/  PRMT R28, RZ, 0x7610, R28 ;  /* 0x00007610ff1c7816 */ /* 0x000fe2000000001c */
[----:B---3--:R0:W-:Y:S04]  /*6860*/  STL [R1+0x164], R7 ;  /* 0x0001640701007387 */ /* 0x0081e80000100800 */
[----:B------:R-:W-:Y:S01]  /*6870*/  STL [R1+0x48], R10 ;  /* 0x0000480a01007387 */ /* 0x000fe20000100800 */
[----:B0-----:R-:W-:-:S03]  /*6880*/  LOP3.LUT R7, R2, 0xbc, RZ, 0xfc, !PT ;  /* 0x000000bc02077812 */ /* 0x001fc600078efcff */
[----:B--2---:R0:W-:Y:S01]  /*6890*/  STL [R1+0x118], R37 ;  /* 0x0001182501007387 */ /* 0x0041e20000100800 */
[----:B------:R-:W-:Y:S02]  /*68a0*/  ISETP.LT.AND P3, PT, R7, UR17, P3 ;  /* 0x0000001107007c0c */ /* 0x000fe40009f61270 */
[----:B------:R-:W-:-:S04]  /*68b0*/  LEA R7, P4, R8, R6, 0x1 ;  /* 0x0000000608077211 */ /* 0x000fc800078808ff */
[-C--:B------:R-:W-:Y:S02]  /*68c0*/  LEA.HI.X.SX32 R8, R8, R3.reuse, 0x1, P4 ;  /* 0x0000000308087211 */ /* 0x080fe400020f0eff */
[C---:B0-----:R-:W-:Y:S01]  /*68d0*/  LEA R37, P5, R9.reuse, R6, 0x1 ;  /* 0x0000000609257211 */ /* 0x041fe200078a08ff */
[----:B------:R-:W-:Y:S01]  /*68e0*/  STL [R1+0x63c], R7 ;  /* 0x00063c0701007387 */ /* 0x000fe20000100800 */
[----:B------:R-:W-:Y:S02]  /*68f0*/  IMAD R10, R4, 0x2, R9 ;  /* 0x00000002040a7824 */ /* 0x000fe400078e0209 */
[----:B------:R-:W-:Y:S01]  /*6900*/  LEA.HI.X.SX32 R2, R9, R3, 0x1, P5 ;  /* 0x0000000309027211 */ /* 0x000fe200028f0eff */
[----:B------:R-:W-:Y:S01]  /*6910*/  STL [R1+0x644], R37 ;  /* 0x0006442501007387 */ /* 0x000fe20000100800 */
[----:B------:R-:W-:-:S03]  /*6920*/  @P0 IMAD.MOV.U32 R9, RZ, RZ, R8 ;  /* 0x000000ffff090224 */ /* 0x000fc600078e0008 */
[----:B------:R0:W-:Y:S01]  /*6930*/  STL [R1+0x638], R8 ;  /* 0x0006380801007387 */ /* 0x0001e20000100800 */
[----:B------:R-:W-:Y:S01]  /*6940*/  LEA R31, P4, R10, R6, 0x1 ;  /* 0x000000060a1f7211 */ /* 0x000fe200078808ff */
[----:B0-----:R-:W-:-:S03]  /*6950*/  @P0 IMAD.MOV.U32 R8, RZ, RZ, R7 ;  /* 0x000000ffff080224 */ /* 0x001fc600078e0007 */
[----:B------:R-:W-:Y:S02]  /*6960*/  LEA.HI.X.SX32 R34, R10, R3, 0x1, P4 ;  /* 0x000000030a227211 */ /* 0x000fe400020f0eff */
[----:B----4-:R-:W-:-:S06]  /*6970*/  PRMT R36, RZ, 0x7610, R36 ;  /* 0x00007610ff247816 */ /* 0x010fcc0000000024 */
[----:B------:R0:W2:Y:S02]  /*6980*/  @P0 LDG.E.U16 R36, desc[UR10][R8.64] ;  /* 0x0000000a08240981 */ /* 0x0000a4000c1e1500 */
[----:B0-----:R-:W-:Y:S02]  /*6990*/  @P1 IMAD.MOV.U32 R8, RZ, RZ, R37 ;  /* 0x000000ffff081224 */ /* 0x001fe400078e0025 */
[----:B------:R-:W-:-:S05]  /*69a0*/  @P1 IMAD.MOV.U32 R9, RZ, RZ, R2 ;  /* 0x000000ffff091224 */ /* 0x000fca00078e0002 */
[----:B------:R0:W3:Y:S02]  /*69b0*/  @P1 LDG.E.U16 R35, desc[UR10][R8.64] ;  /* 0x0000000a08231981 */ /* 0x0000e4000c1e1500 */
[----:B0-----:R-:W-:Y:S02]  /*69c0*/  @P3 IMAD.MOV.U32 R8, RZ, RZ, R31 ;  /* 0x000000ffff083224 */ /* 0x001fe400078e001f */
[----:B------:R-:W-:-:S05]  /*69d0*/  @P3 IMAD.MOV.U32 R9, RZ, RZ, R34 ;  /* 0x000000ffff093224 */ /* 0x000fca00078e0022 */
[----:B------:R0:W4:Y:S04]  /*69e0*/  @P3 LDG.E.U16 R28, desc[UR10][R8.64] ;  /* 0x0000000a081c3981 */ /* 0x000128000c1e1500 */
[----:B------:R-:W-:Y:S04]  /*69f0*/  STL [R1+0x64c], R31 ;  /* 0x00064c1f01007387 */ /* 0x000fe80000100800 */
[----:B------:R1:W-:Y:S01]  /*6a00*/  STL [R1+0x640], R2 ;  /* 0x0006400201007387 */ /* 0x0003e20000100800 */
[----:B------:R-:W-:-:S03]  /*6a10*/  IMAD R10, R4, 0x2, R10 ;  /* 0x00000002040a7824 */ /* 0x000fc600078e020a */
[----:B------:R-:W3:Y:S01]  /*6a20*/  LDL.LU R7, [R1+0xc14] ;  /* 0x000c140001077983 */ /* 0x000ee20000300800 */
[----:B-1----:R-:W1:Y:S01]  /*6a30*/  S2R R2, SR_TID.X ;  /* 0x0000000000027919 */ /* 0x002e620000002100 */
[----:B0-----:R-:W-:Y:S01]  /*6a40*/  IMAD R8, R4, 0x2, R10 ;  /* 0x0000000204087824 */ /* 0x001fe200078e020a */
[----:B------:R-:W-:-:S03]  /*6a50*/  PLOP3.LUT P0, PT, PT, PT, UP1, 0x80, 0x8 ;  /* 0x000000000008781c */ /* 0x000fc60003f0f018 */
[----:B------:R-:W-:Y:S01]  /*6a60*/  IMAD R9, R4, 0x2, R8 ;  /* 0x0000000204097824 */ /* 0x000fe200078e0208 */
[----:B------:R-:W-:-:S04]  /*6a70*/  LEA R37, P4, R8, R6, 0x1 ;  /* 0x0000000608257211 */ /* 0x000fc800078808ff */
[----:B------:R-:W-:Y:S02]  /*6a80*/  LEA.HI.X.SX32 R8, R8, R3, 0x1, P4 ;  /* 0x0000000308087211 */ /* 0x000fe400020f0eff */
[----:B-1----:R-:W-:-:S04]  /*6a90*/  SHF.R.U32.HI R2, RZ, 0x6, R2 ;  /* 0x00000006ff027819 */ /* 0x002fc80000011602 */
[----:B------:R-:W-:-:S04]  /*6aa0*/  SGXT.U32 R2, R2, 0x1 ;  /* 0x000000010202781a */ /* 0x000fc80000000000 */
[C---:B------:R-:W-:Y:S02]  /*6ab0*/  LOP3.LUT R31, R2.reuse, 0xc2, RZ, 0xfc, !PT ;  /* 0x000000c2021f7812 */ /* 0x040fe400078efcff */
[----:B------:R-:W-:Y:S02]  /*6ac0*/  PLOP3.LUT P1, PT, PT, PT, UP1, 0x80, 0x8 ;  /* 0x000000000008781c */ /* 0x000fe40003f2f018 */
[----:B------:R-:W-:Y:S02]  /*6ad0*/  PLOP3.LUT P3, PT, PT, PT, UP1, 0x80, 0x8 ;  /* 0x000000000008781c */ /* 0x000fe40003f6f018 */
[----:B------:R-:W-:Y:S02]  /*6ae0*/  ISETP.LT.AND P1, PT, R31, UR17, P1 ;  /* 0x000000111f007c0c */ /* 0x000fe40008f21270 */
[----:B------:R-:W-:Y:S02]  /*6af0*/  PRMT R32, RZ, 0x7610, R32 ;  /* 0x00007610ff207816 */ /* 0x000fe40000000020 */
[----:B------:R-:W-:Y:S01]  /*6b00*/  PRMT R25, RZ, 0x7610, R25 ;  /* 0x00007610ff197816 */ /* 0x000fe20000000019 */
[----:B--2---:R0:W-:Y:S04]  /*6b10*/  STL [R1+0x108], R36 ;  /* 0x0001082401007387 */ /* 0x0041e80000100800 */
[----:B0-----:R-:W2:Y:S04]  /*6b20*/  LDL.LU R36, [R1+0xc10] ;  /* 0x000c100001247983 */ /* 0x001ea80000300800 */
[----:B------:R0:W-:Y:S02]  /*6b30*/  STL [R1+0x648], R34 ;  /* 0x0006482201007387 */ /* 0x0001e40000100800 */
[----:B0-----:R-:W-:-:S04]  /*6b40*/  LOP3.LUT R34, R2, 0xc0, RZ, 0xfc, !PT ;  /* 0x000000c002227812 */ /* 0x001fc800078efcff */
[----:B------:R-:W-:Y:S02]  /*6b50*/  ISETP.LT.AND P0, PT, R34, UR17, P0 ;  /* 0x0000001122007c0c */ /* 0x000fe40008701270 */
[----:B------:R-:W-:Y:S01]  /*6b60*/  LEA R34, P5, R9, R6, 0x1 ;  /* 0x0000000609227211 */ /* 0x000fe200078a08ff */
[----:B----4-:R0:W-:Y:S04]  /*6b70*/  STL [R1+0x15c], R28 ;  /* 0x00015c1c01007387 */ /* 0x0101e80000100800 */
[----:B------:R1:W-:Y:S04]  /*6b80*/  STL [R1+0x4c], R10 ;  /* 0x00004c0a01007387 */ /* 0x0003e80000100800 */
[----:B------:R-:W-:Y:S04]  /*6b90*/  STL [R1+0x654], R37 ;  /* 0x0006542501007387 */ /* 0x000fe80000100800 */
[----:B------:R-:W-:Y:S01]  /*6ba0*/  STL [R1+0x65c], R34 ;  /* 0x00065c2201007387 */ /* 0x000fe20000100800 */
[----:B0-----:R-:W-:Y:S01]  /*6bb0*/  LOP3.LUT R28, R2, 0xc4, RZ, 0xfc, !PT ;  /* 0x000000c4021c7812 */ /* 0x001fe200078efcff */
[----:B-1----:R-:W-:-:S02]  /*6bc0*/  IMAD R10, R4, 0x2, R9 ;  /* 0x00000002040a7824 */ /* 0x002fc400078e0209 */
[----:B------:R-:W-:Y:S01]  /*6bd0*/  STL [R1+0x650], R8 ;  /* 0x0006500801007387 */ /* 0x000fe20000100800 */
[----:B------:R-:W-:-:S03]  /*6be0*/  PRMT R2, RZ, 0x7610, R2 ;  /* 0x00007610ff027816 */ /* 0x000fc60000000002 */
[----:B---3--:R0:W-:Y:S02]  /*6bf0*/  STL [R1+0x10c], R35 ;  /* 0x00010c2301007387 */ /* 0x0081e40000100800 */
[----:B0-----:R-:W-:Y:S01]  /*6c00*/  LEA.HI.X.SX32 R35, R9, R3, 0x1, P5 ;  /* 0x0000000309237211 */ /* 0x001fe200028f0eff */
[----:B------:R-:W-:Y:S02]  /*6c10*/  @P0 IMAD.MOV.U32 R9, RZ, RZ, R8 ;  /* 0x000000ffff090224 */ /* 0x000fe400078e0008 */
[----:B------:R-:W-:-:S05]  /*6c20*/  @P0 IMAD.MOV.U32 R8, RZ, RZ, R37 ;  /* 0x000000ffff080224 */ /* 0x000fca00078e0025 */
[----:B------:R0:W3:Y:S01]  /*6c30*/  @P0 LDG.E.U16 R2, desc[UR10][R8.64] ;  /* 0x0000000a08020981 */ /* 0x0000e2000c1e1500 */
[----:B------:R-:W-:Y:S02]  /*6c40*/  ISETP.LT.AND P3, PT, R28, UR17, P3 ;  /* 0x000000111c007c0c */ /* 0x000fe40009f61270 */
[----:B------:R-:W-:-:S04]  /*6c50*/  LEA R28, P4, R10, R6, 0x1 ;  /* 0x000000060a1c7211 */ /* 0x000fc800078808ff */
[----:B------:R-:W-:Y:S01]  /*6c60*/  LEA.HI.X.SX32 R31, R10, R3, 0x1, P4 ;  /* 0x000000030a1f7211 */ /* 0x000fe200020f0eff */
[----:B0-----:R-:W-:Y:S02]  /*6c70*/  @P1 IMAD.MOV.U32 R8, RZ, RZ, R34 ;  /* 0x000000ffff081224 */ /* 0x001fe400078e0022 */
[----:B------:R-:W-:-:S05]  /*6c80*/  @P1 IMAD.MOV.U32 R9, RZ, RZ, R35 ;  /* 0x000000ffff091224 */ /* 0x000fca00078e0023 */
[----:B------:R0:W4:Y:S02]  /*6c90*/  @P1 LDG.E.U16 R32, desc[UR10][R8.64] ;  /* 0x0000000a08201981 */ /* 0x000124000c1e1500 */
[----:B0-----:R-:W-:Y:S02]  /*6ca0*/  @P3 IMAD.MOV.U32 R8, RZ, RZ, R28 ;  /* 0x000000ffff083224 */ /* 0x001fe400078e001c */
[----:B------:R-:W-:-:S05]  /*6cb0*/  @P3 IMAD.MOV.U32 R9, RZ, RZ, R31 ;  /* 0x000000ffff093224 */ /* 0x000fca00078e001f */
[----:B------:R0:W2:Y:S04]  /*6cc0*/  @P3 LDG.E.U16 R25, desc[UR10][R8.64] ;  /* 0x0000000a08193981 */ /* 0x0000a8000c1e1500 */
[----:B------:R-:W-:Y:S04]  /*6cd0*/  STL [R1+0x664], R28 ;  /* 0x0006641c01007387 */ /* 0x000fe80000100800 */
[----:B------:R1:W-:Y:S04]  /*6ce0*/  STL [R1+0x658], R35 ;  /* 0x0006582301007387 */ /* 0x0003e80000100800 */
[----:B------:R-:W2:Y:S01]  /*6cf0*/  LDL.LU R37, [R1+0xc0c] ;  /* 0x000c0c0001257983 */ /* 0x000ea20000300800 */
[----:B------:R-:W-:Y:S01]  /*6d00*/  IMAD R10, R4, 0x2, R10 ;  /* 0x00000002040a7824 */ /* 0x000fe200078e020a */
[----:B------:R-:W-:-:S03]  /*6d10*/  PLOP3.LUT P0, PT, PT, PT, UP1, 0x80, 0x8 ;  /* 0x000000000008781c */ /* 0x000fc60003f0f018 */
[----:B0-----:R-:W-:Y:S01]  /*6d20*/  IMAD R8, R4, 0x2, R10 ;  /* 0x0000000204087824 */ /* 0x001fe200078e020a */
[----:B------:R-:W-:-:S03]  /*6d30*/  PLOP3.LUT P1, PT, PT, PT, UP1, 0x80, 0x8 ;  /* 0x000000000008781c */ /* 0x000fc60003f2f018 */
[----:B------:R-:W-:Y:S01]  /*6d40*/  IMAD R9, R4, 0x2, R8 ;  /* 0x0000000204097824 */ /* 0x000fe200078e0208 */
[----:B------:R-:W-:-:S04]  /*6d50*/  LEA R34, P4, R8, R6, 0x1 ;  /* 0x0000000608227211 */ /* 0x000fc800078808ff */
[----:B-1----:R-:W-:Y:S02]  /*6d60*/  LEA.HI.X.SX32 R35, R8, R3, 0x1, P4 ;  /* 0x0000000308237211 */ /* 0x002fe400020f0eff */
[----:B------:R-:W-:Y:S02]  /*6d70*/  PLOP3.LUT P3, PT, PT, PT, UP1, 0x80, 0x8 ;  /* 0x000000000008781c */ /* 0x000fe40003f6f018 */
[----:B------:R-:W-:Y:S02]  /*6d80*/  PRMT R33, RZ, 0x7610, R33 ;  /* 0x00007610ff217816 */ /* 0x000fe40000000021 */
[----:B------:R-:W-:Y:S02]  /*6d90*/  PRMT R29, RZ, 0x7610, R29 ;  /* 0x00007610ff1d7816 */ /* 0x000fe4000000001d */
[----:B------:R-:W-:Y:S01]  /*6da0*/  PRMT R22, RZ, 0x7610, R22 ;  /* 0x00007610ff167816 */ /* 0x000fe20000000016 */
[----:B---3--:R0:W-:Y:S02]  /*6db0*/  STL [R1+0xf8], R2 ;  /* 0x0000f80201007387 */ /* 0x0081e40000100800 */
[----:B0-----:R-:W0:Y:S02]  /*6dc0*/  S2R R2, SR_TID.X ;  /* 0x0000000000027919 */ /* 0x001e240000002100 */
[----:B------:R1:W-:Y:S01]  /*6dd0*/  STL [R1+0x660], R31 ;  /* 0x0006601f01007387 */ /* 0x0003e20000100800 */
[----:B0-----:R-:W-:-:S04]  /*6de0*/  SHF.R.U32.HI R2, RZ, 0x6, R2 ;  /* 0x00000006ff027819 */ /* 0x001fc80000011602 */
[----:B------:R-:W-:-:S04]  /*6df0*/  SGXT.U32 R2, R2, 0x1 ;  /* 0x000000010202781a */ /* 0x000fc80000000000 */
[C---:B-1----:R-:W-:Y:S02]  /*6e00*/  LOP3.LUT R31, R2.reuse, 0xc8, RZ, 0xfc, !PT ;  /* 0x000000c8021f7812 */ /* 0x042fe400078efcff */
[----:B------:R-:W-:Y:S02]  /*6e10*/  LOP3.LUT R28, R2, 0xca, RZ, 0xfc, !PT ;  /* 0x000000ca021c7812 */ /* 0x000fe400078efcff */
[----:B------:R-:W-:Y:S02]  /*6e20*/  ISETP.LT.AND P0, PT, R31, UR17, P0 ;  /* 0x000000111f007c0c */ /* 0x000fe40008701270 */
[----:B------:R-:W-:Y:S01]  /*6e30*/  LEA R31, P5, R9, R6, 0x1 ;  /* 0x00000006091f7211 */ /* 0x000fe200078a08ff */
[----:B--2---:R0:W-:Y:S01]  /*6e40*/  STL [R1+0x150], R25 ;  /* 0x0001501901007387 */ /* 0x0041e20000100800 */
[----:B------:R-:W-:-:S03]  /*6e50*/  ISETP.LT.AND P1, PT, R28, UR17, P1 ;  /* 0x000000111c007c0c */ /* 0x000fc60008f21270 */
[----:B------:R1:W-:Y:S04]  /*6e60*/  STL [R1+0x6c], R10 ;  /* 0x00006c0a01007387 */ /* 0x0003e80000100800 */
[----:B------:R-:W-:Y:S01]  /*6e70*/  STL [R1+0x66c], R34 ;  /* 0x00066c2201007387 */ /* 0x000fe20000100800 */
[----:B0-----:R-:W-:-:S03]  /*6e80*/  LOP3.LUT R25, R2, 0xcc, RZ, 0xfc, !PT ;  /* 0x000000cc02197812 */ /* 0x001fc600078efcff */
[----:B------:R-:W-:Y:S01]  /*6e90*/  STL [R1+0x674], R31 ;  /* 0x0006741f01007387 */ /* 0x000fe20000100800 */
[----:B-1----:R-:W-:-:S03]  /*6ea0*/  IMAD R10, R4, 0x2, R9 ;  /* 0x00000002040a7824 */ /* 0x002fc600078e0209 */
[----:B------:R-:W-:Y:S01]  /*6eb0*/  STL [R1+0x668], R35 ;  /* 0x0006682301007387 */ /* 0x000fe20000100800 */
[----:B------:R-:W-:Y:S01]  /*6ec0*/  ISETP.LT.AND P3, PT, R25, UR17, P3 ;  /* 0x0000001119007c0c */ /* 0x000fe20009f61270 */
[----:B------:R-:W-:Y:S02]  /*6ed0*/  @P0 IMAD.MOV.U32 R8, RZ, RZ, R34 ;  /* 0x000000ffff080224 */ /* 0x000fe400078e0022 */
[----:B----4-:R0:W-:Y:S01]  /*6ee0*/  STL [R1+0xfc], R32 ;  /* 0x0000fc2001007387 */ /* 0x0101e20000100800 */
[C---:B------:R-:W-:Y:S02]  /*6ef0*/  LEA R25, P4, R10.reuse, R6, 0x1 ;  /* 0x000000060a197211 */ /* 0x040fe400078808ff */
[-C--:B0-----:R-:W-:Y:S01]  /*6f00*/  LEA.HI.X.SX32 R32, R9, R3.reuse, 0x1, P5 ;  /* 0x0000000309207211 */ /* 0x081fe200028f0eff */
[----:B------:R-:W-:Y:S01]  /*6f10*/  @P0 IMAD.MOV.U32 R9, RZ, RZ, R35 ;  /* 0x000000ffff090224 */ /* 0x000fe200078e0023 */
[----:B------:R-:W-:-:S04]  /*6f20*/  LEA.HI.X.SX32 R28, R10, R3, 0x1, P4 ;  /* 0x000000030a1c7211 */ /* 0x000fc800020f0eff */
[----:B------:R0:W2:Y:S02]  /*6f30*/  @P0 LDG.E.U16 R33, desc[UR10][R8.64] ;  /* 0x0000000a08210981 */ /* 0x0000a4000c1e1500 */
[----:B0-----:R-:W-:Y:S02]  /*6f40*/  @P1 IMAD.MOV.U32 R8, RZ, RZ, R31 ;  /* 0x000000ffff081224 */ /* 0x001fe400078e001f */
[----:B------:R-:W-:-:S05]  /*6f50*/  @P1 IMAD.MOV.U32 R9, RZ, RZ, R32 ;  /* 0x000000ffff091224 */ /* 0x000fca00078e0020 */
[----:B------:R0:W3:Y:S02]  /*6f60*/  @P1 LDG.E.U16 R29, desc[UR10][R8.64] ;  /* 0x0000000a081d1981 */ /* 0x0000e4000c1e1500 */
[----:B0-----:R-:W-:Y:S02]  /*6f70*/  @P3 IMAD.MOV.U32 R8, RZ, RZ, R25 ;  /* 0x000000ffff083224 */ /* 0x001fe400078e0019 */
[----:B------:R-:W-:-:S05]  /*6f80*/  @P3 IMAD.MOV.U32 R9, RZ, RZ, R28 ;  /* 0x000000ffff093224 */ /* 0x000fca00078e001c */
[----:B------:R0:W4:Y:S01]  /*6f90*/  @P3 LDG.E.U16 R22, desc[UR10][R8.64] ;  /* 0x0000000a08163981 */ /* 0x000122000c1e1500 */
[----:B------:R-:W-:-:S03]  /*6fa0*/  IMAD R10, R4, 0x2, R10 ;  /* 0x00000002040a7824 */ /* 0x000fc600078e020a */
[----:B------:R-:W-:Y:S01]  /*6fb0*/  STL [R1+0x67c], R25 ;  /* 0x00067c1901007387 */ /* 0x000fe20000100800 */
[----:B------:R-:W-:-:S03]  /*6fc0*/  PLOP3.LUT P0, PT, PT, PT, UP1, 0x80, 0x8 ;  /* 0x000000000008781c */ /* 0x000fc60003f0f018 */
[----:B------:R-:W-:Y:S01]  /*6fd0*/  STL [R1+0x670], R32 ;  /* 0x0006702001007387 */ /* 0x000fe20000100800 */
[----:B0-----:R-:W-:-:S03]  /*6fe0*/  IMAD R8, R4, 0x2, R10 ;  /* 0x0000000204087824 */ /* 0x001fc600078e020a */
[----:B------:R0:W-:Y:S01]  /*6ff0*/  STL [R1+0x678], R28 ;  /* 0x0006781c01007387 */ /* 0x0001e20000100800 */
[----:B------:R-:W-:Y:S01]  /*7000*/  IMAD R9, R4, 0x2, R8 ;  /* 0x0000000204097824 */ /* 0x000fe200078e0208 */
[----:B------:R-:W-:Y:S02]  /*7010*/  LEA R31, P4, R8, R6, 0x1 ;  /* 0x00000006081f7211 */ /* 0x000fe400078808ff */
[C---:B0-----:R-:W-:Y:S02]  /*7020*/  LOP3.LUT R28, R2.reuse, 0xd0, RZ, 0xfc, !PT ;  /* 0x000000d0021c7812 */ /* 0x041fe400078efcff */
[----:B------:R-:W-:Y:S02]  /*7030*/  LOP3.LUT R25, R2, 0xd2, RZ, 0xfc, !PT ;  /* 0x000000d202197812 */ /* 0x000fe400078efcff */
[----:B------:R-:W-:Y:S02]  /*7040*/  ISETP.LT.AND P0, PT, R28, UR17, P0 ;  /* 0x000000111c007c0c */ /* 0x000fe40008701270 */
[----:B------:R-:W-:-:S02]  /*7050*/  PLOP3.LUT P1, PT, PT, PT, UP1, 0x80, 0x8 ;  /* 0x000000000008781c */ /* 0x000fc40003f2f018 */
[----:B------:R-:W-:Y:S02]  /*7060*/  LEA R28, P5, R9, R6, 0x1 ;  /* 0x00000006091c7211 */ /* 0x000fe400078a08ff */
[----:B------:R-:W-:Y:S02]  /*7070*/  LEA.HI.X.SX32 R32, R8, R3, 0x1, P4 ;  /* 0x0000000308207211 */ /* 0x000fe400020f0eff */
[----:B------:R-:W-:Y:S02]  /*7080*/  ISETP.LT.AND P1, PT, R25, UR17, P1 ;  /* 0x0000001119007c0c */ /* 0x000fe40008f21270 */
[----:B------:R-:W-:Y:S02]  /*7090*/  PLOP3.LUT P3, PT, PT, PT, UP1, 0x80, 0x8 ;  /* 0x000000000008781c */ /* 0x000fe40003f6f018 */
[----:B------:R-:W-:Y:S01]  /*70a0*/  PRMT R30, RZ, 0x7610, R30 ;  /* 0x00007610ff1e7816 */ /* 0x000fe2000000001e */
[----:B------:R-:W-:Y:S01]  /*70b0*/  @P0 IMAD.MOV.U32 R8, RZ, RZ, R31 ;  /* 0x000000ffff080224 */ /* 0x000fe200078e001f */
[----:B------:R-:W-:-:S02]  /*70c0*/  PRMT R26, RZ, 0x7610, R26 ;  /* 0x00007610ff1a7816 */ /* 0x000fc4000000001a */
[----:B------:R-:W-:Y:S01]  /*70d0*/  PRMT R19, RZ, 0x7610, R19 ;  /* 0x00007610ff137816 */ /* 0x000fe20000000013 */
[----:B----4-:R0:W-:Y:S04]  /*70e0*/  STL [R1+0x14c], R22 ;  /* 0x00014c1601007387 */ /* 0x0101e80000100800 */
[----:B------:R1:W-:Y:S04]  /*70f0*/  STL [R1+0x68], R10 ;  /* 0x0000680a01007387 */ /* 0x0003e80000100800 */
[----:B------:R-:W-:Y:S01]  /*7100*/  STL [R1+0x684], R31 ;  /* 0x0006841f01007387 */ /* 0x000fe20000100800 */
[----:B0-----:R-:W-:-:S03]  /*7110*/  LOP3.LUT R22, R2, 0xd4, RZ, 0xfc, !PT ;  /* 0x000000d402167812 */ /* 0x001fc600078efcff */
[----:B------:R-:W-:Y:S01]  /*7120*/  STL [R1+0x68c], R28 ;  /* 0x00068c1c01007387 */ /* 0x000fe20000100800 */
[----:B-1----:R-:W-:-:S03]  /*7130*/  IMAD R10, R4, 0x2, R9 ;  /* 0x00000002040a7824 */ /* 0x002fc600078e0209 */
[----:B--2---:R-:W-:Y:S01]  /*7140*/  STL [R1+0xe8], R33 ;  /* 0x0000e82101007387 */ /* 0x004fe20000100800 */
[----:B------:R-:W-:-:S03]  /*7150*/  ISETP.LT.AND P3, PT, R22, UR17, P3 ;  /* 0x0000001116007c0c */ /* 0x000fc60009f61270 */
[----:B------:R-:W-:Y:S04]  /*7160*/  STL [R1+0x680], R32 ;  /* 0x0006802001007387 */ /* 0x000fe80000100800 */
[----:B---3--:R0:W-:Y:S01]  /*7170*/  STL [R1+0xec], R29 ;  /* 0x0000ec1d01007387 */ /* 0x0081e20000100800 */
        /* <DEDUP_REMOVED lines=176> */
[----:B------:R1:W-:Y:S01]  /*7c80*/  STL [R1+0x6f4], R13 ;  /* 0x0006f40d01007387 */ /* 0x0003e20000100800 */
[----:B------:R-:W-:-:S03]  /*7c90*/  PLOP3.LUT P0, PT, PT, PT, UP1, 0x80, 0x8 ;  /* 0x000000000008781c */ /* 0x000fc60003f0f018 */
[----:B------:R-:W-:Y:S01]  /*7ca0*/  STL [R1+0x6e8], R17 ;  /* 0x0006e81101007387 */ /* 0x000fe20000100800 */
[----:B0-----:R-:W-:-:S03]  /*7cb0*/  IMAD R8, R4, 0x2, R10 ;  /* 0x0000000204087824 */ /* 0x001fc600078e020a */
[----:B------:R0:W-:Y:S01]  /*7cc0*/  STL [R1+0x6f0], R14 ;  /* 0x0006f00e01007387 */ /* 0x0001e20000100800 */
[----:B------:R-:W-:Y:S01]  /*7cd0*/  IMAD R9, R4, 0x2, R8 ;  /* 0x0000000204097824 */ /* 0x000fe200078e0208 */
[C---:B-1----:R-:W-:Y:S02]  /*7ce0*/  LOP3.LUT R13, R2.reuse, 0xfa, RZ, 0xfc, !PT ;  /* 0x000000fa020d7812 */ /* 0x042fe400078efcff */
[----:B------:R-:W2:Y:S01]  /*7cf0*/  LDL R25, [R1+0x394] ;  /* 0x0003940001197983 */ /* 0x000ea20000100800 */
[----:B0-----:R-:W-:Y:S01]  /*7d00*/  LOP3.LUT R14, R2, 0xf8, RZ, 0xfc, !PT ;  /* 0x000000f8020e7812 */ /* 0x001fe200078efcff */
[----:B------:R-:W-:-:S03]  /*7d10*/  IMAD R16, R4, 0x2, R9 ;  /* 0x0000000204107824 */ /* 0x000fc600078e0209 */
[----:B------:R-:W-:Y:S02]  /*7d20*/  ISETP.LT.AND P0, PT, R14, UR17, P0 ;  /* 0x000000110e007c0c */ /* 0x000fe40008701270 */
[----:B------:R-:W-:Y:S02]  /*7d30*/  LEA R14, P4, R8, R6, 0x1 ;  /* 0x00000006080e7211 */ /* 0x000fe400078808ff */
[----:B------:R-:W-:Y:S02]  /*7d40*/  PLOP3.LUT P1, PT, PT, PT, UP1, 0x80, 0x8 ;  /* 0x000000000008781c */ /* 0x000fe40003f2f018 */
[----:B------:R-:W-:Y:S02]  /*7d50*/  PLOP3.LUT P3, PT, PT, PT, UP1, 0x80, 0x8 ;  /* 0x000000000008781c */ /* 0x000fe40003f6f018 */
[----:B------:R-:W-:Y:S02]  /*7d60*/  ISETP.LT.AND P1, PT, R13, UR17, P1 ;  /* 0x000000110d007c0c */ /* 0x000fe40008f21270 */
[----:B------:R-:W-:-:S02]  /*7d70*/  PRMT R5, RZ, 0x7610, R5 ;  /* 0x00007610ff057816 */ /* 0x000fc40000000005 */
[----:B------:R-:W-:Y:S01]  /*7d80*/  PRMT R11, RZ, 0x7610, R11 ;  /* 0x00007610ff0b7816 */ /* 0x000fe2000000000b */
[----:B----4-:R0:W-:Y:S04]  /*7d90*/  STL [R1+0xf0], R12 ;  /* 0x0000f00c01007387 */ /* 0x0101e80000100800 */
[----:B------:R-:W-:Y:S04]  /*7da0*/  STL [R1+0x54], R10 ;  /* 0x0000540a01007387 */ /* 0x000fe80000100800 */
[----:B------:R-:W-:Y:S01]  /*7db0*/  STL [R1+0xbac], R4 ;  /* 0x000bac0401007387 */ /* 0x000fe20000100800 */
[----:B0-----:R-:W-:-:S03]  /*7dc0*/  LOP3.LUT R12, R2, 0xfc, RZ, 0xfc, !PT ;  /* 0x000000fc020c7812 */ /* 0x001fc600078efcff */
[----:B------:R-:W-:Y:S01]  /*7dd0*/  STL [R1+0x6fc], R14 ;  /* 0x0006fc0e01007387 */ /* 0x000fe20000100800 */
[----:B------:R-:W-:-:S03]  /*7de0*/  ISETP.LT.AND P3, PT, R12, UR17, P3 ;  /* 0x000000110c007c0c */ /* 0x000fc60009f61270 */
[----:B------:R-:W-:Y:S01]  /*7df0*/  STL [R1+0x50], R16 ;  /* 0x0000501001007387 */ /* 0x000fe20000100800 */
[----:B------:R-:W-:-:S03]  /*7e00*/  LEA R12, P5, R9, R6, 0x1 ;  /* 0x00000006090c7211 */ /* 0x000fc600078a08ff */
[----:B---3--:R0:W-:Y:S01]  /*7e10*/  STL [R1+0xf4], R15 ;  /* 0x0000f40f01007387 */ /* 0x0081e20000100800 */
[-C--:B------:R-:W-:Y:S02]  /*7e20*/  LEA.HI.X.SX32 R13, R9, R3.reuse, 0x1, P5 ;  /* 0x00000003090d7211 */ /* 0x080fe400028f0eff */
[----:B0-----:R-:W-:Y:S01]  /*7e30*/  LEA.HI.X.SX32 R15, R8, R3, 0x1, P4 ;  /* 0x00000003080f7211 */ /* 0x001fe200020f0eff */
[----:B------:R-:W-:Y:S01]  /*7e40*/  @P0 IMAD.MOV.U32 R8, RZ, RZ, R14 ;  /* 0x000000ffff080224 */ /* 0x000fe200078e000e */
[----:B------:R-:W-:-:S03]  /*7e50*/  LEA R10, P4, R16, R6, 0x1 ;  /* 0x00000006100a7211 */ /* 0x000fc600078808ff */
[----:B------:R-:W-:Y:S01]  /*7e60*/  @P0 IMAD.MOV.U32 R9, RZ, RZ, R15 ;  /* 0x000000ffff090224 */ /* 0x000fe200078e000f */
[----:B------:R-:W-:-:S04]  /*7e70*/  LEA.HI.X.SX32 R4, R16, R3, 0x1, P4 ;  /* 0x0000000310047211 */ /* 0x000fc800020f0eff */
[----:B------:R0:W3:Y:S01]  /*7e80*/  @P0 LDG.E.U16 R5, desc[UR10][R8.64] ;  /* 0x0000000a08050981 */ /* 0x0000e2000c1e1500 */
[----:B------:R-:W-:Y:S01]  /*7e90*/  PRMT R2, RZ, 0x7610, R2 ;  /* 0x00007610ff027816 */ /* 0x000fe20000000002 */
[----:B0-----:R-:W-:Y:S02]  /*7ea0*/  @P1 IMAD.MOV.U32 R8, RZ, RZ, R12 ;  /* 0x000000ffff081224 */ /* 0x001fe400078e000c */
[----:B------:R-:W-:-:S05]  /*7eb0*/  @P1 IMAD.MOV.U32 R9, RZ, RZ, R13 ;  /* 0x000000ffff091224 */ /* 0x000fca00078e000d */
[----:B------:R0:W4:Y:S02]  /*7ec0*/  @P1 LDG.E.U16 R11, desc[UR10][R8.64] ;  /* 0x0000000a080b1981 */ /* 0x000124000c1e1500 */
[----:B0-----:R-:W-:Y:S02]  /*7ed0*/  @P3 IMAD.MOV.U32 R8, RZ, RZ, R10 ;  /* 0x000000ffff083224 */ /* 0x001fe400078e000a */
[----:B------:R-:W-:-:S05]  /*7ee0*/  @P3 IMAD.MOV.U32 R9, RZ, RZ, R4 ;  /* 0x000000ffff093224 */ /* 0x000fca00078e0004 */
[----:B------:R0:W4:Y:S04]  /*7ef0*/  @P3 LDG.E.U16 R2, desc[UR10][R8.64] ;  /* 0x0000000a08023981 */ /* 0x000128000c1e1500 */
[----:B--2---:R-:W-:Y:S04]  /*7f00*/  STL [R1+0xc8], R18 ;  /* 0x0000c81201007387 */ /* 0x004fe80000100800 */
[----:B------:R-:W-:Y:S04]  /*7f10*/  STL [R1+0xc00], R6 ;  /* 0x000c000601007387 */ /* 0x000fe80000100800 */
[----:B------:R-:W-:Y:S04]  /*7f20*/  STL [R1+0x704], R12 ;  /* 0x0007040c01007387 */ /* 0x000fe80000100800 */
[----:B------:R-:W-:Y:S04]  /*7f30*/  STL [R1+0x6f8], R15 ;  /* 0x0006f80f01007387 */ /* 0x000fe80000100800 */
[----:B------:R-:W-:Y:S04]  /*7f40*/  STL [R1+0x70c], R10 ;  /* 0x00070c0a01007387 */ /* 0x000fe80000100800 */
[----:B------:R-:W-:Y:S04]  /*7f50*/  STL [R1+0x700], R13 ;  /* 0x0007000d01007387 */ /* 0x000fe80000100800 */
[----:B------:R1:W-:Y:S04]  /*7f60*/  STL [R1+0xc04], R3 ;  /* 0x000c040301007387 */ /* 0x0003e80000100800 */
[----:B------:R2:W-:Y:S01]  /*7f70*/  STL [R1+0x708], R4 ;  /* 0x0007080401007387 */ /* 0x0005e20000100800 */
[----:B-1----:R-:W-:-:S02]  /*7f80*/  VIADD R3, R25, 0x10 ;  /* 0x0000001019037836 */ /* 0x002fc40000000000 */
[----:B--2---:R-:W-:-:S03]  /*7f90*/  VIADD R4, R25, 0xf ;  /* 0x0000000f19047836 */ /* 0x004fc60000000000 */
[----:B------:R-:W-:-:S05]  /*7fa0*/  IABS R12, R3 ;  /* 0x00000003000c7213 */ /* 0x000fca0000000000 */
[----:B------:R-:W-:Y:S01]  /*7fb0*/  IMAD.HI.U32 R10, R7, R12, RZ ;  /* 0x0000000c070a7227 */ /* 0x000fe200078e00ff */
[----:B0-----:R-:W-:-:S03]  /*7fc0*/  IABS R9, R4 ;  /* 0x0000000400097213 */ /* 0x001fc60000000000 */
[----:B------:R-:W-:-:S04]  /*7fd0*/  IMAD.MOV R10, RZ, RZ, -R10 ;  /* 0x000000ffff0a7224 */ /* 0x000fc800078e0a0a */
[----:B------:R-:W-:Y:S01]  /*7fe0*/  IMAD R12, R0, R10, R12 ;  /* 0x0000000a000c7224 */ /* 0x000fe200078e020c */
[----:B---3--:R-:W-:Y:S04]  /*7ff0*/  STL [R1+0xbb0], R5 ;  /* 0x000bb00501007387 */ /* 0x008fe80000100800 */
[----:B------:R-:W-:Y:S04]  /*8000*/  STL [R1+0xc08], R5 ;  /* 0x000c080501007387 */ /* 0x000fe80000100800 */
[----:B----4-:R0:W-:Y:S04]  /*8010*/  STL [R1+0xe4], R2 ;  /* 0x0000e40201007387 */ /* 0x0101e80000100800 */
[----:B------:R-:W-:Y:S01]  /*8020*/  STL [R1+0x70], R4 ;  /* 0x0000700401007387 */ /* 0x000fe20000100800 */
[----:B0-----:R-:W-:-:S03]  /*8030*/  VIADD R2, R25, 0x11 ;  /* 0x0000001119027836 */ /* 0x001fc60000000000 */
[----:B------:R0:W-:Y:S04]  /*8040*/  STL [R1+0x74], R3 ;  /* 0x0000740301007387 */ /* 0x0001e80000100800 */
[----:B------:R-:W-:Y:S04]  /*8050*/  STL [R1+0x80], R2 ;  /* 0x0000800201007387 */ /* 0x000fe80000100800 */
[----:B------:R1:W-:Y:S01]  /*8060*/  STL [R1+0xe0], R11 ;  /* 0x0000e00b01007387 */ /* 0x0003e20000100800 */
[----:B0-----:R-:W-:Y:S01]  /*8070*/  VIADD R3, R25, 0x13 ;  /* 0x0000001319037836 */ /* 0x001fe20000000000 */
[----:B-1----:R-:W-:-:S05]  /*8080*/  IABS R11, R2 ;  /* 0x00000002000b7213 */ /* 0x002fca0000000000 */
[----:B------:R-:W-:Y:S01]  /*8090*/  IMAD.HI.U32 R13, R7, R11, RZ ;  /* 0x0000000b070d7227 */ /* 0x000fe200078e00ff */
[----:B------:R-:W-:-:S03]  /*80a0*/  IABS R15, R3 ;  /* 0x00000003000f7213 */ /* 0x000fc60000000000 */
[----:B------:R-:W-:Y:S02]  /*80b0*/  IMAD.MOV R13, RZ, RZ, -R13 ;  /* 0x000000ffff0d7224 */ /* 0x000fe400078e0a0d */
[C---:B------:R-:W-:Y:S02]  /*80c0*/  VIADD R4, R25.reuse, 0x12 ;  /* 0x0000001219047836 */ /* 0x040fe40000000000 */
[----:B------:R-:W-:Y:S02]  /*80d0*/  IMAD R11, R0, R13, R11 ;  /* 0x0000000d000b7224 */ /* 0x000fe400078e020b */
[----:B------:R-:W-:Y:S02]  /*80e0*/  VIADD R2, R25, 0x14 ;  /* 0x0000001419027836 */ /* 0x000fe40000000000 */
[----:B------:R-:W-:Y:S01]  /*80f0*/  IMAD.HI.U32 R13, R7, R15, RZ ;  /* 0x0000000f070d7227 */ /* 0x000fe200078e00ff */
[----:B------:R0:W-:Y:S01]  /*8100*/  STL [R1+0x78], R4 ;  /* 0x0000780401007387 */ /* 0x0001e20000100800 */
[----:B------:R-:W-:-:S02]  /*8110*/  IABS R10, R4 ;  /* 0x00000004000a7213 */ /* 0x000fc40000000000 */
[----:B------:R-:W-:Y:S01]  /*8120*/  IMAD.MOV R13, RZ, RZ, -R13 ;  /* 0x000000ffff0d7224 */ /* 0x000fe200078e0a0d */
[----:B------:R1:W-:Y:S01]  /*8130*/  STL [R1+0x7c], R3 ;  /* 0x00007c0301007387 */ /* 0x0003e20000100800 */
[----:B------:R-:W-:-:S03]  /*8140*/  IABS R14, R2 ;  /* 0x00000002000e7213 */ /* 0x000fc60000000000 */
[----:B------:R2:W-:Y:S01]  /*8150*/  STL [R1+0x8c], R2 ;  /* 0x00008c0201007387 */ /* 0x0005e20000100800 */
[C---:B0-----:R-:W-:Y:S02]  /*8160*/  VIADD R4, R25.reuse, 0x15 ;  /* 0x0000001519047836 */ /* 0x041fe40000000000 */
[----:B-1----:R-:W-:-:S03]  /*8170*/  VIADD R3, R25, 0x16 ;  /* 0x0000001619037836 */ /* 0x002fc60000000000 */
[----:B------:R0:W-:Y:S01]  /*8180*/  STL [R1+0x84], R4 ;  /* 0x0000840401007387 */ /* 0x0001e20000100800 */
[----:B------:R-:W-:Y:S02]  /*8190*/  IMAD R15, R0, R13, R15 ;  /* 0x0000000d000f7224 */ /* 0x000fe400078e020f */
[C---:B--2---:R-:W-:Y:S01]  /*81a0*/  VIADD R2, R25.reuse, 0x17 ;  /* 0x0000001719027836 */ /* 0x044fe20000000000 */
[----:B------:R-:W-:Y:S01]  /*81b0*/  IABS R13, R4 ;  /* 0x00000004000d7213 */ /* 0x000fe20000000000 */
[----:B------:R1:W-:Y:S01]  /*81c0*/  STL [R1+0x88], R3 ;  /* 0x0000880301007387 */ /* 0x0003e20000100800 */
[----:B------:R-:W-:Y:S02]  /*81d0*/  IABS R18, R3 ;  /* 0x0000000300127213 */ /* 0x000fe40000000000 */
[----:B------:R-:W-:Y:S01]  /*81e0*/  IABS R17, R2 ;  /* 0x0000000200117213 */ /* 0x000fe20000000000 */
[----:B------:R2:W-:Y:S01]  /*81f0*/  STL [R1+0x98], R2 ;  /* 0x0000980201007387 */ /* 0x0005e20000100800 */
[----:B0-----:R-:W-:-:S02]  /*8200*/  VIADD R4, R25, 0x18 ;  /* 0x0000001819047836 */ /* 0x001fc40000000000 */
[----:B-1----:R-:W-:-:S03]  /*8210*/  VIADD R3, R25, 0x19 ;  /* 0x0000001919037836 */ /* 0x002fc60000000000 */
[----:B------:R-:W-:Y:S01]  /*8220*/  STL [R1+0x90], R4 ;  /* 0x0000900401007387 */ /* 0x000fe20000100800 */
[----:B--2---:R-:W-:-:S03]  /*8230*/  VIADD R2, R25, 0x1a ;  /* 0x0000001a19027836 */ /* 0x004fc60000000000 */
[----:B------:R0:W-:Y:S01]  /*8240*/  STL [R1+0x94], R3 ;  /* 0x0000940301007387 */ /* 0x0001e20000100800 */
[----:B------:R-:W-:-:S03]  /*8250*/  IMAD.HI.U32 R19, R7, R17, RZ ;  /* 0x0000001107137227 */ /* 0x000fc600078e00ff */
[----:B------:R1:W-:Y:S04]  /*8260*/  STL [R1+0xac], R2 ;  /* 0x0000ac0201007387 */ /* 0x0003e80000100800 */
[----:B------:R-:W2:Y:S01]  /*8270*/  LDL.LU R26, [R1+0x4] ;  /* 0x00000400011a7983 */ /* 0x000ea20000300800 */
[----:B------:R-:W-:-:S03]  /*8280*/  IMAD.MOV R19, RZ, RZ, -R19 ;  /* 0x000000ffff137224 */ /* 0x000fc600078e0a13 */
[----:B------:R-:W3:Y:S04]  /*8290*/  LDL.LU R35, [R1] ;  /* 0x0000000001237983 */ /* 0x000ee80000300800 */
[----:B------:R-:W4:Y:S01]  /*82a0*/  LDL.LU R34, [R1+0x10] ;  /* 0x0000100001227983 */ /* 0x000f220000300800 */
[----:B------:R-:W-:Y:S01]  /*82b0*/  IMAD R17, R0, R19, R17 ;  /* 0x0000001300117224 */ /* 0x000fe200078e0211 */
[----:B------:R-:W-:Y:S01]  /*82c0*/  IABS R20, R3 ;  /* 0x0000000300147213 */ /* 0x000fe20000000000 */
[C---:B0-----:R-:W-:Y:S01]  /*82d0*/  VIADD R3, R25.reuse, 0x1b ;  /* 0x0000001b19037836 */ /* 0x041fe20000000000 */
[----:B------:R-:W-:Y:S01]  /*82e0*/  IABS R19, R2 ;  /* 0x0000000200137213 */ /* 0x000fe20000000000 */
[----:B-1----:R-:W-:Y:S01]  /*82f0*/  VIADD R2, R25, 0x1c ;  /* 0x0000001c19027836 */ /* 0x002fe20000000000 */
[----:B------:R-:W2:Y:S04]  /*8300*/  LDL.LU R27, [R1+0xc] ;  /* 0x00000c00011b7983 */ /* 0x000ea80000300800 */
[----:B------:R0:W-:Y:S04]  /*8310*/  STL [R1+0x9c], R3 ;  /* 0x00009c0301007387 */ /* 0x0001e80000100800 */
[----:B------:R1:W-:Y:S04]  /*8320*/  STL [R1+0xa8], R2 ;  /* 0x0000a80201007387 */ /* 0x0003e80000100800 */
[----:B------:R-:W2:Y:S01]  /*8330*/  LDL R23, [R1+0x14] ;  /* 0x0000140001177983 */ /* 0x000ea20000100800 */
[----:B------:R-:W-:-:S03]  /*8340*/  IMAD.HI.U32 R8, R7, R9, RZ ;  /* 0x0000000907087227 */ /* 0x000fc600078e00ff */
[----:B------:R-:W3:Y:S01]  /*8350*/  LDL.LU R5, [R1+0x8] ;  /* 0x0000080001057983 */ /* 0x000ee20000300800 */
[----:B------:R-:W-:Y:S02]  /*8360*/  IMAD.MOV R8, RZ, RZ, -R8 ;  /* 0x000000ffff087224 */ /* 0x000fe400078e0a08 */
[----:B------:R-:W-:-:S04]  /*8370*/  IMAD.HI.U32 R16, R7, R14, RZ ;  /* 0x0000000e07107227 */ /* 0x000fc800078e00ff */
[----:B------:R-:W-:Y:S02]  /*8380*/  IMAD R9, R0, R8, R9 ;  /* 0x0000000800097224 */ /* 0x000fe400078e0209 */
        /* <DEDUP_REMOVED lines=8> */
[----:B------:R-:W-:Y:S01]  /*8410*/  IMAD R18, R0, R16, R18 ;  /* 0x0000001000127224 */ /* 0x000fe200078e0212 */
[----:B------:R-:W-:Y:S01]  /*8420*/  IABS R16, R4 ;  /* 0x0000000400107213 */ /* 0x000fe20000000000 */
[----:B------:R-:W-:Y:S02]  /*8430*/  IMAD.MOV R8, RZ, RZ, -R8 ;  /* 0x000000ffff087224 */ /* 0x000fe400078e0a08 */
[----:B------:R-:W-:-:S04]  /*8440*/  IMAD.HI.U32 R22, R7, R19, RZ ;  /* 0x0000001307167227 */ /* 0x000fc800078e00ff */
[----:B------:R-:W-:Y:S02]  /*8450*/  IMAD R13, R0, R8, R13 ;  /* 0x00000008000d7224 */ /* 0x000fe400078e020d */
[----:B------:R-:W-:Y:S01]  /*8460*/  IMAD.HI.U32 R8, R7, R16, RZ ;  /* 0x0000001007087227 */ /* 0x000fe200078e00ff */
[----:B------:R-:W-:Y:S02]  /*8470*/  IABS R24, R3 ;  /* 0x0000000300187213 */ /* 0x000fe40000000000 */
[----:B0-----:R-:W3:Y:S01]  /*8480*/  LDL.LU R3, [R1+0x1c] ;  /* 0x00001c0001037983 */ /* 0x001ee20000300800 */
[----:B------:R-:W-:Y:S02]  /*8490*/  IMAD.MOV R8, RZ, RZ, -R8 ;  /* 0x000000ffff087224 */ /* 0x000fe400078e0a08 */
[----:B------:R-:W-:Y:S01]  /*84a0*/  IMAD.MOV R22, RZ, RZ, -R22 ;  /* 0x000000ffff167224 */ /* 0x000fe200078e0a16 */
[----:B------:R-:W3:Y:S01]  /*84b0*/  LDL.LU R6, [R1+0x34] ;  /* 0x0000340001067983 */ /* 0x000ee20000300800 */
[----:B------:R-:W-:-:S02]  /*84c0*/  VIADD R30, R25, 0x1f ;  /* 0x0000001f191e7836 */ /* 0x000fc40000000000 */
[C---:B------:R-:W-:Y:S02]  /*84d0*/  IMAD R16, R0.reuse, R8, R16 ;  /* 0x0000000800107224 */ /* 0x040fe400078e0210 */
[----:B------:R-:W-:Y:S01]  /*84e0*/  IMAD R19, R0, R22, R19 ;  /* 0x0000001600137224 */ /* 0x000fe200078e0213 */
[----:B------:R-:W-:Y:S02]  /*84f0*/  IABS R22, R2 ;  /* 0x0000000200167213 */ /* 0x000fe40000000000 */
[----:B------:R-:W-:Y:S01]  /*8500*/  IABS R8, R30 ;  /* 0x0000001e00087213 */ /* 0x000fe20000000000 */
[----:B-1----:R-:W3:Y:S04]  /*8510*/  LDL.LU R2, [R1+0x24] ;  /* 0x0000240001027983 */ /* 0x002ee80000300800 */
[----:B------:R-:W3:Y:S01]  /*8520*/  LDL.LU R4, [R1+0x2c] ;  /* 0x00002c0001047983 */ /* 0x000ee20000300800 */
[----:B------:R-:W-:-:S03]  /*8530*/  IMAD.HI.U32 R31, R7, R8, RZ ;  /* 0x00000008071f7227 */ /* 0x000fc600078e00ff */
[----:B------:R-:W3:Y:S01]  /*8540*/  LDL.LU R28, [R1+0x18] ;  /* 0x00001800011c7983 */ /* 0x000ee20000300800 */
[----:B------:R-:W-:Y:S02]  /*8550*/  IMAD.MOV R31, RZ, RZ, -R31 ;  /* 0x000000ffff1f7224 */ /* 0x000fe400078e0a1f */
[----:B------:R-:W-:Y:S02]  /*8560*/  VIADD R32, R25, 0x1d ;  /* 0x0000001d19207836 */ /* 0x000fe40000000000 */
[C---:B------:R-:W-:Y:S02]  /*8570*/  IMAD R8, R0.reuse, R31, R8 ;  /* 0x0000001f00087224 */ /* 0x040fe400078e0208 */
[----:B------:R-:W3:Y:S04]  /*8580*/  LDL.LU R31, [R1+0x20] ;  /* 0x00002000011f7983 */ /* 0x000ee80000300800 */
[----:B------:R0:W-:Y:S04]  /*8590*/  STL [R1+0xa4], R32 ;  /* 0x0000a42001007387 */ /* 0x0001e80000100800 */
[----:B------:R-:W3:Y:S01]  /*85a0*/  LDL.LU R33, [R1+0x28] ;  /* 0x0000280001217983 */ /* 0x000ee20000300800 */
[----:B------:R-:W-:Y:S01]  /*85b0*/  ISETP.GT.U32.AND P0, PT, R0, R36, PT ;  /* 0x000000240000720c */ /* 0x000fe20003f04070 */
[----:B------:R-:W-:-:S12]  /*85c0*/  IMAD.HI.U32 R21, R7, R20, RZ ;  /* 0x0000001407157227 */ /* 0x000fd800078e00ff */
[----:B------:R-:W-:Y:S02]  /*85d0*/  @!P0 IMAD.IADD R36, R36, 0x1, -R0 ;  /* 0x0000000124248824 */ /* 0x000fe400078e0a00 */
[----:B------:R-:W-:-:S04]  /*85e0*/  IMAD.MOV R21, RZ, RZ, -R21 ;  /* 0x000000ffff157224 */ /* 0x000fc800078e0a15 */
[----:B------:R-:W-:Y:S02]  /*85f0*/  IMAD R20, R0, R21, R20 ;  /* 0x0000001500147224 */ /* 0x000fe400078e0214 */
[----:B------:R-:W-:-:S04]  /*8600*/  IMAD.HI.U32 R21, R7, R24, RZ ;  /* 0x0000001807157227 */ /* 0x000fc800078e00ff */
[----:B------:R-:W-:Y:S02]  /*8610*/  IMAD.MOV R21, RZ, RZ, -R21 ;  /* 0x000000ffff157224 */ /* 0x000fe400078e0a15 */
[----:B------:R-:W-:-:S04]  /*8620*/  IMAD.HI.U32 R29, R7, R22, RZ ;  /* 0x00000016071d7227 */ /* 0x000fc800078e00ff */
[C---:B------:R-:W-:Y:S01]  /*8630*/  IMAD R24, R0.reuse, R21, R24 ;  /* 0x0000001500187224 */ /* 0x040fe200078e0218 */
[----:B------:R-:W-:Y:S01]  /*8640*/  IABS R21, R32 ;  /* 0x0000002000157213 */ /* 0x000fe20000000000 */
[----:B------:R-:W-:Y:S01]  /*8650*/  IMAD.MOV R29, RZ, RZ, -R29 ;  /* 0x000000ffff1d7224 */ /* 0x000fe200078e0a1d */
[----:B0-----:R-:W3:Y:S03]  /*8660*/  LDL.LU R32, [R1+0xb8] ;  /* 0x0000b80001207983 */ /* 0x001ee60000300800 */
[----:B------:R-:W-:Y:S02]  /*8670*/  IMAD R22, R0, R29, R22 ;  /* 0x0000001d00167224 */ /* 0x000fe400078e0216 */
[----:B------:R-:W-:-:S04]  /*8680*/  IMAD.HI.U32 R29, R7, R21, RZ ;  /* 0x00000015071d7227 */ /* 0x000fc800078e00ff */
[----:B------:R-:W-:-:S04]  /*8690*/  IMAD.MOV R29, RZ, RZ, -R29 ;  /* 0x000000ffff1d7224 */ /* 0x000fc800078e0a1d */
[C---:B------:R-:W-:Y:S01]  /*86a0*/  IMAD R21, R0.reuse, R29, R21 ;  /* 0x0000001d00157224 */ /* 0x040fe200078e0215 */
[----:B----4-:R-:W-:-:S13]  /*86b0*/  ISETP.GT.U32.AND P0, PT, R0, R34, PT ;  /* 0x000000220000720c */ /* 0x010fda0003f04070 */
[----:B------:R-:W-:Y:S01]  /*86c0*/  @!P0 IMAD.IADD R34, R34, 0x1, -R0 ;  /* 0x0000000122228824 */ /* 0x000fe200078e0a00 */
[----:B--2---:R-:W-:-:S13]  /*86d0*/  ISETP.GT.U32.AND P0, PT, R0, R23, PT ;  /* 0x000000170000720c */ /* 0x004fda0003f04070 */
[----:B------:R-:W-:-:S05]  /*86e0*/  @!P0 IMAD.IADD R23, R23, 0x1, -R0 ;  /* 0x0000000117178824 */ /* 0x000fca00078e0a00 */
[----:B------:R0:W-:Y:S02]  /*86f0*/  @!P0 STL [R1+0x14], R23 ;  /* 0x0000141701008387 */ /* 0x0001e40000100800 */
[----:B0-----:R-:W-:-:S05]  /*8700*/  VIADD R23, R25, 0x1e ;  /* 0x0000001e19177836 */ /* 0x001fca0000000000 */
[----:B------:R-:W-:-:S05]  /*8710*/  IABS R29, R23 ;  /* 0x00000017001d7213 */ /* 0x000fca0000000000 */
[----:B------:R-:W-:-:S04]  /*8720*/  IMAD.HI.U32 R7, R7, R29, RZ ;  /* 0x0000001d07077227 */ /* 0x000fc800078e00ff */
[----:B------:R-:W-:-:S04]  /*8730*/  IMAD.MOV R7, RZ, RZ, -R7 ;  /* 0x000000ffff077224 */ /* 0x000fc800078e0a07 */
[C---:B------:R-:W-:Y:S02]  /*8740*/  IMAD R7, R0.reuse, R7, R29 ;  /* 0x0000000700077224 */ /* 0x040fe400078e021d */
[----:B------:R-:W2:Y:S01]  /*8750*/  LDL.LU R29, [R1+0x14] ;  /* 0x00001400011d7983 */ /* 0x000ea20000300800 */
[C---:B------:R-:W-:Y:S02]  /*8760*/  ISETP.GT.U32.AND P3, PT, R0.reuse, R26, PT ;  /* 0x0000001a0000720c */ /* 0x040fe40003f64070 */
[C---:B------:R-:W-:Y:S02]  /*8770*/  ISETP.GT.U32.AND P1, PT, R0.reuse, R8, PT ;  /* 0x000000080000720c */ /* 0x040fe40003f24070 */
[C---:B---3--:R-:W-:Y:S02]  /*8780*/  ISETP.GT.U32.AND P4, PT, R0.reuse, R35, PT ;  /* 0x000000230000720c */ /* 0x048fe40003f84070 */
[----:B------:R-:W-:-:S07]  /*8790*/  ISETP.GT.U32.AND P5, PT, R0, R37, PT ;  /* 0x000000250000720c */ /* 0x000fce0003fa4070 */
[--C-:B------:R-:W-:Y:S01]  /*87a0*/  @!P3 IMAD.IADD R26, R26, 0x1, -R0.reuse ;  /* 0x000000011a1ab824 */ /* 0x100fe200078e0a00 */
[----:B------:R-:W-:Y:S01]  /*87b0*/  ISETP.GT.U32.AND P3, PT, R0, R5, PT ;  /* 0x000000050000720c */ /* 0x000fe20003f64070 */
[--C-:B------:R-:W-:Y:S01]  /*87c0*/  @!P1 IMAD.IADD R8, R8, 0x1, -R0.reuse ;  /* 0x0000000108089824 */ /* 0x100fe200078e0a00 */
[C---:B------:R-:W-:Y:S01]  /*87d0*/  ISETP.GT.U32.AND P1, PT, R0.reuse, R27, PT ;  /* 0x0000001b0000720c */ /* 0x040fe20003f24070 */
[--C-:B------:R-:W-:Y:S01]  /*87e0*/  @!P4 IMAD.IADD R35, R35, 0x1, -R0.reuse ;  /* 0x000000012323c824 */ /* 0x100fe200078e0a00 */
[C---:B------:R-:W-:Y:S01]  /*87f0*/  ISETP.GT.U32.AND P4, PT, R0.reuse, R3, PT ;  /* 0x000000030000720c */ /* 0x040fe20003f84070 */
[----:B------:R-:W-:Y:S01]  /*8800*/  @!P5 IMAD.IADD R37, R37, 0x1, -R0 ;  /* 0x000000012525d824 */ /* 0x000fe200078e0a00 */
[----:B------:R-:W-:-:S07]  /*8810*/  ISETP.GT.U32.AND P5, PT, R0, R28, PT ;  /* 0x0000001c0000720c */ /* 0x000fce0003fa4070 */
[--C-:B------:R-:W-:Y:S01]  /*8820*/  @!P3 IMAD.IADD R5, R5, 0x1, -R0.reuse ;  /* 0x000000010505b824 */ /* 0x100fe200078e0a00 */
[C---:B------:R-:W-:Y:S01]  /*8830*/  ISETP.GT.U32.AND P3, PT, R0.reuse, R2, PT ;  /* 0x000000020000720c */ /* 0x040fe20003f64070 */
[--C-:B------:R-:W-:Y:S01]  /*8840*/  @!P1 IMAD.IADD R27, R27, 0x1, -R0.reuse ;  /* 0x000000011b1b9824 */ /* 0x100fe200078e0a00 */
[C---:B------:R-:W-:Y:S01]  /*8850*/  ISETP.GT.U32.AND P1, PT, R0.reuse, R6, PT ;  /* 0x000000060000720c */ /* 0x040fe20003f24070 */
[--C-:B------:R-:W-:Y:S01]  /*8860*/  @!P4 IMAD.IADD R3, R3, 0x1, -R0.reuse ;  /* 0x000000010303c824 */ /* 0x100fe200078e0a00 */
[----:B------:R-:W-:Y:S01]  /*8870*/  ISETP.GT.U32.AND P4, PT, R0, R31, PT ;  /* 0x0000001f0000720c */ /* 0x000fe20003f84070 */
[----:B------:R-:W-:Y:S01]  /*8880*/  @!P5 IMAD.IADD R28, R28, 0x1, -R0 ;  /* 0x000000011c1cd824 */ /* 0x000fe200078e0a00 */
[C---:B------:R-:W-:Y:S02]  /*8890*/  ISETP.GT.U32.AND P5, PT, R0.reuse, R4, PT ;  /* 0x000000040000720c */ /* 0x040fe40003fa4070 */
[----:B------:R-:W-:-:S05]  /*88a0*/  ISETP.GT.U32.AND P0, PT, R0, R33, PT ;  /* 0x000000210000720c */ /* 0x000fca0003f04070 */
[--C-:B------:R-:W-:Y:S01]  /*88b0*/  @!P3 IMAD.IADD R2, R2, 0x1, -R0.reuse ;  /* 0x000000010202b824 */ /* 0x100fe200078e0a00 */
[----:B------:R-:W-:Y:S01]  /*88c0*/  ISETP.GT.U32.AND P3, PT, R0, R12, PT ;  /* 0x0000000c0000720c */ /* 0x000fe20003f64070 */
[--C-:B------:R-:W-:Y:S01]  /*88d0*/  @!P1 IMAD.IADD R6, R6, 0x1, -R0.reuse ;  /* 0x0000000106069824 */ /* 0x100fe200078e0a00 */
[C---:B------:R-:W-:Y:S01]  /*88e0*/  ISETP.GT.U32.AND P1, PT, R0.reuse, R9, PT ;  /* 0x000000090000720c */ /* 0x040fe20003f24070 */
[--C-:B------:R-:W-:Y:S01]  /*88f0*/  @!P4 IMAD.IADD R31, R31, 0x1, -R0.reuse ;  /* 0x000000011f1fc824 */ /* 0x100fe200078e0a00 */
[----:B------:R-:W-:Y:S01]  /*8900*/  ISETP.GT.U32.AND P4, PT, R0, R11, PT ;  /* 0x0000000b0000720c */ /* 0x000fe20003f84070 */
[--C-:B------:R-:W-:Y:S01]  /*8910*/  @!P5 IMAD.IADD R4, R4, 0x1, -R0.reuse ;  /* 0x000000010404d824 */ /* 0x100fe200078e0a00 */
[C---:B------:R-:W-:Y:S01]  /*8920*/  ISETP.GT.U32.AND P5, PT, R0.reuse, R10, PT ;  /* 0x0000000a0000720c */ /* 0x040fe20003fa4070 */
[----:B------:R-:W-:Y:S01]  /*8930*/  @!P0 IMAD.IADD R33, R33, 0x1, -R0 ;  /* 0x0000000121218824 */ /* 0x000fe200078e0a00 */
[----:B------:R-:W-:-:S05]  /*8940*/  ISETP.GT.U32.AND P0, PT, R0, R15, PT ;  /* 0x0000000f0000720c */ /* 0x000fca0003f04070 */
[--C-:B------:R-:W-:Y:S01]  /*8950*/  @!P3 IMAD.IADD R12, R12, 0x1, -R0.reuse ;  /* 0x000000010c0cb824 */ /* 0x100fe200078e0a00 */
[C---:B------:R-:W-:Y:S01]  /*8960*/  ISETP.GT.U32.AND P3, PT, R0.reuse, R13, PT ;  /* 0x0000000d0000720c */ /* 0x040fe20003f64070 */
        /* <DEDUP_REMOVED lines=9> */
[----:B------:R-:W-:Y:S01]  /*8a00*/  ISETP.GT.U32.AND P3, PT, R0, R19, PT ;  /* 0x000000130000720c */ /* 0x000fe20003f64070 */
[--C-:B------:R-:W-:Y:S01]  /*8a10*/  @!P1 IMAD.IADD R14, R14, 0x1, -R0.reuse ;  /* 0x000000010e0e9824 */ /* 0x100fe200078e0a00 */
[----:B------:R-:W-:Y:S01]  /*8a20*/  ISETP.GT.U32.AND P1, PT, R0, R20, PT ;  /* 0x000000140000720c */ /* 0x000fe20003f24070 */
[--C-:B------:R-:W-:Y:S01]  /*8a30*/  @!P4 IMAD.IADD R18, R18, 0x1, -R0.reuse ;  /* 0x000000011212c824 */ /* 0x100fe200078e0a00 */
[C---:B------:R-:W-:Y:S01]  /*8a40*/  ISETP.GT.U32.AND P4, PT, R0.reuse, R24, PT ;  /* 0x000000180000720c */ /* 0x040fe20003f84070 */
[--C-:B------:R-:W-:Y:S01]  /*8a50*/  @!P5 IMAD.IADD R17, R17, 0x1, -R0.reuse ;  /* 0x000000011111d824 */ /* 0x100fe200078e0a00 */
[----:B------:R-:W-:Y:S01]  /*8a60*/  ISETP.GT.U32.AND P5, PT, R0, R22, PT ;  /* 0x000000160000720c */ /* 0x000fe20003fa4070 */
[----:B------:R-:W-:Y:S01]  /*8a70*/  @!P0 IMAD.IADD R16, R16, 0x1, -R0 ;  /* 0x0000000110108824 */ /* 0x000fe200078e0a00 */
[----:B------:R-:W-:-:S05]  /*8a80*/  ISETP.GT.U32.AND P0, PT, R0, R21, PT ;  /* 0x000000150000720c */ /* 0x000fca0003f04070 */
[--C-:B------:R-:W-:Y:S01]  /*8a90*/  @!P3 IMAD.IADD R19, R19, 0x1, -R0.reuse ;  /* 0x000000011313b824 */ /* 0x100fe200078e0a00 */
[----:B------:R-:W-:Y:S01]  /*8aa0*/  ISETP.GT.U32.AND P3, PT, R0, R36, PT ;  /* 0x000000240000720c */ /* 0x000fe20003f64070 */
[--C-:B------:R-:W-:Y:S01]  /*8ab0*/  @!P1 IMAD.IADD R20, R20, 0x1, -R0.reuse ;  /* 0x0000000114149824 */ /* 0x100fe200078e0a00 */
[----:B------:R-:W-:Y:S01]  /*8ac0*/  ISETP.GT.U32.AND P1, PT, R0, R7, PT ;  /* 0x000000070000720c */ /* 0x000fe20003f24070 */
        /* <DEDUP_REMOVED lines=16> */
[--C-:B------:R-:W-:Y:S02]  /*8bd0*/  @!P3 IMAD.IADD R34, R34, 0x1, -R0.reuse ;  /* 0x000000012222b824 */ /* 0x100fe400078e0a00 */
[--C-:B------:R-:W-:Y:S01]  /*8be0*/  @!P1 IMAD.IADD R37, R37, 0x1, -R0.reuse ;  /* 0x0000000125259824 */ /* 0x100fe200078e0a00 */
[C---:B------:R-:W-:Y:S01]  /*8bf0*/  ISETP.GT.U32.AND P1, PT, R0.reuse, R28, PT ;  /* 0x0000001c0000720c */ /* 0x040fe20003f24070 */
[--C-:B------:R-:W-:Y:S01]  /*8c00*/  @!P4 IMAD.IADD R27, R27, 0x1, -R0.reuse ;  /* 0x000000011b1bc824 */ /* 0x100fe200078e0a00 */
[C---:B------:R-:W-:Y:S01]  /*8c10*/  ISETP.GT.U32.AND P4, PT, R0.reuse, R6, PT ;  /* 0x000000060000720c */ /* 0x040fe20003f84070 */
[--C-:B------:R-:W-:Y:S01]  /*8c20*/  @!P5 IMAD.IADD R5, R5, 0x1, -R0.reuse ;  /* 0x000000010505d824 */ /* 0x100fe200078e0a00 */
[C---:B------:R-:W-:Y:S01]  /*8c30*/  ISETP.GT.U32.AND P5, PT, R0.reuse, R2, PT ;  /* 0x000000020000720c */ /* 0x040fe20003fa4070 */
[----:B------:R-:W-:Y:S01]  /*8c40*/  @!P0 IMAD.IADD R3, R3, 0x1, -R0 ;  /* 0x0000000103038824 */ /* 0x000fe200078e0a00 */
[----:B------:R-:W-:-:S07]  /*8c50*/  ISETP.GT.U32.AND P0, PT, R0, R31, PT ;  /* 0x0000001f0000720c */ /* 0x000fce0003f04070 */
[--C-:B------:R-:W-:Y:S01]  /*8c60*/  @!P1 IMAD.IADD R28, R28, 0x1, -R0.reuse ;  /* 0x000000011c1c9824 */ /* 0x100fe200078e0a00 */
[----:B------:R-:W-:Y:S01]  /*8c70*/  ISETP.GT.U32.AND P1, PT, R0, R4, PT ;  /* 0x000000040000720c */ /* 0x000fe20003f24070 */
[--C-:B------:R-:W-:Y:S01]  /*8c80*/  @!P4 IMAD.IADD R6, R6, 0x1, -R0.reuse ;  /* 0x000000010606c824 */ /* 0x100fe200078e0a00 */
[----:B------:R0:W-:Y:S01]  /*8c90*/  STL [R1+0x8], R5 ;  /* 0x0000080501007387 */ /* 0x0001e20000100800 */
[--C-:B------:R-:W-:Y:S02]  /*8ca0*/  @!P5 IMAD.IADD R2, R2, 0x1, -R0.reuse ;  /* 0x000000010202d824 */ /* 0x100fe400078e0a00 */
[--C-:B------:R-:W-:Y:S01]  /*8cb0*/  @!P0 IMAD.IADD R31, R31, 0x1, -R0.reuse ;  /* 0x000000011f1f8824 */ /* 0x100fe200078e0a00 */
[----:B0-----:R-:W3:Y:S07]  /*8cc0*/  LDL.LU R5, [R1+0xc08] ;  /* 0x000c080001057983 */ /* 0x001eee0000300800 */
[----:B------:R-:W-:Y:S01]  /*8cd0*/  @!P1 IMAD.IADD R4, R4, 0x1, -R0 ;  /* 0x0000000104049824 */ /* 0x000fe200078e0a00 */
[----:B------:R0:W-:Y:S04]  /*8ce0*/  STL [R1+0x1c], R3 ;  /* 0x00001c0301007387 */ /* 0x0001e80000100800 */
[----:B0-----:R-:W4:Y:S04]  /*8cf0*/  LDL.LU R3, [R1+0xc04] ;  /* 0x000c040001037983 */ /* 0x001f280000300800 */
[----:B------:R0:W-:Y:S04]  /*8d00*/  STL [R1+0x34], R6 ;  /* 0x0000340601007387 */ /* 0x0001e80000100800 */
[----:B0-----:R-:W3:Y:S04]  /*8d10*/  LDL.LU R6, [R1+0xc00] ;  /* 0x000c000001067983 */ /* 0x001ee80000300800 */
[----:B------:R-:W-:Y:S04]  /*8d20*/  STL [R1+0x24], R2 ;  /* 0x0000240201007387 */ /* 0x000fe80000100800 */
[----:B------:R-:W-:Y:S01]  /*8d30*/  STL [R1+0x20], R31 ;  /* 0x0000201f01007387 */ /* 0x000fe20000100800 */
[----:B--2---:R-:W-:-:S13]  /*8d40*/  ISETP.GT.U32.AND P3, PT, R0, R29, PT ;  /* 0x0000001d0000720c */ /* 0x004fda0003f64070 */
[----:B------:R-:W-:Y:S01]  /*8d50*/  @!P3 IMAD.IADD R29, R29, 0x1, -R0 ;  /* 0x000000011d1db824 */ /* 0x000fe200078e0a00 */
[----:B------:R-:W-:-:S13]  /*8d60*/  ISETP.GT.U32.AND P3, PT, R0, R33, PT ;  /* 0x000000210000720c */ /* 0x000fda0003f64070 */
[----:B------:R-:W-:-:S05]  /*8d70*/  @!P3 IMAD.IADD R33, R33, 0x1, -R0 ;  /* 0x000000012121b824 */ /* 0x000fca00078e0a00 */
[----:B------:R0:W-:Y:S04]  /*8d80*/  STL [R1+0x28], R33 ;  /* 0x0000282101007387 */ /* 0x0001e80000100800 */
[----:B------:R1:W-:Y:S04]  /*8d90*/  STL [R1+0x2c], R4 ;  /* 0x00002c0401007387 */ /* 0x0003e80000100800 */
[----:B0-----:R-:W3:Y:S01]  /*8da0*/  LDL.LU R33, [R1+0xb0] ;  /* 0x0000b00001217983 */ /* 0x001ee20000300800 */
[----:B------:R-:W0:Y:S01]  /*8db0*/  S2R R2, SR_TID.X ;  /* 0x0000000000027919 */ /* 0x000e220000002100 */
[----:B------:R-:W-:-:S02]  /*8dc0*/  ISETP.GT.U32.AND P0, PT, R0, R11, PT ;  /* 0x0000000b0000720c */ /* 0x000fc40003f04070 */
[C---:B------:R-:W-:Y:S02]  /*8dd0*/  ISETP.GT.U32.AND P4, PT, R0.reuse, R9, PT ;  /* 0x000000090000720c */ /* 0x040fe40003f84070 */
[C---:B------:R-:W-:Y:S02]  /*8de0*/  ISETP.GT.U32.AND P5, PT, R0.reuse, R12, PT ;  /* 0x0000000c0000720c */ /* 0x040fe40003fa4070 */
[C---:B------:R-:W-:Y:S02]  /*8df0*/  ISETP.GT.U32.AND P1, PT, R0.reuse, R10, PT ;  /* 0x0000000a0000720c */ /* 0x040fe40003f24070 */
[----:B------:R-:W-:-:S05]  /*8e00*/  ISETP.GT.U32.AND P3, PT, R0, R15, PT ;  /* 0x0000000f0000720c */ /* 0x000fca0003f64070 */
[--C-:B------:R-:W-:Y:S01]  /*8e10*/  @!P0 IMAD.IADD R11, R11, 0x1, -R0.reuse ;  /* 0x000000010b0b8824 */ /* 0x100fe200078e0a00 */
[C---:B------:R-:W-:Y:S01]  /*8e20*/  ISETP.GT.U32.AND P0, PT, R0.reuse, R18, PT ;  /* 0x000000120000720c */ /* 0x040fe20003f04070 */
[--C-:B------:R-:W-:Y:S01]  /*8e30*/  @!P4 IMAD.IADD R9, R9, 0x1, -R0.reuse ;  /* 0x000000010909c824 */ /* 0x100fe200078e0a00 */
[----:B------:R-:W-:Y:S01]  /*8e40*/  ISETP.GT.U32.AND P4, PT, R0, R14, PT ;  /* 0x0000000e0000720c */ /* 0x000fe20003f84070 */
[--C-:B------:R-:W-:Y:S01]  /*8e50*/  @!P5 IMAD.IADD R12, R12, 0x1, -R0.reuse ;  /* 0x000000010c0cd824 */ /* 0x100fe200078e0a00 */
[----:B------:R-:W-:Y:S01]  /*8e60*/  ISETP.GT.U32.AND P5, PT, R0, R13, PT ;  /* 0x0000000d0000720c */ /* 0x000fe20003fa4070 */
[--C-:B------:R-:W-:Y:S02]  /*8e70*/  @!P1 IMAD.IADD R10, R10, 0x1, -R0.reuse ;  /* 0x000000010a0a9824 */ /* 0x100fe400078e0a00 */
[----:B------:R-:W-:Y:S01]  /*8e80*/  @!P3 IMAD.IADD R15, R15, 0x1, -R0 ;  /* 0x000000010f0fb824 */ /* 0x000fe200078e0a00 */
[----:B0-----:R-:W-:-:S05]  /*8e90*/  SHF.R.U32.HI R2, RZ, 0x6, R2 ;  /* 0x00000006ff027819 */ /* 0x001fca0000011602 */
[--C-:B------:R-:W-:Y:S01]  /*8ea0*/  @!P0 IMAD.IADD R18, R18, 0x1, -R0.reuse ;  /* 0x0000000112128824 */ /* 0x100fe200078e0a00 */
[----:B------:R-:W-:Y:S02]  /*8eb0*/  SGXT.U32 R2, R2, 0x1 ;  /* 0x000000010202781a */ /* 0x000fe40000000000 */
[----:B------:R-:W-:Y:S02]  /*8ec0*/  PLOP3.LUT P0, PT, PT, PT, UP1, 0x80, 0x8 ;  /* 0x000000000008781c */ /* 0x000fe40003f0f018 */
[----:B-1----:R-:W-:Y:S01]  /*8ed0*/  LOP3.LUT R4, R2, 0x6e, RZ, 0xfc, !PT ;  /* 0x0000006e02047812 */ /* 0x002fe200078efcff */
[--C-:B------:R-:W-:Y:S01]  /*8ee0*/  @!P4 IMAD.IADD R14, R14, 0x1, -R0.reuse ;  /* 0x000000010e0ec824 */ /* 0x100fe200078e0a00 */
[----:B------:R0:W-:Y:S01]  /*8ef0*/  STL.64 [R1+0xbe0], R10 ;  /* 0x000be00a01007387 */ /* 0x0001e20000100a00 */
[----:B------:R-:W-:Y:S01]  /*8f00*/  @!P5 IMAD.IADD R13, R13, 0x1, -R0 ;  /* 0x000000010d0dd824 */ /* 0x000fe200078e0a00 */
[----:B------:R-:W-:Y:S02]  /*8f10*/  ISETP.LT.AND P0, PT, R4, UR17, P0 ;  /* 0x0000001104007c0c */ /* 0x000fe40008701270 */
[----:B0-----:R-:W2:Y:S04]  /*8f20*/  LDL.LU R11, [R1+0xbc] ;  /* 0x0000bc00010b7983 */ /* 0x001ea80000300800 */
[----:B------:R3:W-:Y:S04]  /*8f30*/  STL.64 [R1+0xbd8], R14 ;  /* 0x000bd80e01007387 */ /* 0x0007e80000100a00 */
[----:B------:R-:W-:Y:S04]  /*8f40*/  STL.64 [R1+0xbe8], R12 ;  /* 0x000be80c01007387 */ /* 0x000fe80000100a00 */
[----:B------:R-:W-:Y:S04]  /*8f50*/  STL [R1+0xbc0], R18 ;  /* 0x000bc01201007387 */ /* 0x000fe80000100800 */
[----:B------:R4:W-:Y:S01]  /*8f60*/  STL [R1+0xbd0], R18 ;  /* 0x000bd01201007387 */ /* 0x0009e20000100800 */
[----:B------:R-:W-:-:S02]  /*8f70*/  ISETP.GE.AND P1, PT, R32, RZ, PT ;  /* 0x000000ff2000720c */ /* 0x000fc40003f26270 */
[----:B------:R-:W-:Y:S01]  /*8f80*/  PRMT R10, RZ, 0x7610, R10 ;  /* 0x00007610ff0a7816 */ /* 0x000fe2000000000a */
[----:B------:R-:W2:Y:S01]  /*8f90*/  LDL.LU R31, [R1+0xb4] ;  /* 0x0000b400011f7983 */ /* 0x000ea20000300800 */
[C---:B------:R-:W-:Y:S02]  /*8fa0*/  ISETP.GT.U32.AND P5, PT, R0.reuse, R20, PT ;  /* 0x000000140000720c */ /* 0x040fe40003fa4070 */
[----:B------:R-:W-:Y:S01]  /*8fb0*/  ISETP.GT.U32.AND P3, PT, R0, R17, PT ;  /* 0x000000110000720c */ /* 0x000fe20003f64070 */
[----:B------:R-:W2:Y:S01]  /*8fc0*/  LDL.LU R4, [R1+0x180] ;  /* 0x0001800001047983 */ /* 0x000ea20000300800 */
[----:B---3--:R-:W-:-:S04]  /*8fd0*/  LEA R15, P6, R33, R6, 0x1 ;  /* 0x00000006210f7211 */ /* 0x008fc800078c08ff */
[----:B----4-:R-:W-:Y:S01]  /*8fe0*/  LEA.HI.X.SX32 R18, R33, R3, 0x1, P6 ;  /* 0x0000000321127211 */ /* 0x010fe200030f0eff */
[----:B------:R-:W-:-:S04]  /*8ff0*/  @P0 IMAD.MOV.U32 R32, RZ, RZ, R15 ;  /* 0x000000ffff200224 */ /* 0x000fc800078e000f */
[----:B------:R-:W-:-:S05]  /*9000*/  @P0 IMAD.MOV.U32 R33, RZ, RZ, R18 ;  /* 0x000000ffff210224 */ /* 0x000fca00078e0012 */
[----:B------:R-:W3:Y:S01]  /*9010*/  @P0 LDG.E.U16 R10, desc[UR10][R32.64] ;  /* 0x0000000a200a0981 */ /* 0x000ee2000c1e1500 */
[----:B------:R-:W-:Y:S01]  /*9020*/  ISETP.GT.U32.AND P4, PT, R0, R16, PT ;  /* 0x000000100000720c */ /* 0x000fe20003f84070 */
[--C-:B------:R-:W-:Y:S01]  /*9030*/  @!P5 IMAD.IADD R20, R20, 0x1, -R0.reuse ;  /* 0x000000011414d824 */ /* 0x100fe200078e0a00 */
[C---:B------:R-:W-:Y:S01]  /*9040*/  ISETP.GT.U32.AND P5, PT, R0.reuse, R22, PT ;  /* 0x000000160000720c */ /* 0x040fe20003fa4070 */
[----:B------:R-:W-:Y:S01]  /*9050*/  @!P3 IMAD.IADD R17, R17, 0x1, -R0 ;  /* 0x000000011111b824 */ /* 0x000fe200078e0a00 */
[C---:B------:R-:W-:Y:S02]  /*9060*/  ISETP.GT.U32.AND P3, PT, R0.reuse, R19, PT ;  /* 0x000000130000720c */ /* 0x040fe40003f64070 */
[----:B------:R-:W-:-:S07]  /*9070*/  ISETP.GT.U32.AND P6, PT, R0, R21, PT ;  /* 0x000000150000720c */ /* 0x000fce0003fc4070 */
[--C-:B------:R-:W-:Y:S01]  /*9080*/  @!P4 IMAD.IADD R16, R16, 0x1, -R0.reuse ;  /* 0x000000011010c824 */ /* 0x100fe200078e0a00 */
[----:B------:R-:W-:Y:S01]  /*9090*/  ISETP.GT.U32.AND P4, PT, R0, R24, PT ;  /* 0x000000180000720c */ /* 0x000fe20003f84070 */
[----:B------:R-:W-:-:S03]  /*90a0*/  @!P5 IMAD.IADD R22, R22, 0x1, -R0 ;  /* 0x000000011616d824 */ /* 0x000fc600078e0a00 */
[----:B------:R-:W-:Y:S01]  /*90b0*/  STL.64 [R1+0xbc8], R16 ;  /* 0x000bc81001007387 */ /* 0x000fe20000100a00 */
[----:B------:R-:W-:-:S03]  /*90c0*/  @!P3 IMAD.IADD R19, R19, 0x1, -R0 ;  /* 0x000000011313b824 */ /* 0x000fc600078e0a00 */
[----:B------:R-:W4:Y:S04]  /*90d0*/  LDL.LU R14, [R1+0x184] ;  /* 0x00018400010e7983 */ /* 0x000f280000300800 */
[----:B------:R-:W-:Y:S04]  /*90e0*/  STL [R1+0x4a0], R15 ;  /* 0x0004a00f01007387 */ /* 0x000fe80000100800 */
[----:B------:R0:W-:Y:S01]  /*90f0*/  STL [R1+0x40c], R18 ;  /* 0x00040c1201007387 */ /* 0x0001e20000100800 */
[----:B------:R-:W-:Y:S02]  /*9100*/  PLOP3.LUT P0, PT, PT, PT, UP1, 0x80, 0x8 ;  /* 0x000000000008781c */ /* 0x000fe40003f0f018 */
[----:B--2---:R-:W-:-:S02]  /*9110*/  ISETP.GE.AND P3, PT, R11, RZ, PT ;  /* 0x000000ff0b00720c */ /* 0x004fc40003f66270 */
[----:B------:R-:W2:Y:S04]  /*9120*/  LDL.LU R11, [R1+0x194] ;  /* 0x00019400010b7983 */ /* 0x000ea80000300800 */
[----:B0-----:R-:W2:Y:S04]  /*9130*/  LDL.LU R18, [R1+0x1a0] ;  /* 0x0001a00001127983 */ /* 0x001ea80000300800 */
[----:B------:R-:W-:Y:S01]  /*9140*/  STL.64 [R1+0xbb8], R22 ;  /* 0x000bb81601007387 */ /* 0x000fe20000100a00 */
[--C-:B------:R-:W-:Y:S01]  /*9150*/  @!P4 IMAD.IADD R24, R24, 0x1, -R0.reuse ;  /* 0x000000011818c824 */ /* 0x100fe200078e0a00 */
[----:B------:R-:W-:Y:S01]  /*9160*/  ISETP.GT.U32.AND P4, PT, R0, R7, PT ;  /* 0x000000070000720c */ /* 0x000fe20003f84070 */
[----:B------:R-:W-:Y:S01]  /*9170*/  @!P6 IMAD.IADD R21, R21, 0x1, -R0 ;  /* 0x000000011515e824 */ /* 0x000fe200078e0a00 */
[----:B------:R-:W-:-:S02]  /*9180*/  ISETP.GE.AND P5, PT, R30, RZ, PT ;  /* 0x000000ff1e00720c */ /* 0x000fc40003fa6270 */
[----:B------:R-:W-:-:S09]  /*9190*/  PRMT R5, RZ, 0x7610, R5 ;  /* 0x00007610ff057816 */ /* 0x000fd20000000005 */
[----:B------:R-:W-:Y:S01]  /*91a0*/  @!P4 IMAD.IADD R7, R7, 0x1, -R0 ;  /* 0x000000010707c824 */ /* 0x000fe200078e0a00 */
[----:B------:R-:W-:Y:S01]  /*91b0*/  ISETP.GE.AND P4, PT, R25, RZ, PT ;  /* 0x000000ff1900720c */ /* 0x000fe20003f86270 */
[----:B---3--:R0:W-:Y:S04]  /*91c0*/  STL [R1+0xc0], R10 ;  /* 0x0000c00a01007387 */ /* 0x0081e80000100800 */
[----:B------:R-:W3:Y:S04]  /*91d0*/  LDL.LU R15, [R1+0x1a8] ;  /* 0x0001a800010f7983 */ /* 0x000ee80000300800 */
[----:B------:R-:W2:Y:S01]  /*91e0*/  LDL.LU R25, [R1+0xbfc] ;  /* 0x000bfc0001197983 */ /* 0x000ea20000300800 */
[----:B0-----:R-:W-:-:S04]  /*91f0*/  LOP3.LUT R10, R2, 0x76, RZ, 0xfc, !PT ;  /* 0x00000076020a7812 */ /* 0x001fc800078efcff */
[----:B------:R-:W-:Y:S02]  /*9200*/  ISETP.LT.AND P0, PT, R10, UR17, P0 ;  /* 0x000000110a007c0c */ /* 0x000fe40008701270 */
[----:B------:R-:W-:-:S04]  /*9210*/  LEA R10, P6, R31, R6, 0x1 ;  /* 0x000000061f0a7211 */ /* 0x000fc800078c08ff */
[----:B------:R-:W-:-:S07]  /*9220*/  LEA.HI.X.SX32 R22, R31, R3, 0x1, P6 ;  /* 0x000000031f167211 */ /* 0x000fce00030f0eff */
[----:B------:R-:W-:Y:S02]  /*9230*/  @P0 IMAD.MOV.U32 R30, RZ, RZ, R10 ;  /* 0x000000ffff1e0224 */ /* 0x000fe400078e000a */
[----:B------:R-:W-:-:S05]  /*9240*/  @P0 IMAD.MOV.U32 R31, RZ, RZ, R22 ;  /* 0x000000ffff1f0224 */ /* 0x000fca00078e0016 */
[----:B------:R0:W3:Y:S01]  /*9250*/  @P0 LDG.E.U16 R5, desc[UR10][R30.64] ;  /* 0x0000000a1e050981 */ /* 0x0000e2000c1e1500 */
[----:B------:R-:W-:-:S03]  /*9260*/  ISETP.GE.AND P6, PT, R4, RZ, PT ;  /* 0x000000ff0400720c */ /* 0x000fc60003fc6270 */
[----:B------:R1:W-:Y:S01]  /*9270*/  STL [R1+0x420], R10 ;  /* 0x0004200a01007387 */ /* 0x0003e20000100800 */
[----:B------:R-:W-:Y:S01]  /*9280*/  PLOP3.LUT P0, PT, PT, PT, UP1, 0x80, 0x8 ;  /* 0x000000000008781c */ /* 0x000fe20003f0f018 */
[----:B------:R-:W-:Y:S02]  /*9290*/  IMAD.MOV.U32 R4, RZ, RZ, R8 ;  /* 0x000000ffff047224 */ /* 0x000fe400078e0008 */
[----:B------:R0:W-:Y:S02]  /*92a0*/  STL [R1+0x41c], R22 ;  /* 0x00041c1601007387 */ /* 0x0001e40000100800 */
[----:B------:R-:W-:Y:S02]  /*92b0*/  @!P5 IMAD.MOV R4, RZ, RZ, -R4 ;  /* 0x000000ffff04d224 */ /* 0x000fe400078e0a04 */
[----:B-1----:R-:W4:Y:S01]  /*92c0*/  LDL.LU R10, [R1+0x1ac] ;  /* 0x0001ac00010a7983 */ /* 0x002f220000300800 */
[----:B0-----:R-:W-:-:S04]  /*92d0*/  LOP3.LUT R22, R2, 0x7e, RZ, 0xfc, !PT ;  /* 0x0000007e02167812 */ /* 0x001fc800078efcff */
[----:B------:R-:W-:Y:S02]  /*92e0*/  ISETP.LT.AND P0, PT, R22, UR17, P0 ;  /* 0x0000001116007c0c */ /* 0x000fe40008701270 */
[----:B------:R-:W-:Y:S02]  /*92f0*/  PRMT R17, RZ, 0x7610, R17 ;  /* 0x00007610ff117816 */ /* 0x000fe40000000011 */
[----:B--2---:R-:W-:-:S04]  /*9300*/  LEA R22, P5, R25, R6, 0x1 ;  /* 0x0000000619167211 */ /* 0x004fc800078a08ff */
[----:B------:R-:W-:Y:S02]  /*9310*/  LEA.HI.X.SX32 R30, R25, R3, 0x1, P5 ;  /* 0x00000003191e7211 */ /* 0x000fe400028f0eff */
[----:B------:R-:W-:-:S03]  /*9320*/  ISETP.GE.AND P5, PT, R11, RZ, PT ;  /* 0x000000ff0b00720c */ /* 0x000fc60003fa6270 */
[----:B------:R-:W-:Y:S01]  /*9330*/  @P0 IMAD.MOV.U32 R31, RZ, RZ, R30 ;  /* 0x000000ffff1f0224 */ /* 0x000fe200078e001e */
[----:B---3--:R0:W-:Y:S02]  /*9340*/  STL [R1+0xbc], R5 ;  /* 0x0000bc0501007387 */ /* 0x0081e40000100800 */
[----:B0-----:R-:W-:-:S04]  /*9350*/  IMAD.MOV.U32 R5, RZ, RZ, R36 ;  /* 0x000000ffff057224 */ /* 0x001fc800078e0024 */
[----:B------:R-:W-:Y:S01]  /*9360*/  @!P4 IMAD.MOV R5, RZ, RZ, -R5 ;  /* 0x000000ffff05c224 */ /* 0x000fe200078e0a05 */
[----:B----4-:R-:W-:Y:S02]  /*9370*/  ISETP.GE.AND P4, PT, R14, RZ, PT ;  /* 0x000000ff0e00720c */ /* 0x010fe40003f86270 */
[----:B------:R-:W2:Y:S01]  /*9380*/  LDL.LU R14, [R1+0x198] ;  /* 0x00019800010e7983 */ /* 0x000ea20000300800 */
[----:B------:R-:W-:-:S03]  /*9390*/  IMAD.MOV.U32 R36, RZ, RZ, R26 ;  /* 0x000000ffff247224 */ /* 0x000fc600078e001a */
[----:B------:R-:W3:Y:S04]  /*93a0*/  LDL.LU R11, [R1+0x19c] ;  /* 0x00019c00010b7983 */ /* 0x000ee80000300800 */
[----:B------:R-:W-:Y:S04]  /*93b0*/  STL [R1+0x428], R22 ;  /* 0x0004281601007387 */ /* 0x000fe80000100800 */
[----:B------:R0:W-:Y:S04]  /*93c0*/  STL [R1+0x424], R30 ;  /* 0x0004241e01007387 */ /* 0x0001e80000100800 */
[----:B------:R-:W4:Y:S01]  /*93d0*/  LDL.LU R26, [R1+0xbf8] ;  /* 0x000bf800011a7983 */ /* 0x000f220000300800 */
[----:B0-----:R-:W-:-:S05]  /*93e0*/  @P0 IMAD.MOV.U32 R30, RZ, RZ, R22 ;  /* 0x000000ffff1e0224 */ /* 0x001fca00078e0016 */
[----:B------:R0:W2:Y:S01]  /*93f0*/  @P0 LDG.E.U16 R17, desc[UR10][R30.64] ;  /* 0x0000000a1e110981 */ /* 0x0000a2000c1e1500 */
[----:B------:R-:W-:Y:S01]  /*9400*/  @!P1 IMAD.MOV R36, RZ, RZ, -R36 ;  /* 0x000000ffff249224 */ /* 0x000fe200078e0a24 */
[----:B------:R-:W-:Y:S02]  /*9410*/  ISETP.GE.AND P1, PT, R18, RZ, PT ;  /* 0x000000ff1200720c */ /* 0x000fe40003f26270 */
[----:B------:R-:W-:Y:S02]  /*9420*/  PLOP3.LUT P0, PT, PT, PT, UP1, 0x80, 0x8 ;  /* 0x000000000008781c */ /* 0x000fe40003f0f018 */
[----:B------:R-:W-:Y:S01]  /*9430*/  LOP3.LUT R18, R2, 0x86, RZ, 0xfc, !PT ;  /* 0x0000008602127812 */ /* 0x000fe200078efcff */
[----:B------:R-:W-:-:S03]  /*9440*/  @!P6 IMAD.MOV R37, RZ, RZ, -R37 ;  /* 0x000000ffff25e224 */ /* 0x000fc600078e0a25 */
[----:B------:R-:W-:Y:S01]  /*9450*/  ISETP.LT.AND P0, PT, R18, UR17, P0 ;  /* 0x0000001112007c0c */ /* 0x000fe20008701270 */
[----:B------:R-:W-:Y:S01]  /*9460*/  @!P3 IMAD.MOV R35, RZ, RZ, -R35 ;  /* 0x000000ffff23b224 */ /* 0x000fe200078e0a23 */
[----:B------:R-:W-:Y:S02]  /*9470*/  ISETP.GE.AND P3, PT, R15, RZ, PT ;  /* 0x000000ff0f00720c */ /* 0x000fe40003f66270 */
[----:B------:R-:W-:Y:S01]  /*9480*/  PRMT R12, RZ, 0x7610, R12 ;  /* 0x00007610ff0c7816 */ /* 0x000fe2000000000c */
[----:B------:R-:W-:Y:S01]  /*9490*/  IMAD.MOV.U32 R33, RZ, RZ, R27 ;  /* 0x000000ffff217224 */ /* 0x000fe200078e001b */
[----:B----4-:R-:W-:-:S04]  /*94a0*/  LEA R18, P6, R26, R6, 0x1 ;  /* 0x000000061a127211 */ /* 0x010fc800078c08ff */
[----:B------:R-:W-:-:S03]  /*94b0*/  LEA.HI.X.SX32 R22, R26, R3, 0x1, P6 ;  /* 0x000000031a167211 */ /* 0x000fc600030f0eff */
[----:B0-----:R-:W-:Y:S01]  /*94c0*/  @P0 IMAD.MOV.U32 R30, RZ, RZ, R18 ;  /* 0x000000ffff1e0224 */ /* 0x001fe200078e0012 */
[----:B------:R-:W-:Y:S01]  /*94d0*/  ISETP.GE.AND P6, PT, R10, RZ, PT ;  /* 0x000000ff0a00720c */ /* 0x000fe20003fc6270 */
[----:B------:R-:W-:Y:S01]  /*94e0*/  @P0 IMAD.MOV.U32 R31, RZ, RZ, R22 ;  /* 0x000000ffff1f0224 */ /* 0x000fe200078e0016 */
[----:B--2---:R0:W-:Y:S04]  /*94f0*/  STL [R1+0xb8], R17 ;  /* 0x0000b81101007387 */ /* 0x0041e80000100800 */
[----:B------:R1:W2:Y:S04]  /*9500*/  @P0 LDG.E.U16 R12, desc[UR10][R30.64] ;  /* 0x0000000a1e0c0981 */ /* 0x0002a8000c1e1500 */
[----:B0-----:R-:W4:Y:S04]  /*9510*/  LDL.LU R17, [R1+0x1a4] ;  /* 0x0001a40001117983 */ /* 0x001f280000300800 */
[----:B------:R-:W4:Y:S04]  /*9520*/  LDL.LU R15, [R1+0x1b0] ;  /* 0x0001b000010f7983 */ /* 0x000f280000300800 */
[----:B------:R-:W4:Y:S04]  /*9530*/  LDL.LU R10, [R1+0x18c] ;  /* 0x00018c00010a7983 */ /* 0x000f280000300800 */
[----:B------:R0:W-:Y:S04]  /*9540*/  STL [R1+0x430], R18 ;  /* 0x0004301201007387 */ /* 0x0001e80000100800 */
[----:B------:R-:W-:Y:S04]  /*9550*/  STL [R1+0x42c], R22 ;  /* 0x00042c1601007387 */ /* 0x000fe80000100800 */
[----:B------:R-:W4:Y:S04]  /*9560*/  LDL.LU R27, [R1+0xbf4] ;  /* 0x000bf400011b7983 */ /* 0x000f280000300800 */
[----:B------:R-:W4:Y:S01]  /*9570*/  LDL.LU R32, [R1+0x8] ;  /* 0x0000080001207983 */ /* 0x000f220000300800 */
[----:B------:R-:W-:Y:S01]  /*9580*/  @!P5 IMAD.MOV R33, RZ, RZ, -R33 ;  /* 0x000000ffff21d224 */ /* 0x000fe200078e0a21 */
[----:B---3--:R-:W-:-:S02]  /*9590*/  ISETP.GE.AND P5, PT, R11, RZ, PT ;  /* 0x000000ff0b00720c */ /* 0x008fc40003fa6270 */
[----:B------:R-:W-:Y:S01]  /*95a0*/  PLOP3.LUT P0, PT, PT, PT, UP1, 0x80, 0x8 ;  /* 0x000000000008781c */ /* 0x000fe20003f0f018 */
[----:B0-----:R-:W3:Y:S01]  /*95b0*/  LDL.LU R18, [R1+0x190] ;  /* 0x0001900001127983 */ /* 0x001ee20000300800 */
[----:B------:R-:W-:-:S04]  /*95c0*/  LOP3.LUT R11, R2, 0x8e, RZ, 0xfc, !PT ;  /* 0x0000008e020b7812 */ /* 0x000fc800078efcff */
[----:B------:R-:W-:Y:S02]  /*95d0*/  ISETP.LT.AND P0, PT, R11, UR17, P0 ;  /* 0x000000110b007c0c */ /* 0x000fe40008701270 */
[----:B------:R-:W3:Y:S01]  /*95e0*/  LDL.LU R11, [R1+0x70] ;  /* 0x00007000010b7983 */ /* 0x000ee20000300800 */
[----:B------:R-:W-:Y:S01]  /*95f0*/  @!P4 IMAD.MOV R34, RZ, RZ, -R34 ;  /* 0x000000ffff22c224 */ /* 0x000fe200078e0a22 */
[----:B------:R-:W-:Y:S01]  /*9600*/  ISETP.GE.AND P4, PT, R14, RZ, PT ;  /* 0x000000ff0e00720c */ /* 0x000fe20003f86270 */
[----:B-1----:R-:W-:Y:S01]  /*9610*/  IMAD.MOV.U32 R30, RZ, RZ, R28 ;  /* 0x000000ffff1e7224 */ /* 0x002fe200078e001c */
[----:B------:R-:W-:Y:S01]  /*9620*/  PRMT R13, RZ, 0x7610, R13 ;  /* 0x00007610ff0d7816 */ /* 0x000fe2000000000d */
[----:B--2---:R0:W-:Y:S01]  /*9630*/  STL [R1+0xb4], R12 ;  /* 0x0000b40c01007387 */ /* 0x0041e20000100800 */
[----:B----4-:R-:W-:Y:S01]  /*9640*/  @!P1 IMAD.MOV R32, RZ, RZ, -R32 ;  /* 0x000000ffff209224 */ /* 0x010fe200078e0a20 */
[----:B0-----:R-:W-:-:S04]  /*9650*/  LEA R12, P1, R27, R6, 0x1 ;  /* 0x000000061b0c7211 */ /* 0x001fc800078208ff */
[----:B------:R-:W-:Y:S01]  /*9660*/  LEA.HI.X.SX32 R14, R27, R3, 0x1, P1 ;  /* 0x000000031b0e7211 */ /* 0x000fe200008f0eff */
[----:B------:R0:W-:Y:S01]  /*9670*/  STL [R1+0x438], R12 ;  /* 0x0004380c01007387 */ /* 0x0001e20000100800 */
[----:B------:R-:W-:-:S03]  /*9680*/  @P0 IMAD.MOV.U32 R26, RZ, RZ, R12 ;  /* 0x000000ffff1a0224 */ /* 0x000fc600078e000c */
[----:B------:R-:W-:Y:S01]  /*9690*/  STL [R1+0x434], R14 ;  /* 0x0004340e01007387 */ /* 0x000fe20000100800 */
[----:B------:R-:W-:-:S03]  /*96a0*/  @P0 IMAD.MOV.U32 R27, RZ, RZ, R14 ;  /* 0x000000ffff1b0224 */ /* 0x000fc600078e000e */
[----:B0-----:R-:W2:Y:S04]  /*96b0*/  LDL.LU R12, [R1+0x74] ;  /* 0x00007400010c7983 */ /* 0x001ea80000300800 */
[----:B------:R-:W4:Y:S04]  /*96c0*/  LDL.LU R31, [R1+0x1c] ;  /* 0x00001c00011f7983 */ /* 0x000f280000300800 */
[----:B------:R-:W2:Y:S04]  /*96d0*/  LDL.LU R28, [R1+0xbf0] ;  /* 0x000bf000011c7983 */ /* 0x000ea80000300800 */
[----:B------:R-:W3:Y:S01]  /*96e0*/  @P0 LDG.E.U16 R13, desc[UR10][R26.64] ;  /* 0x0000000a1a0d0981 */ /* 0x000ee2000c1e1500 */
[----:B------:R-:W-:Y:S01]  /*96f0*/  @!P6 IMAD.MOV R30, RZ, RZ, -R30 ;  /* 0x000000ffff1ee224 */ /* 0x000fe200078e0a1e */
[----:B------:R-:W-:-:S02]  /*9700*/  ISETP.GE.AND P6, PT, R10, RZ, PT ;  /* 0x000000ff0a00720c */ /* 0x000fc40003fc6270 */
[----:B------:R-:W-:Y:S02]  /*9710*/  PLOP3.LUT P0, PT, PT, PT, UP1, 0x80, 0x8 ;  /* 0x000000000008781c */ /* 0x000fe40003f0f018 */
[----:B------:R-:W-:Y:S01]  /*9720*/  LOP3.LUT R10, R2, 0x96, RZ, 0xfc, !PT ;  /* 0x00000096020a7812 */ /* 0x000fe200078efcff */
[----:B------:R-:W-:-:S03]  /*9730*/  @!P4 IMAD.MOV R29, RZ, RZ, -R29 ;  /* 0x000000ffff1dc224 */ /* 0x000fc600078e0a1d */
[----:B------:R-:W-:Y:S02]  /*9740*/  ISETP.LT.AND P0, PT, R10, UR17, P0 ;  /* 0x000000110a007c0c */ /* 0x000fe40008701270 */
[----:B------:R-:W-:Y:S02]  /*9750*/  ISETP.GE.AND P1, PT, R17, RZ, PT ;  /* 0x000000ff1100720c */ /* 0x000fe40003f26270 */
[C---:B--2---:R-:W-:Y:S01]  /*9760*/  LEA R10, P4, R28.reuse, R6, 0x1 ;  /* 0x000000061c0a7211 */ /* 0x044fe200078808ff */
[----:B----4-:R-:W-:Y:S01]  /*9770*/  @!P3 IMAD.MOV R31, RZ, RZ, -R31 ;  /* 0x000000ffff1fb224 */ /* 0x010fe200078e0a1f */
[----:B------:R-:W-:Y:S01]  /*9780*/  ISETP.GE.AND P3, PT, R15, RZ, PT ;  /* 0x000000ff0f00720c */ /* 0x000fe20003f66270 */
[----:B---3--:R0:W-:Y:S01]  /*9790*/  STL [R1+0xb0], R13 ;  /* 0x0000b00d01007387 */ /* 0x0081e20000100800 */
[----:B------:R-:W-:-:S05]  /*97a0*/  LEA.HI.X.SX32 R17, R28, R3, 0x1, P4 ;  /* 0x000000031c117211 */ /* 0x000fca00020f0eff */
[----:B------:R-:W-:Y:S01]  /*97b0*/  @P0 IMAD.MOV.U32 R26, RZ, RZ, R10 ;  /* 0x000000ffff1a0224 */ /* 0x000fe200078e000a */
[----:B0-----:R-:W2:Y:S04]  /*97c0*/  LDL.LU R13, [R1+0x3c] ;  /* 0x00003c00010d7983 */ /* 0x001ea80000300800 */
[----:B------:R-:W3:Y:S04]  /*97d0*/  LDL.LU R14, [R1+0x80] ;  /* 0x00008000010e7983 */ /* 0x000ee80000300800 */
[----:B------:R-:W4:Y:S04]  /*97e0*/  LDL.LU R15, [R1+0x78] ;  /* 0x00007800010f7983 */ /* 0x000f280000300800 */
[----:B------:R0:W-:Y:S04]  /*97f0*/  STL [R1+0x440], R10 ;  /* 0x0004400a01007387 */ /* 0x0001e80000100800 */
[----:B------:R1:W-:Y:S04]  /*9800*/  STL [R1+0x43c], R17 ;  /* 0x00043c1101007387 */ /* 0x0003e80000100800 */
[----:B0-----:R-:W2:Y:S04]  /*9810*/  LDL.LU R10, [R1+0x7c] ;  /* 0x00007c00010a7983 */ /* 0x001ea80000300800 */
[----:B------:R-:W2:Y:S01]  /*9820*/  LDL.LU R28, [R1+0x34] ;  /* 0x00003400011c7983 */ /* 0x000ea20000300800 */
[----:B------:R-:W-:Y:S01]  /*9830*/  PRMT R16, RZ, 0x7610, R16 ;  /* 0x00007610ff107816 */ /* 0x000fe20000000010 */
[----:B------:R-:W-:-:S05]  /*9840*/  @P0 IMAD.MOV.U32 R27, RZ, RZ, R17 ;  /* 0x000000ffff1b0224 */ /* 0x000fca00078e0011 */
[----:B------:R0:W3:Y:S01]  /*9850*/  @P0 LDG.E.U16 R16, desc[UR10][R26.64] ;  /* 0x0000000a1a100981 */ /* 0x0000e2000c1e1500 */
[----:B--2---:R-:W-:Y:S01]  /*9860*/  @!P5 IMAD.MOV R28, RZ, RZ, -R28 ;  /* 0x000000ffff1cd224 */ /* 0x004fe200078e0a1c */
[----:B------:R-:W-:Y:S02]  /*9870*/  ISETP.GE.AND P5, PT, R11, RZ, PT ;  /* 0x000000ff0b00720c */ /* 0x000fe40003fa6270 */
[----:B------:R-:W2:Y:S04]  /*9880*/  LDL.LU R11, [R1+0x40] ;  /* 0x00004000010b7983 */ /* 0x000ea80000300800 */
[----:B------:R-:W0:Y:S04]  /*9890*/  LDL.LU R27, [R1+0x24] ;  /* 0x00002400011b7983 */ /* 0x000e280000300800 */
[----:B-1----:R-:W2:Y:S04]  /*98a0*/  LDL.LU R17, [R1+0x8c] ;  /* 0x00008c0001117983 */ /* 0x002ea80000300800 */
[----:B------:R-:W2:Y:S01]  /*98b0*/  LDL.LU R26, [R1+0x20] ;  /* 0x00002000011a7983 */ /* 0x000ea20000300800 */
[----:B------:R-:W-:-:S02]  /*98c0*/  PLOP3.LUT P0, PT, PT, PT, UP1, 0x80, 0x8 ;  /* 0x000000000008781c */ /* 0x000fc40003f0f018 */
[----:B------:R-:W-:Y:S01]  /*98d0*/  PRMT R8, RZ, 0x7610, R8 ;  /* 0x00007610ff087816 */ /* 0x000fe20000000008 */
[----:B0-----:R-:W-:Y:S01]  /*98e0*/  @!P1 IMAD.MOV R27, RZ, RZ, -R27 ;  /* 0x000000ffff1b9224 */ /* 0x001fe200078e0a1b */
[----:B------:R-:W-:Y:S02]  /*98f0*/  ISETP.GE.AND P1, PT, R12, RZ, PT ;  /* 0x000000ff0c00720c */ /* 0x000fe40003f26270 */
[----:B------:R-:W-:-:S04]  /*9900*/  LOP3.LUT R12, R2, 0x9e, RZ, 0xfc, !PT ;  /* 0x0000009e020c7812 */ /* 0x000fc800078efcff */
[----:B------:R-:W-:Y:S01]  /*9910*/  ISETP.LT.AND P0, PT, R12, UR17, P0 ;  /* 0x000000110c007c0c */ /* 0x000fe20008701270 */
[----:B--2---:R-:W-:Y:S01]  /*9920*/  @!P3 IMAD.MOV R26, RZ, RZ, -R26 ;  /* 0x000000ffff1ab224 */ /* 0x004fe200078e0a1a */
[----:B------:R-:W-:-:S04]  /*9930*/  LEA R12, P3, R13, R6, 0x1 ;  /* 0x000000060d0c7211 */ /* 0x000fc800078608ff */
[----:B------:R-:W-:-:S07]  /*9940*/  LEA.HI.X.SX32 R13, R13, R3, 0x1, P3 ;  /* 0x000000030d0d7211 */ /* 0x000fce00018f0eff */
[----:B------:R-:W2:Y:S01]  /*9950*/  @P0 LDG.E.U16 R8, desc[UR10][R12.64] ;  /* 0x0000000a0c080981 */ /* 0x000ea2000c1e1500 */
[----:B------:R-:W-:Y:S02]  /*9960*/  ISETP.GE.AND P4, PT, R18, RZ, PT ;  /* 0x000000ff1200720c */ /* 0x000fe40003f86270 */
[----:B---3--:R-:W-:Y:S01]  /*9970*/  ISETP.GE.AND P3, PT, R14, RZ, PT ;  /* 0x000000ff0e00720c */ /* 0x008fe20003f66270 */
[----:B------:R-:W3:Y:S04]  /*9980*/  LDL.LU R18, [R1+0x84] ;  /* 0x0000840001127983 */ /* 0x000ee80000300800 */
[----:B------:R-:W3:Y:S04]  /*9990*/  LDL.LU R14, [R1+0x88] ;  /* 0x00008800010e7983 */ /* 0x000ee80000300800 */
[----:B------:R-:W-:Y:S04]  /*99a0*/  STL [R1+0x448], R12 ;  /* 0x0004480c01007387 */ /* 0x000fe80000100800 */
[----:B------:R0:W-:Y:S04]  /*99b0*/  STL [R1+0x444], R13 ;  /* 0x0004440d01007387 */ /* 0x0001e80000100800 */
[----:B0-----:R-:W3:Y:S04]  /*99c0*/  LDL.LU.64 R12, [R1+0xbe8] ;  /* 0x000be800010c7983 */ /* 0x001ee80000300a00 */
[----:B------:R-:W3:Y:S04]  /*99d0*/  LDL.LU R25, [R1+0x2c] ;  /* 0x00002c0001197983 */ /* 0x000ee80000300800 */
[----:B------:R-:W-:Y:S04]  /*99e0*/  STL [R1+0x14], R16 ;  /* 0x0000141001007387 */ /* 0x000fe80000100800 */
[----:B--2---:R0:W-:Y:S04]  /*99f0*/  STL [R1+0x10], R8 ;  /* 0x0000100801007387 */ /* 0x0041e80000100800 */
[----:B0-----:R-:W2:Y:S01]  /*9a00*/  LDL.LU R8, [R1+0x28] ;  /* 0x0000280001087983 */ /* 0x001ea20000300800 */
[----:B------:R-:W-:Y:S01]  /*9a10*/  PLOP3.LUT P0, PT, PT, PT, UP1, 0x80, 0x8 ;  /* 0x000000000008781c */ /* 0x000fe20003f0f018 */
[----:B------:R-:W-:Y:S01]  /*9a20*/  @!P5 IMAD.MOV R9, RZ, RZ, -R9 ;  /* 0x000000ffff09d224 */ /* 0x000fe200078e0a09 */
[----:B------:R-:W-:Y:S01]  /*9a30*/  PRMT R0, RZ, 0x7610, R0 ;  /* 0x00007610ff007816 */ /* 0x000fe20000000000 */
[----:B---3--:R-:W-:Y:S01]  /*9a40*/  @!P6 IMAD.MOV R25, RZ, RZ, -R25 ;  /* 0x000000ffff19e224 */ /* 0x008fe200078e0a19 */
[----:B----4-:R-:W-:-:S02]  /*9a50*/  ISETP.GE.AND P6, PT, R15, RZ, PT ;  /* 0x000000ff0f00720c */ /* 0x010fc40003fc6270 */
[----:B------:R-:W3:Y:S04]  /*9a60*/  LDL.LU R15, [R1+0x44] ;  /* 0x00004400010f7983 */ /* 0x000ee80000300800 */
[----:B------:R-:W4:Y:S04]  /*9a70*/  LDL.LU R22, [R1+0x98] ;  /* 0x0000980001167983 */ /* 0x000f280000300800 */
[----:B------:R-:W3:Y:S01]  /*9a80*/  LDL.LU R16, [R1+0x94] ;  /* 0x0000940001107983 */ /* 0x000ee20000300800 */
[----:B--2---:R-:W-:Y:S01]  /*9a90*/  @!P4 IMAD.MOV R8, RZ, RZ, -R8 ;  /* 0x000000ffff08c224 */ /* 0x004fe200078e0a08 */
[----:B------:R-:W-:-:S02]  /*9aa0*/  ISETP.GE.AND P4, PT, R10, RZ, PT ;  /* 0x000000ff0a00720c */ /* 0x000fc40003f86270 */
[----:B------:R-:W-:-:S04]  /*9ab0*/  LOP3.LUT R10, R2, 0xa6, RZ, 0xfc, !PT ;  /* 0x000000a6020a7812 */ /* 0x000fc800078efcff */
[----:B------:R-:W-:Y:S02]  /*9ac0*/  ISETP.LT.AND P0, PT, R10, UR17, P0 ;  /* 0x000000110a007c0c */ /* 0x000fe40008701270 */
[----:B------:R-:W-:-:S04]  /*9ad0*/  LEA R10, P5, R11, R6, 0x1 ;  /* 0x000000060b0a7211 */ /* 0x000fc800078a08ff */
[----:B------:R-:W-:Y:S01]  /*9ae0*/  LEA.HI.X.SX32 R11, R11, R3, 0x1, P5 ;  /* 0x000000030b0b7211 */ /* 0x000fe200028f0eff */
[----:B------:R-:W-:Y:S06]  /*9af0*/  STL [R1+0x450], R10 ;  /* 0x0004500a01007387 */ /* 0x000fec0000100800 */
[----:B------:R-:W2:Y:S04]  /*9b00*/  @P0 LDG.E.U16 R0, desc[UR10][R10.64] ;  /* 0x0000000a0a000981 */ /* 0x000ea8000c1e1500 */
[----:B------:R0:W-:Y:S04]  /*9b10*/  STL [R1+0x44c], R11 ;  /* 0x00044c0b01007387 */ /* 0x0001e80000100800 */
[----:B0-----:R-:W3:Y:S01]  /*9b20*/  LDL.LU.64 R10, [R1+0xbe0] ;  /* 0x000be000010a7983 */ /* 0x001ee20000300a00 */
[----:B------:R-:W-:Y:S01]  /*9b30*/  ISETP.GE.AND P5, PT, R17, RZ, PT ;  /* 0x000000ff1100720c */ /* 0x000fe20003fa6270 */
[----:B------:R-:W-:Y:S01]  /*9b40*/  @!P1 IMAD.MOV R12, RZ, RZ, -R12 ;  /* 0x000000ffff0c9224 */ /* 0x000fe200078e0a0c */
[----:B------:R-:W-:Y:S01]  /*9b50*/  ISETP.GE.AND P1, PT, R18, RZ, PT ;  /* 0x000000ff1200720c */ /* 0x000fe20003f26270 */
[----:B------:R-:W4:Y:S01]  /*9b60*/  LDL.LU R17, [R1+0x48] ;  /* 0x0000480001117983 */ /* 0x000f220000300800 */
[----:B------:R-:W-:-:S03]  /*9b70*/  PLOP3.LUT P0, PT, PT, PT, UP1, 0x80, 0x8 ;  /* 0x000000000008781c */ /* 0x000fc60003f0f018 */
[----:B------:R-:W4:Y:S01]  /*9b80*/  LDL.LU R18, [R1+0xac] ;  /* 0x0000ac0001127983 */ /* 0x000f220000300800 */
[----:B------:R-:W-:-:S03]  /*9b90*/  PRMT R23, RZ, 0x7610, R23 ;  /* 0x00007610ff177816 */ /* 0x000fc60000000017 */
[----:B--2---:R0:W-:Y:S02]  /*9ba0*/  STL [R1+0xc], R0 ;  /* 0x00000c0001007387 */ /* 0x0041e40000100800 */
[----:B0-----:R-:W-:Y:S02]  /*9bb0*/  LOP3.LUT R0, R2, 0xae, RZ, 0xfc, !PT ;  /* 0x000000ae02007812 */ /* 0x001fe400078efcff */
[----:B------:R-:W2:Y:S02]  /*9bc0*/  LDL.LU R2, [R1+0x90] ;  /* 0x0000900001027983 */ /* 0x000ea40000300800 */
[----:B------:R-:W-:Y:S01]  /*9bd0*/  ISETP.LT.AND P0, PT, R0, UR17, P0 ;  /* 0x0000001100007c0c */ /* 0x000fe20008701270 */
[----:B---3--:R-:W-:Y:S01]  /*9be0*/  @!P3 IMAD.MOV R11, RZ, RZ, -R11 ;  /* 0x000000ffff0bb224 */ /* 0x008fe200078e0a0b */
[----:B------:R-:W-:Y:S01]  /*9bf0*/  ISETP.GE.AND P3, PT, R14, RZ, PT ;  /* 0x000000ff0e00720c */ /* 0x000fe20003f66270 */
[----:B------:R-:W-:Y:S01]  /*9c00*/  @!P6 IMAD.MOV R10, RZ, RZ, -R10 ;  /* 0x000000ffff0ae224 */ /* 0x000fe200078e0a0a */
[C---:B------:R-:W-:Y:S01]  /*9c10*/  LEA R14, P6, R15.reuse, R6, 0x1 ;  /* 0x000000060f0e7211 */ /* 0x040fe200078c08ff */
[----:B------:R-:W3:Y:S03]  /*9c20*/  LDL.LU R0, [R1+0xa8] ;  /* 0x0000a80001007983 */ /* 0x000ee60000300800 */
[----:B------:R-:W-:Y:S01]  /*9c30*/  LEA.HI.X.SX32 R15, R15, R3, 0x1, P6 ;  /* 0x000000030f0f7211 */ /* 0x000fe200030f0eff */
[----:B------:R-:W-:Y:S01]  /*9c40*/  STL [R1+0x458], R14 ;  /* 0x0004580e01007387 */ /* 0x000fe20000100800 */
[----:B----4-:R-:W-:-:S03]  /*9c50*/  ISETP.GE.AND P6, PT, R22, RZ, PT ;  /* 0x000000ff1600720c */ /* 0x010fc60003fc6270 */
[----:B------:R0:W-:Y:S04]  /*9c60*/  STL [R1+0x454], R15 ;  /* 0x0004540f01007387 */ /* 0x0001e80000100800 */
[----:B------:R-:W4:Y:S04]  /*9c70*/  LDL.LU R22, [R1+0x4c] ;  /* 0x00004c0001167983 */ /* 0x000f280000300800 */
[----:B------:R1:W2:Y:S04]  /*9c80*/  @P0 LDG.E.U16 R23, desc[UR10][R14.64] ;  /* 0x0000000a0e170981 */ /* 0x0002a8000c1e1500 */
[----:B0-----:R-:W1:Y:S01]  /*9c90*/  LDL.LU.64 R14, [R1+0xbd8] ;  /* 0x000bd800010e7983 */ /* 0x001e620000300a00 */
[----:B------:R-:W-:Y:S01]  /*9ca0*/  PLOP3.LUT P0, PT, PT, PT, UP1, 0x80, 0x8 ;  /* 0x000000000008781c */ /* 0x000fe20003f0f018 */
[----:B------:R-:W-:-:S02]  /*9cb0*/  @!P1 IMAD.MOV R13, RZ, RZ, -R13 ;  /* 0x000000ffff0d9224 */ /* 0x000fc400078e0a0d */
[----:B-1----:R-:W-:Y:S01]  /*9cc0*/  @!P4 IMAD.MOV R15, RZ, RZ, -R15 ;  /* 0x000000ffff0fc224 */ /* 0x002fe200078e0a0f */
[----:B--2---:R-:W-:Y:S02]  /*9cd0*/  ISETP.GE.AND P4, PT, R2, RZ, PT ;  /* 0x000000ff0200720c */ /* 0x004fe40003f86270 */
[----:B------:R-:W0:Y:S01]  /*9ce0*/  S2R R2, SR_TID.X ;  /* 0x0000000000027919 */ /* 0x000e220000002100 */
[----:B------:R-:W-:Y:S01]  /*9cf0*/  @!P5 IMAD.MOV R14, RZ, RZ, -R14 ;  /* 0x000000ffff0ed224 */ /* 0x000fe200078e0a0e */
[----:B------:R-:W-:Y:S01]  /*9d00*/  ISETP.GE.AND P5, PT, R16, RZ, PT ;  /* 0x000000ff1000720c */ /* 0x000fe20003fa6270 */
[----:B------:R1:W-:Y:S04]  /*9d10*/  STL [R1+0x8], R23 ;  /* 0x0000081701007387 */ /* 0x0003e80000100800 */
[----:B-1----:R-:W2:Y:S01]  /*9d20*/  LDL.LU R23, [R1+0xa4] ;  /* 0x0000a40001177983 */ /* 0x002ea20000300800 */
[----:B0-----:R-:W-:-:S04]  /*9d30*/  SHF.R.U32.HI R2, RZ, 0x6, R2 ;  /* 0x00000006ff027819 */ /* 0x001fc80000011602 */
[----:B------:R-:W-:-:S04]  /*9d40*/  SGXT.U32 R2, R2, 0x1 ;  /* 0x000000010202781a */ /* 0x000fc80000000000 */
[----:B------:R-:W-:Y:S02]  /*9d50*/  LOP3.LUT R16, R2, 0xb6, RZ, 0xfc, !PT ;  /* 0x000000b602107812 */ /* 0x000fe400078efcff */
[----:B------:R-:W2:Y:S02]  /*9d60*/  LDL.LU R2, [R1+0x9c] ;  /* 0x00009c0001027983 */ /* 0x000ea40000300800 */
[----:B------:R-:W-:Y:S02]  /*9d70*/  ISETP.LT.AND P0, PT, R16, UR17, P0 ;  /* 0x0000001110007c0c */ /* 0x000fe40008701270 */
[----:B------:R-:W-:-:S04]  /*9d80*/  LEA R16, P1, R17, R6, 0x1 ;  /* 0x0000000611107211 */ /* 0x000fc800078208ff */
[----:B------:R-:W-:Y:S02]  /*9d90*/  LEA.HI.X.SX32 R17, R17, R3, 0x1, P1 ;  /* 0x0000000311117211 */ /* 0x000fe400008f0eff */
[----:B------:R-:W-:Y:S02]  /*9da0*/  ISETP.GE.AND P1, PT, R18, RZ, PT ;  /* 0x000000ff1200720c */ /* 0x000fe40003f26270 */
[----:B------:R-:W2:Y:S02]  /*9db0*/  LDL.LU R18, [R1+0xbd0] ;  /* 0x000bd00001127983 */ /* 0x000ea40000300800 */
[----:B--2---:R-:W-:-:S06]  /*9dc0*/  PRMT R18, RZ, 0x7610, R18 ;  /* 0x00007610ff127816 */ /* 0x004fcc0000000012 */
[----:B------:R-:W2:Y:S04]  /*9dd0*/  @P0 LDG.E.U16 R18, desc[UR10][R16.64] ;  /* 0x0000000a10120981 */ /* 0x000ea8000c1e1500 */
[----:B------:R-:W-:Y:S04]  /*9de0*/  STL [R1+0x460], R16 ;  /* 0x0004601001007387 */ /* 0x000fe80000100800 */
[----:B------:R0:W-:Y:S04]  /*9df0*/  STL [R1+0x45c], R17 ;  /* 0x00045c1101007387 */ /* 0x0001e80000100800 */
[----:B0-----:R-:W3:Y:S04]  /*9e00*/  LDL.LU.64 R16, [R1+0xbc8] ;  /* 0x000bc80001107983 */ /* 0x001ee80000300a00 */
[----:B--2---:R0:W-:Y:S04]  /*9e10*/  STL [R1+0x4], R18 ;  /* 0x0000041201007387 */ /* 0x0041e80000100800 */
[----:B0-----:R-:W2:Y:S01]  /*9e20*/  LDL.LU R18, [R1+0xbc0] ;  /* 0x000bc00001127983 */ /* 0x001ea20000300800 */
[----:B------:R-:W-:Y:S01]  /*9e30*/  PLOP3.LUT P0, PT, PT, PT, UP1, 0x80, 0x8 ;  /* 0x000000000008781c */ /* 0x000fe20003f0f018 */
[----:B---3--:R-:W-:Y:S01]  /*9e40*/  @!P6 IMAD.MOV R17, RZ, RZ, -R17 ;  /* 0x000000ffff11e224 */ /* 0x008fe200078e0a11 */
[----:B------:R-:W-:Y:S01]  /*9e50*/  ISETP.GE.AND P6, PT, R0, RZ, PT ;  /* 0x000000ff0000720c */ /* 0x000fe20003fc6270 */
[----:B------:R-:W-:-:S02]  /*9e60*/  @!P4 IMAD.MOV R16, RZ, RZ, -R16 ;  /* 0x000000ffff10c224 */ /* 0x000fc400078e0a10 */
[----:B--2---:R-:W-:Y:S01]  /*9e70*/  @!P3 IMAD.MOV R18, RZ, RZ, -R18 ;  /* 0x000000ffff12b224 */ /* 0x004fe200078e0a12 */
[----:B------:R-:W-:Y:S02]  /*9e80*/  ISETP.GE.AND P3, PT, R2, RZ, PT ;  /* 0x000000ff0200720c */ /* 0x000fe40003f66270 */
[----:B------:R-:W0:Y:S02]  /*9e90*/  S2R R2, SR_TID.X ;  /* 0x0000000000027919 */ /* 0x000e240000002100 */
[----:B0-----:R-:W-:-:S04]  /*9ea0*/  SHF.R.U32.HI R2, RZ, 0x6, R2 ;  /* 0x00000006ff027819 */ /* 0x001fc80000011602 */
[----:B------:R-:W-:-:S04]  /*9eb0*/  SGXT.U32 R2, R2, 0x1 ;  /* 0x000000010202781a */ /* 0x000fc80000000000 */
[----:B------:R-:W-:-:S04]  /*9ec0*/  LOP3.LUT R0, R2, 0xbe, RZ, 0xfc, !PT ;  /* 0x000000be02007812 */ /* 0x000fc800078efcff */
[----:B------:R-:W-:Y:S02]  /*9ed0*/  ISETP.LT.AND P0, PT, R0, UR17, P0 ;  /* 0x0000001100007c0c */ /* 0x000fe40008701270 */
[----:B----4-:R-:W-:-:S04]  /*9ee0*/  LEA R0, P4, R22, R6, 0x1 ;  /* 0x0000000616007211 */ /* 0x010fc800078808ff */
[----:B------:R-:W-:Y:S01]  /*9ef0*/  LEA.HI.X.SX32 R22, R22, R3, 0x1, P4 ;  /* 0x0000000316167211 */ /* 0x000fe200020f0eff */
[----:B------:R-:W-:Y:S01]  /*9f00*/  STL [R1+0x468], R0 ;  /* 0x0004680001007387 */ /* 0x000fe20000100800 */
[----:B------:R-:W-:Y:S02]  /*9f10*/  ISETP.GE.AND P4, PT, R23, RZ, PT ;  /* 0x000000ff1700720c */ /* 0x000fe40003f86270 */
[----:B------:R-:W-:Y:S01]  /*9f20*/  PRMT R2, RZ, 0x7610, R2 ;  /* 0x00007610ff027816 */ /* 0x000fe20000000002 */
[----:B------:R0:W-:Y:S02]  /*9f30*/  STL [R1+0x464], R22 ;  /* 0x0004641601007387 */ /* 0x0001e40000100800 */
[----:B------:R-:W-:Y:S02]  /*9f40*/  @P0 IMAD.MOV.U32 R23, RZ, RZ, R22 ;  /* 0x000000ffff170224 */ /* 0x000fe400078e0016 */
[----:B0-----:R-:W-:-:S05]  /*9f50*/  @P0 IMAD.MOV.U32 R22, RZ, RZ, R0 ;  /* 0x000000ffff160224 */ /* 0x001fca00078e0000 */
[----:B------:R-:W2:Y:S04]  /*9f60*/  @P0 LDG.E.U16 R2, desc[UR10][R22.64] ;  /* 0x0000000a16020981 */ /* 0x000ea8000c1e1500 */
[----:B------:R-:W3:Y:S01]  /*9f70*/  LDL.LU.64 R22, [R1+0xbb8] ;  /* 0x000bb80001167983 */ /* 0x000ee20000300a00 */
[----:B------:R-:W-:Y:S01]  /*9f80*/  @!P5 IMAD.MOV R20, RZ, RZ, -R20 ;  /* 0x000000ffff14d224 */ /* 0x000fe200078e0a14 */
[----:B------:R-:W0:Y:S02]  /*9f90*/  S2R R0, SR_TID.X ;  /* 0x0000000000007919 */ /* 0x000e240000002100 */
[----:B--2---:R0:W-:Y:S01]  /*9fa0*/  STL [R1], R2 ;  /* 0x0000000201007387 */ /* 0x0041e20000100800 */
[----:B---3--:R-:W-:-:S03]  /*9fb0*/  ISETP.GE.AND P5, PT, R23, RZ, PT ;  /* 0x000000ff1700720c */ /* 0x008fc60003fa6270 */
[----:B------:R-:W2:Y:S01]  /*9fc0*/  LDL.LU R23, [R1+0xbb4] ;  /* 0x000bb40001177983 */ /* 0x000ea20000300800 */
[----:B0-----:R-:W-:Y:S02]  /*9fd0*/  LOP3.LUT R2, R0, 0x3f, RZ, 0xc0, !PT ;  /* 0x0000003f00027812 */ /* 0x001fe400078ec0ff */
[----:B------:R-:W-:-:S03]  /*9fe0*/  SHF.R.S32.HI R0, RZ, 0x6, R0 ;  /* 0x00000006ff007819 */ /* 0x000fc60000011400 */
[----:B------:R-:W-:Y:S01]  /*9ff0*/  IMAD.SHL.U32 R2, R2, 0x2, RZ ;  /* 0x0000000202027824 */ /* 0x000fe200078e00ff */
[----:B------:R-:W-:-:S04]  /*a000*/  SGXT R0, R0, 0x1 ;  /* 0x000000010000781a */ /* 0x000fc80000000200 */
[----:B------:R-:W-:Y:S02]  /*a010*/  LOP3.LUT R0, R2, 0x90, R0, 0x78, !PT ;  /* 0x0000009002007812 */ /* 0x000fe400078e7800 */
[----:B--2---:R-:W-:Y:S02]  /*a020*/  ISETP.NE.AND P0, PT, R23, RZ, PT ;  /* 0x000000ff1700720c */ /* 0x004fe40003f05270 */
[----:B------:R-:W-:-:S04]  /*a030*/  LOP3.LUT R23, RZ, R23, RZ, 0x33, !PT ;  /* 0x00000017ff177212 */ /* 0x000fc800078e33ff */
[C---:B------:R-:W-:Y:S02]  /*a040*/  SEL R2, R23.reuse, R5, !P0 ;  /* 0x0000000517027207 */ /* 0x040fe40004000000 */
[----:B------:R-:W2:Y:S04]  /*a050*/  LDL.LU R5, [R1+0xbb0] ;  /* 0x000bb00001057983 */ /* 0x000ea80000300800 */
[----:B------:R0:W-:Y:S01]  /*a060*/  STL [R1+0x18], R2 ;  /* 0x0000180201007387 */ /* 0x0001e20000100800 */
[C---:B------:R-:W-:Y:S02]  /*a070*/  SEL R34, R23.reuse, R34, !P0 ;  /* 0x0000002217227207 */ /* 0x040fe40004000000 */
[----:B0-----:R-:W-:-:S05]  /*a080*/  SEL R2, R23, R35, !P0 ;  /* 0x0000002317027207 */ /* 0x001fca0004000000 */
[----:B------:R-:W-:Y:S01]  /*a090*/  STL [R1+0x88], R2 ;  /* 0x0000880201007387 */ /* 0x000fe20000100800 */
[----:B------:R-:W-:-:S03]  /*a0a0*/  SEL R33, R23, R33, !P0 ;  /* 0x0000002117217207 */ /* 0x000fc60004000000 */
[----:B------:R0:W-:Y:S01]  /*a0b0*/  STL [R1+0xb38], R35 ;  /* 0x000b382301007387 */ /* 0x0001e20000100800 */
[C---:B------:R-:W-:Y:S02]  /*a0c0*/  SEL R32, R23.reuse, R32, !P0 ;  /* 0x0000002017207207 */ /* 0x040fe40004000000 */
[C---:B------:R-:W-:Y:S02]  /*a0d0*/  SEL R31, R23.reuse, R31, !P0 ;  /* 0x0000001f171f7207 */ /* 0x040fe40004000000 */
[----:B0-----:R-:W-:-:S05]  /*a0e0*/  SEL R35, R23, R37, !P0 ;  /* 0x0000002517237207 */ /* 0x001fca0004000000 */
[----:B------:R-:W-:Y:S04]  /*a0f0*/  STL [R1+0x84], R35 ;  /* 0x0000842301007387 */ /* 0x000fe80000100800 */
[----:B------:R0:W-:Y:S04]  /*a100*/  STL [R1+0x80], R34 ;  /* 0x0000802201007387 */ /* 0x0001e80000100800 */
[----:B------:R1:W-:Y:S01]  /*a110*/  STL [R1+0x7c], R33 ;  /* 0x00007c2101007387 */ /* 0x0003e20000100800 */
[C---:B0-----:R-:W-:Y:S02]  /*a120*/  SEL R34, R23.reuse, R30, !P0 ;  /* 0x0000001e17227207 */ /* 0x041fe40004000000 */
[----:B------:R-:W-:-:S02]  /*a130*/  SEL R30, R23, R28, !P0 ;  /* 0x0000001c171e7207 */ /* 0x000fc40004000000 */
[C---:B-1----:R-:W-:Y:S02]  /*a140*/  SEL R33, R23.reuse, R29, !P0 ;  /* 0x0000001d17217207 */ /* 0x042fe40004000000 */
[C---:B------:R-:W-:Y:S01]  /*a150*/  SEL R29, R23.reuse, R27, !P0 ;  /* 0x0000001b171d7207 */ /* 0x040fe20004000000 */
[----:B------:R-:W-:Y:S01]  /*a160*/  STL [R1+0x2b0], R32 ;  /* 0x0002b02001007387 */ /* 0x000fe20000100800 */
[C---:B------:R-:W-:Y:S02]  /*a170*/  SEL R28, R23.reuse, R26, !P0 ;  /* 0x0000001a171c7207 */ /* 0x040fe40004000000 */
[C---:B------:R-:W-:Y:S01]  /*a180*/  SEL R27, R23.reuse, R25, !P0 ;  /* 0x00000019171b7207 */ /* 0x040fe20004000000 */
[----:B------:R0:W-:Y:S01]  /*a190*/  STL [R1+0x2ac], R31 ;  /* 0x0002ac1f01007387 */ /* 0x0001e20000100800 */
[----:B------:R-:W-:-:S03]  /*a1a0*/  SEL R26, R23, R8, !P0 ;  /* 0x00000008171a7207 */ /* 0x000fc60004000000 */
[----:B------:R-:W-:Y:S04]  /*a1b0*/  STL [R1+0x78], R30 ;  /* 0x0000781e01007387 */ /* 0x000fe80000100800 */
[----:B------:R-:W-:Y:S04]  /*a1c0*/  STL [R1+0x74], R29 ;  /* 0x0000741d01007387 */ /* 0x000fe80000100800 */
[----:B------:R-:W-:Y:S04]  /*a1d0*/  STL [R1+0x70], R28 ;  /* 0x0000701c01007387 */ /* 0x000fe80000100800 */
[----:B------:R-:W3:Y:S04]  /*a1e0*/  LDL.LU R8, [R1+0x28c] ;  /* 0x00028c0001087983 */ /* 0x000ee80000300800 */
[----:B------:R1:W-:Y:S04]  /*a1f0*/  STL [R1+0x38], R27 ;  /* 0x0000381b01007387 */ /* 0x0003e80000100800 */
[----:B0-----:R-:W4:Y:S04]  /*a200*/  LDL.LU R31, [R1+0x280] ;  /* 0x00028000011f7983 */ /* 0x001f280000300800 */
[----:B------:R0:W-:Y:S04]  /*a210*/  STL [R1+0x2a8], R26 ;  /* 0x0002a81a01007387 */ /* 0x0001e80000100800 */
[----:B-1----:R-:W2:Y:S01]  /*a220*/  LDL.LU R27, [R1+0x6c] ;  /* 0x00006c00011b7983 */ /* 0x002ea20000300800 */
[C---:B------:R-:W-:Y:S01]  /*a230*/  SEL R9, R23.reuse, R9, !P0 ;  /* 0x0000000917097207 */ /* 0x040fe20004000000 */
[----:B------:R-:W1:Y:S04]  /*a240*/  S2R R2, SR_TID.X ;  /* 0x0000000000027919 */ /* 0x000e680000002100 */
[----:B------:R0:W-:Y:S02]  /*a250*/  STL [R1+0x2bc], R9 ;  /* 0x0002bc0901007387 */ /* 0x0001e40000100800 */
[----:B0-----:R-:W-:-:S02]  /*a260*/  SEL R26, R23, R15, !P0 ;  /* 0x0000000f171a7207 */ /* 0x001fc40004000000 */
[C---:B------:R-:W-:Y:S02]  /*a270*/  SEL R9, R23.reuse, R10, !P0 ;  /* 0x0000000a17097207 */ /* 0x040fe40004000000 */
[----:B------:R-:W-:-:S03]  /*a280*/  SEL R10, R23, R14, !P0 ;  /* 0x0000000e170a7207 */ /* 0x000fc60004000000 */
[----:B------:R0:W-:Y:S04]  /*a290*/  STL [R1+0x4c], R9 ;  /* 0x00004c0901007387 */ /* 0x0001e80000100800 */
[----:B------:R1:W-:Y:S04]  /*a2a0*/  STL [R1+0x48], R26 ;  /* 0x0000481a01007387 */ /* 0x0003e80000100800 */
[----:B------:R-:W2:Y:S01]  /*a2b0*/  LDL.LU R28, [R1+0x290] ;  /* 0x00029000011c7983 */ /* 0x000ea20000300800 */
[----:B0-----:R-:W-:-:S03]  /*a2c0*/  SEL R9, R23, R13, !P0 ;  /* 0x0000000d17097207 */ /* 0x001fc60004000000 */
[----:B------:R-:W-:Y:S04]  /*a2d0*/  STL [R1+0x44], R10 ;  /* 0x0000440a01007387 */ /* 0x000fe80000100800 */
[----:B------:R-:W2:Y:S04]  /*a2e0*/  LDL.LU R35, [R1+0x278] ;  /* 0x0002780001237983 */ /* 0x000ea80000300800 */
[----:B------:R0:W-:Y:S01]  /*a2f0*/  STL [R1+0x3c], R9 ;  /* 0x00003c0901007387 */ /* 0x0001e20000100800 */
[----:B-1----:R-:W-:Y:S01]  /*a300*/  SEL R26, R23, R17, !P0 ;  /* 0x00000011171a7207 */ /* 0x002fe20004000000 */
[----:B------:R-:W-:-:S02]  /*a310*/  @!P1 IMAD.MOV R19, RZ, RZ, -R19 ;  /* 0x000000ffff139224 */ /* 0x000fc400078e0a13 */
[----:B------:R-:W-:Y:S01]  /*a320*/  @!P6 IMAD.MOV R22, RZ, RZ, -R22 ;  /* 0x000000ffff16e224 */ /* 0x000fe200078e0a16 */
[----:B0-----:R-:W-:Y:S01]  /*a330*/  SEL R9, R23, R18, !P0 ;  /* 0x0000001217097207 */ /* 0x001fe20004000000 */
[----:B------:R-:W-:-:S04]  /*a340*/  @!P3 IMAD.MOV R24, RZ, RZ, -R24 ;  /* 0x000000ffff18b224 */ /* 0x000fc800078e0a18 */
[----:B------:R0:W-:Y:S01]  /*a350*/  STL [R1+0x94], R9 ;  /* 0x0000940901007387 */ /* 0x0001e20000100800 */
[----:B------:R-:W-:Y:S01]  /*a360*/  @!P4 IMAD.MOV R21, RZ, RZ, -R21 ;  /* 0x000000ffff15c224 */ /* 0x000fe200078e0a15 */
[----:B------:R-:W-:Y:S02]  /*a370*/  SEL R37, R23, R22, !P0 ;  /* 0x0000001617257207 */ /* 0x000fe40004000000 */
[----:B------:R1:W-:Y:S01]  /*a380*/  STL [R1+0x2b8], R26 ;  /* 0x0002b81a01007387 */ /* 0x0003e20000100800 */
[----:B------:R-:W-:-:S03]  /*a390*/  @!P5 IMAD.MOV R7, RZ, RZ, -R7 ;  /* 0x000000ffff07d224 */ /* 0x000fc600078e0a07 */
[----:B------:R-:W2:Y:S01]  /*a3a0*/  LDL.LU R29, [R1+0x68] ;  /* 0x00006800011d7983 */ /* 0x000ea20000300800 */
[C---:B0-----:R-:W-:Y:S02]  /*a3b0*/  SEL R9, R23.reuse, R20, !P0 ;  /* 0x0000001417097207 */ /* 0x041fe40004000000 */
[----:B-1----:R-:W-:-:S03]  /*a3c0*/  SEL R26, R23, R19, !P0 ;  /* 0x00000013171a7207 */ /* 0x002fc60004000000 */
[----:B------:R0:W-:Y:S04]  /*a3d0*/  STL [R1+0x40], R9 ;  /* 0x0000400901007387 */ /* 0x0001e80000100800 */
[----:B------:R1:W-:Y:S01]  /*a3e0*/  STL [R1+0x20], R26 ;  /* 0x0000201a01007387 */ /* 0x0003e20000100800 */
[----:B0-----:R-:W-:-:S03]  /*a3f0*/  SEL R9, R23, R24, !P0 ;  /* 0x0000001817097207 */ /* 0x001fc60004000000 */
[----:B------:R0:W-:Y:S01]  /*a400*/  STL [R1+0xb3c], R37 ;  /* 0x000b3c2501007387 */ /* 0x0001e20000100800 */
[----:B-1----:R-:W-:-:S03]  /*a410*/  SEL R26, R23, R21, !P0 ;  /* 0x00000015171a7207 */ /* 0x002fc60004000000 */
[----:B------:R1:W-:Y:S01]  /*a420*/  STL [R1+0x1c], R9 ;  /* 0x00001c0901007387 */ /* 0x0003e20000100800 */
[----:B------:R-:W-:-:S03]  /*a430*/  SHF.R.U32.HI R2, RZ, 0x6, R2 ;  /* 0x00000006ff027819 */ /* 0x000fc60000011602 */
[----:B0-----:R-:W2:Y:S01]  /*a440*/  LDL.LU R37, [R1+0x268] ;  /* 0x0002680001257983 */ /* 0x001ea20000300800 */
[----:B-1----:R-:W-:-:S03]  /*a450*/  SEL R9, R23, R7, !P0 ;  /* 0x0000000717097207 */ /* 0x002fc60004000000 */
[----:B------:R0:W-:Y:S01]  /*a460*/  STL [R1+0x90], R26 ;  /* 0x0000901a01007387 */ /* 0x0001e20000100800 */
[C---:B------:R-:W-:Y:S02]  /*a470*/  SEL R7, R23.reuse, R4, !P0 ;  /* 0x0000000417077207 */ /* 0x040fe40004000000 */
[----:B------:R-:W-:Y:S01]  /*a480*/  SGXT.U32 R2, R2, 0x1 ;  /* 0x000000010202781a */ /* 0x000fe20000000000 */
[----:B------:R-:W2:Y:S01]  /*a490*/  LDL.LU R4, [R1+0xbac] ;  /* 0x000bac0001047983 */ /* 0x000ea20000300800 */
[----:B------:R-:W-:-:S03]  /*a4a0*/  SEL R36, R23, R36, !P0 ;  /* 0x0000002417247207 */ /* 0x000fc60004000000 */
[----:B------:R-:W-:Y:S01]  /*a4b0*/  STL [R1+0x8c], R9 ;  /* 0x00008c0901007387 */ /* 0x000fe20000100800 */
[----:B------:R-:W-:-:S03]  /*a4c0*/  SEL R12, R23, R12, !P0 ;  /* 0x0000000c170c7207 */ /* 0x000fc60004000000 */
[----:B0-----:R-:W2:Y:S01]  /*a4d0*/  LDL.LU R26, [R1+0x270] ;  /* 0x00027000011a7983 */ /* 0x001ea20000300800 */
[C---:B------:R-:W-:Y:S02]  /*a4e0*/  SEL R32, R23.reuse, R11, !P0 ;  /* 0x0000000b17207207 */ /* 0x040fe40004000000 */
[----:B------:R-:W-:Y:S01]  /*a4f0*/  SEL R10, R23, R16, !P0 ;  /* 0x00000010170a7207 */ /* 0x000fe20004000000 */
[----:B------:R-:W2:Y:S01]  /*a500*/  LDL.LU R30, [R1+0x260] ;  /* 0x00026000011e7983 */ /* 0x000ea20000300800 */
[----:B------:R-:W-:-:S03]  /*a510*/  PLOP3.LUT P0, PT, PT, PT, UP1, 0x80, 0x8 ;  /* 0x000000000008781c */ /* 0x000fc60003f0f018 */
[----:B------:R0:W-:Y:S02]  /*a520*/  STL [R1+0x2b4], R7 ;  /* 0x0002b40701007387 */ /* 0x0001e40000100800 */
[----:B0-----:R-:W-:-:S04]  /*a530*/  LOP3.LUT R7, R2, 0xc6, RZ, 0xfc, !PT ;  /* 0x000000c602077812 */ /* 0x001fc800078efcff */
[----:B------:R-:W-:Y:S02]  /*a540*/  ISETP.LT.AND P0, PT, R7, UR17, P0 ;  /* 0x0000001107007c0c */ /* 0x000fe40008701270 */
[----:B------:R-:W-:Y:S01]  /*a550*/  PRMT R25, RZ, 0x7610, R25 ;  /* 0x00007610ff197816 */ /* 0x000fe20000000019 */
[----:B---3--:R-:W-:Y:S04]  /*a560*/  STS.U16 [R0+UR9], R8 ;  /* 0x0000000800007988 */ /* 0x008fe80008000409 */
[----:B----4-:R0:W-:Y:S01]  /*a570*/  STS.U16 [R0+UR9+0x400], R31 ;  /* 0x0004001f00007988 */ /* 0x0101e20008000409 */
[----:B--2---:R-:W-:-:S03]  /*a580*/  LEA R7, P1, R27, R6, 0x1 ;  /* 0x000000061b077211 */ /* 0x004fc600078208ff */
[----:B0-----:R-:W2:Y:S01]  /*a590*/  LDL.LU R31, [R1+0x254] ;  /* 0x00025400011f7983 */ /* 0x001ea20000300800 */
[----:B------:R-:W-:-:S03]  /*a5a0*/  LEA.HI.X.SX32 R8, R27, R3, 0x1, P1 ;  /* 0x000000031b087211 */ /* 0x000fc600008f0eff */
[----:B------:R-:W3:Y:S02]  /*a5b0*/  LDL.LU R27, [R1+0x64] ;  /* 0x00006400011b7983 */ /* 0x000ee40000300800 */
[----:B------:R-:W-:Y:S02]  /*a5c0*/  @P0 IMAD.MOV.U32 R9, RZ, RZ, R8 ;  /* 0x000000ffff090224 */ /* 0x000fe400078e0008 */
[----:B------:R-:W-:Y:S04]  /*a5d0*/  STL [R1+0x470], R7 ;  /* 0x0004700701007387 */ /* 0x000fe80000100800 */
[----:B------:R0:W-:Y:S02]  /*a5e0*/  STL [R1+0x46c], R8 ;  /* 0x00046c0801007387 */ /* 0x0001e40000100800 */
[----:B0-----:R-:W-:-:S05]  /*a5f0*/  @P0 IMAD.MOV.U32 R8, RZ, RZ, R7 ;  /* 0x000000ffff080224 */ /* 0x001fca00078e0007 */
[----:B------:R0:W4:Y:S01]  /*a600*/  @P0 LDG.E.U16 R25, desc[UR10][R8.64] ;  /* 0x0000000a08190981 */ /* 0x000122000c1e1500 */
[----:B------:R-:W-:Y:S02]  /*a610*/  PLOP3.LUT P0, PT, PT, PT, UP1, 0x80, 0x8 ;  /* 0x000000000008781c */ /* 0x000fe40003f0f018 */
[----:B------:R-:W-:-:S04]  /*a620*/  LOP3.LUT R7, R2, 0xce, RZ, 0xfc, !PT ;  /* 0x000000ce02077812 */ /* 0x000fc800078efcff */
[----:B------:R-:W-:Y:S01]  /*a630*/  ISETP.LT.AND P0, PT, R7, UR17, P0 ;  /* 0x0000001107007c0c */ /* 0x000fe20008701270 */
[----:B------:R1:W-:Y:S04]  /*a640*/  STS.U16 [R0+UR9+0x800], R28 ;  /* 0x0008001c00007988 */ /* 0x0003e80008000409 */
[----:B------:R0:W-:Y:S01]  /*a650*/  STS.U16 [R0+UR9+0xc00], R35 ;  /* 0x000c002300007988 */ /* 0x0001e20008000409 */
[----:B------:R-:W-:Y:S02]  /*a660*/  PRMT R24, RZ, 0x7610, R24 ;  /* 0x00007610ff187816 */ /* 0x000fe40000000018 */
[----:B------:R-:W-:-:S04]  /*a670*/  LEA R7, P1, R29, R6, 0x1 ;  /* 0x000000061d077211 */ /* 0x000fc800078208ff */
[----:B0-----:R-:W-:-:S05]  /*a680*/  LEA.HI.X.SX32 R8, R29, R3, 0x1, P1 ;  /* 0x000000031d087211 */ /* 0x001fca00008f0eff */
[----:B------:R-:W-:Y:S01]  /*a690*/  @P0 IMAD.MOV.U32 R9, RZ, RZ, R8 ;  /* 0x000000ffff090224 */ /* 0x000fe200078e0008 */
[----:B----4-:R0:W-:Y:S04]  /*a6a0*/  STL [R1+0xb40], R25 ;  /* 0x000b401901007387 */ /* 0x0101e80000100800 */
[----:B-1----:R-:W4:Y:S04]  /*a6b0*/  LDL.LU R28, [R1+0x26c] ;  /* 0x00026c00011c7983 */ /* 0x002f280000300800 */
[----:B------:R-:W4:Y:S04]  /*a6c0*/  LDL.LU R35, [R1+0x24c] ;  /* 0x00024c0001237983 */ /* 0x000f280000300800 */
[----:B0-----:R-:W4:Y:S04]  /*a6d0*/  LDL.LU R25, [R1+0x234] ;  /* 0x0002340001197983 */ /* 0x001f280000300800 */
[----:B------:R-:W4:Y:S04]  /*a6e0*/  LDL.LU R29, [R1+0x60] ;  /* 0x00006000011d7983 */ /* 0x000f280000300800 */
[----:B------:R-:W-:Y:S04]  /*a6f0*/  STL [R1+0x478], R7 ;  /* 0x0004780701007387 */ /* 0x000fe80000100800 */
[----:B------:R0:W-:Y:S02]  /*a700*/  STL [R1+0x474], R8 ;  /* 0x0004740801007387 */ /* 0x0001e40000100800 */
[----:B0-----:R-:W-:-:S05]  /*a710*/  @P0 IMAD.MOV.U32 R8, RZ, RZ, R7 ;  /* 0x000000ffff080224 */ /* 0x001fca00078e0007 */
[----:B------:R0:W4:Y:S01]  /*a720*/  @P0 LDG.E.U16 R24, desc[UR10][R8.64] ;  /* 0x0000000a08180981 */ /* 0x000122000c1e1500 */
[----:B------:R-:W-:Y:S02]  /*a730*/  PLOP3.LUT P0, PT, PT, PT, UP1, 0x80, 0x8 ;  /* 0x000000000008781c */ /* 0x000fe40003f0f018 */
[----:B0-----:R-:W-:-:S04]  /*a740*/  LOP3.LUT R8, R2, 0xd6, RZ, 0xfc, !PT ;  /* 0x000000d602087812 */ /* 0x001fc800078efcff */
[----:B------:R-:W-:Y:S02]  /*a750*/  ISETP.LT.AND P0, PT, R8, UR17, P0 ;  /* 0x0000001108007c0c */ /* 0x000fe40008701270 */
[C---:B---3--:R-:W-:Y:S02]  /*a760*/  LEA R8, P1, R27.reuse, R6, 0x1 ;  /* 0x000000061b087211 */ /* 0x048fe400078208ff */
[----:B------:R-:W-:Y:S01]  /*a770*/  PRMT R23, RZ, 0x7610, R23 ;  /* 0x00007610ff177816 */ /* 0x000fe20000000017 */
[----:B------:R0:W-:Y:S01]  /*a780*/  STS.U16 [R0+UR9+0x1800], R30 ;  /* 0x0018001e00007988 */ /* 0x0001e20008000409 */
[----:B------:R-:W-:-:S03]  /*a790*/  LEA.HI.X.SX32 R9, R27, R3, 0x1, P1 ;  /* 0x000000031b097211 */ /* 0x000fc600008f0eff */
[----:B------:R1:W-:Y:S04]  /*a7a0*/  STS.U16 [R0+UR9+0x1000], R37 ;  /* 0x0010002500007988 */ /* 0x0003e80008000409 */
[----:B--2---:R2:W-:Y:S04]  /*a7b0*/  STS.U16 [R0+UR9+0x1c00], R31 ;  /* 0x001c001f00007988 */ /* 0x0045e80008000409 */
[----:B------:R3:W3:Y:S01]  /*a7c0*/  @P0 LDG.E.U16 R23, desc[UR10][R8.64] ;  /* 0x0000000a08170981 */ /* 0x0006e2000c1e1500 */
[----:B------:R-:W-:Y:S02]  /*a7d0*/  PLOP3.LUT P0, PT, PT, PT, UP1, 0x80, 0x8 ;  /* 0x000000000008781c */ /* 0x000fe40003f0f018 */
[----:B------:R-:W-:Y:S01]  /*a7e0*/  PRMT R22, RZ, 0x7610, R22 ;  /* 0x00007610ff167816 */ /* 0x000fe20000000016 */
[----:B----4-:R-:W-:Y:S04]  /*a7f0*/  STL [R1+0xb44], R24 ;  /* 0x000b441801007387 */ /* 0x010fe80000100800 */
[----:B------:R-:W4:Y:S04]  /*a800*/  LDL.LU R7, [R1+0x248] ;  /* 0x0002480001077983 */ /* 0x000f280000300800 */
[----:B0-----:R-:W4:Y:S04]  /*a810*/  LDL.LU R30, [R1+0x230] ;  /* 0x00023000011e7983 */ /* 0x001f280000300800 */
[----:B-1----:R-:W4:Y:S04]  /*a820*/  LDL.LU R37, [R1+0x224] ;  /* 0x0002240001257983 */ /* 0x002f280000300800 */
[----:B--2---:R-:W2:Y:S04]  /*a830*/  LDL.LU R31, [R1+0x5c] ;  /* 0x00005c00011f7983 */ /* 0x004ea80000300800 */
[----:B------:R3:W-:Y:S02]  /*a840*/  STL [R1+0x480], R8 ;  /* 0x0004800801007387 */ /* 0x0007e40000100800 */
[----:B---3--:R-:W-:-:S04]  /*a850*/  LOP3.LUT R8, R2, 0xde, RZ, 0xfc, !PT ;  /* 0x000000de02087812 */ /* 0x008fc800078efcff */
[----:B------:R-:W-:Y:S02]  /*a860*/  ISETP.LT.AND P0, PT, R8, UR17, P0 ;  /* 0x0000001108007c0c */ /* 0x000fe40008701270 */
[C---:B------:R-:W-:Y:S01]  /*a870*/  LEA R8, P1, R29.reuse, R6, 0x1 ;  /* 0x000000061d087211 */ /* 0x040fe200078208ff */
[----:B------:R0:W-:Y:S03]  /*a880*/  STL [R1+0x47c], R9 ;  /* 0x00047c0901007387 */ /* 0x0001e60000100800 */
[----:B0-----:R-:W-:-:S07]  /*a890*/  LEA.HI.X.SX32 R9, R29, R3, 0x1, P1 ;  /* 0x000000031d097211 */ /* 0x001fce00008f0eff */
[----:B------:R0:W3:Y:S01]  /*a8a0*/  @P0 LDG.E.U16 R22, desc[UR10][R8.64] ;  /* 0x0000000a08160981 */ /* 0x0000e2000c1e1500 */
[----:B------:R-:W-:-:S03]  /*a8b0*/  PLOP3.LUT P0, PT, PT, PT, UP1, 0x80, 0x8 ;  /* 0x000000000008781c */ /* 0x000fc60003f0f018 */
[----:B------:R1:W-:Y:S04]  /*a8c0*/  STS.U16 [R0+UR9+0x1400], R26 ;  /* 0x0014001a00007988 */ /* 0x0003e80008000409 */
[----:B------:R0:W-:Y:S04]  /*a8d0*/  STS.U16 [R0+UR9+0x2000], R28 ;  /* 0x0020001c00007988 */ /* 0x0001e80008000409 */
[----:B-1----:R-:W3:Y:S04]  /*a8e0*/  LDL.LU R26, [R1+0x250] ;  /* 0x00025000011a7983 */ /* 0x002ee80000300800 */
[----:B------:R-:W3:Y:S04]  /*a8f0*/  LDL.LU R27, [R1+0x220] ;  /* 0x00022000011b7983 */ /* 0x000ee80000300800 */
[----:B------:R-:W-:Y:S04]  /*a900*/  STL [R1+0xb48], R23 ;  /* 0x000b481701007387 */ /* 0x000fe80000100800 */
[----:B------:R1:W-:Y:S04]  /*a910*/  STS.U16 [R0+UR9+0x2400], R35 ;  /* 0x0024002300007988 */ /* 0x0003e80008000409 */
[----:B0-----:R-:W3:Y:S04]  /*a920*/  LDL.LU R28, [R1+0x154] ;  /* 0x00015400011c7983 */ /* 0x001ee80000300800 */
[----:B-1----:R-:W3:Y:S04]  /*a930*/  LDL.LU R35, [R1+0x58] ;  /* 0x0000580001237983 */ /* 0x002ee80000300800 */
[----:B------:R-:W3:Y:S04]  /*a940*/  LDL.LU R29, [R1+0x50] ;  /* 0x00005000011d7983 */ /* 0x000ee80000300800 */
[----:B------:R-:W-:Y:S04]  /*a950*/  STL [R1+0x488], R8 ;  /* 0x0004880801007387 */ /* 0x000fe80000100800 */
[----:B------:R-:W-:Y:S01]  /*a960*/  STL [R1+0x484], R9 ;  /* 0x0004840901007387 */ /* 0x000fe20000100800 */
[----:B------:R-:W-:-:S03]  /*a970*/  PRMT R21, RZ, 0x7610, R21 ;  /* 0x00007610ff157816 */ /* 0x000fc60000000015 */
[----:B----4-:R0:W-:Y:S02]  /*a980*/  STS.U16 [R0+UR9+0x2c00], R7 ;  /* 0x002c000700007988 */ /* 0x0101e40008000409 */
[----:B0-----:R-:W-:-:S04]  /*a990*/  LOP3.LUT R7, R2, 0xe6, RZ, 0xfc, !PT ;  /* 0x000000e602077812 */ /* 0x001fc800078efcff */
[----:B------:R-:W-:Y:S02]  /*a9a0*/  ISETP.LT.AND P0, PT, R7, UR17, P0 ;  /* 0x0000001107007c0c */ /* 0x000fe40008701270 */
[C---:B--2---:R-:W-:Y:S01]  /*a9b0*/  LEA R7, P1, R31.reuse, R6, 0x1 ;  /* 0x000000061f077211 */ /* 0x044fe200078208ff */
[----:B------:R0:W-:Y:S03]  /*a9c0*/  STS.U16 [R0+UR9+0x3000], R30 ;  /* 0x0030001e00007988 */ /* 0x0001e60008000409 */
[----:B------:R-:W-:-:S07]  /*a9d0*/  LEA.HI.X.SX32 R8, R31, R3, 0x1, P1 ;  /* 0x000000031f087211 */ /* 0x000fce00008f0eff */
[----:B------:R-:W-:Y:S01]  /*a9e0*/  @P0 IMAD.MOV.U32 R9, RZ, RZ, R8 ;  /* 0x000000ffff090224 */ /* 0x000fe200078e0008 */
[----:B---3--:R-:W-:Y:S04]  /*a9f0*/  STL [R1+0xb4c], R22 ;  /* 0x000b4c1601007387 */ /* 0x008fe80000100800 */
[----:B0-----:R-:W2:Y:S04]  /*aa00*/  LDL.LU R30, [R1+0x54] ;  /* 0x00005400011e7983 */ /* 0x001ea80000300800 */
[----:B------:R-:W-:Y:S04]  /*aa10*/  STL [R1+0x490], R7 ;  /* 0x0004900701007387 */ /* 0x000fe80000100800 */
[----:B------:R0:W-:Y:S04]  /*aa20*/  STL [R1+0x48c], R8 ;  /* 0x00048c0801007387 */ /* 0x0001e80000100800 */
[----:B------:R-:W3:Y:S01]  /*aa30*/  LDL.LU R31, [R1+0x158] ;  /* 0x00015800011f7983 */ /* 0x000ee20000300800 */
[----:B0-----:R-:W-:-:S05]  /*aa40*/  @P0 IMAD.MOV.U32 R8, RZ, RZ, R7 ;  /* 0x000000ffff080224 */ /* 0x001fca00078e0007 */
[----:B------:R0:W4:Y:S01]  /*aa50*/  @P0 LDG.E.U16 R21, desc[UR10][R8.64] ;  /* 0x0000000a08150981 */ /* 0x000122000c1e1500 */
[----:B------:R-:W-:Y:S02]  /*aa60*/  PLOP3.LUT P0, PT, PT, PT, UP1, 0x80, 0x8 ;  /* 0x000000000008781c */ /* 0x000fe40003f0f018 */
[----:B------:R-:W-:-:S04]  /*aa70*/  LOP3.LUT R7, R2, 0xee, RZ, 0xfc, !PT ;  /* 0x000000ee02077812 */ /* 0x000fc800078efcff */
[----:B------:R-:W-:Y:S02]  /*aa80*/  ISETP.LT.AND P0, PT, R7, UR17, P0 ;  /* 0x0000001107007c0c */ /* 0x000fe40008701270 */
[----:B------:R-:W-:-:S04]  /*aa90*/  LEA R7, P1, R35, R6, 0x1 ;  /* 0x0000000623077211 */ /* 0x000fc800078208ff */
[----:B0-----:R-:W-:Y:S02]  /*aaa0*/  LEA.HI.X.SX32 R8, R35, R3, 0x1, P1 ;  /* 0x0000000323087211 */ /* 0x001fe400008f0eff */
[----:B------:R-:W-:-:S05]  /*aab0*/  PRMT R20, RZ, 0x7610, R20 ;  /* 0x00007610ff147816 */ /* 0x000fca0000000014 */
[----:B------:R-:W-:Y:S01]  /*aac0*/  @P0 IMAD.MOV.U32 R9, RZ, RZ, R8 ;  /* 0x000000ffff090224 */ /* 0x000fe200078e0008 */
[----:B----4-:R-:W-:Y:S04]  /*aad0*/  STL [R1+0xb50], R21 ;  /* 0x000b501501007387 */ /* 0x010fe80000100800 */
[----:B------:R-:W4:Y:S04]  /*aae0*/  LDL.LU R35, [R1+0x140] ;  /* 0x0001400001237983 */ /* 0x000f280000300800 */
[----:B------:R-:W-:Y:S04]  /*aaf0*/  STL [R1+0x498], R7 ;  /* 0x0004980701007387 */ /* 0x000fe80000100800 */
[----:B------:R0:W-:Y:S02]  /*ab00*/  STL [R1+0x494], R8 ;  /* 0x0004940801007387 */ /* 0x0001e40000100800 */
[----:B0-----:R-:W-:-:S05]  /*ab10*/  @P0 IMAD.MOV.U32 R8, RZ, RZ, R7 ;  /* 0x000000ffff080224 */ /* 0x001fca00078e0007 */
[----:B------:R-:W4:Y:S01]  /*ab20*/  @P0 LDG.E.U16 R20, desc[UR10][R8.64] ;  /* 0x0000000a08140981 */ /* 0x000f22000c1e1500 */
[----:B------:R-:W-:-:S03]  /*ab30*/  IMAD R7, R4, 0x2, R29 ;  /* 0x0000000204077824 */ /* 0x000fc600078e021d */
[----:B------:R0:W-:Y:S01]  /*ab40*/  STS.U16 [R0+UR9+0x2800], R25 ;  /* 0x0028001900007988 */ /* 0x0001e20008000409 */
[----:B--2---:R-:W-:-:S03]  /*ab50*/  LEA R21, P0, R30, R6, 0x1 ;  /* 0x000000061e157211 */ /* 0x004fc600078008ff */
[----:B------:R-:W-:Y:S01]  /*ab60*/  STS.U16 [R0+UR9+0x3400], R37 ;  /* 0x0034002500007988 */ /* 0x000fe20008000409 */
[----:B------:R-:W-:Y:S02]  /*ab70*/  PRMT R19, RZ, 0x7610, R19 ;  /* 0x00007610ff137816 */ /* 0x000fe40000000013 */
[----:B------:R-:W-:Y:S01]  /*ab80*/  PRMT R18, RZ, 0x7610, R18 ;  /* 0x00007610ff127816 */ /* 0x000fe20000000012 */
[----:B------:R-:W-:Y:S04]  /*ab90*/  STS.U16 [R0+UR9+0x4000], R28 ;  /* 0x0040001c00007988 */ /* 0x000fe80008000409 */
[----:B------:R-:W-:Y:S04]  /*aba0*/  STS.U16 [R0+UR9+0x3800], R26 ;  /* 0x0038001a00007988 */ /* 0x000fe80008000409 */
[----:B---3--:R-:W-:Y:S04]  /*abb0*/  STS.U16 [R0+UR9+0x4400], R31 ;  /* 0x0044001f00007988 */ /* 0x008fe80008000409 */
[----:B------:R-:W-:Y:S04]  /*abc0*/  STS.U16 [R0+UR9+0x3c00], R27 ;  /* 0x003c001b00007988 */ /* 0x000fe80008000409 */
[----:B----4-:R1:W-:Y:S04]  /*abd0*/  STL [R1+0xb54], R20 ;  /* 0x000b541401007387 */ /* 0x0103e80000100800 */
[----:B------:R-:W2:Y:S04]  /*abe0*/  LDL.LU R24, [R1+0x138] ;  /* 0x0001380001187983 */ /* 0x000ea80000300800 */
[----:B0-----:R-:W3:Y:S01]  /*abf0*/  LDL.LU R25, [R1+0x134] ;  /* 0x0001340001197983 */ /* 0x001ee20000300800 */
[----:B-1----:R-:W-:-:S03]  /*ac00*/  LEA R20, P1, R7, R6, 0x1 ;  /* 0x0000000607147211 */ /* 0x002fc600078208ff */
[----:B------:R-:W4:Y:S04]  /*ac10*/  LDL.LU R37, [R1+0x12c] ;  /* 0x00012c0001257983 */ /* 0x000f280000300800 */
[----:B------:R-:W-:Y:S01]  /*ac20*/  STL [R1+0xa60], R4 ;  /* 0x000a600401007387 */ /* 0x000fe20000100800 */
[----:B------:R-:W-:-:S03]  /*ac30*/  LEA.HI.X.SX32 R6, R7, R3, 0x1, P1 ;  /* 0x0000000307067211 */ /* 0x000fc600008f0eff */
[----:B------:R-:W-:Y:S04]  /*ac40*/  STL [R1+0xa78], R4 ;  /* 0x000a780401007387 */ /* 0x000fe80000100800 */
[----:B------:R-:W-:Y:S04]  /*ac50*/  STL [R1+0xac8], R4 ;  /* 0x000ac80401007387 */ /* 0x000fe80000100800 */
[----:B------:R0:W-:Y:S01]  /*ac60*/  STL [R1+0xb58], R4 ;  /* 0x000b580401007387 */ /* 0x0001e20000100800 */
[----:B------:R-:W-:-:S03]  /*ac70*/  PLOP3.LUT P1, PT, PT, PT, UP1, 0x80, 0x8 ;  /* 0x000000000008781c */ /* 0x000fc60003f2f018 */
[----:B------:R-:W4:Y:S01]  /*ac80*/  LDL.LU R28, [R1+0x11c] ;  /* 0x00011c00011c7983 */ /* 0x000f220000300800 */
[----:B0-----:R-:W-:Y:S02]  /*ac90*/  LEA.HI.X.SX32 R4, R30, R3, 0x1, P0 ;  /* 0x000000031e047211 */ /* 0x001fe400000f0eff */
[----:B------:R-:W-:Y:S02]  /*aca0*/  PLOP3.LUT P0, PT, PT, PT, UP1, 0x80, 0x8 ;  /* 0x000000000008781c */ /* 0x000fe40003f0f018 */
[C---:B------:R-:W-:Y:S02]  /*acb0*/  LOP3.LUT R3, R2.reuse, 0xf6, RZ, 0xfc, !PT ;  /* 0x000000f602037812 */ /* 0x040fe400078efcff */
[----:B------:R-:W-:Y:S02]  /*acc0*/  LOP3.LUT R2, R2, 0xfe, RZ, 0xfc, !PT ;  /* 0x000000fe02027812 */ /* 0x000fe400078efcff */
[----:B------:R-:W-:Y:S02]  /*acd0*/  ISETP.LT.AND P0, PT, R3, UR17, P0 ;  /* 0x0000001103007c0c */ /* 0x000fe40008701270 */
[----:B------:R-:W-:-:S11]  /*ace0*/  ISETP.LT.AND P1, PT, R2, UR17, P1 ;  /* 0x0000001102007c0c */ /* 0x000fd60008f21270 */
[----:B------:R-:W-:Y:S02]  /*acf0*/  @P0 IMAD.MOV.U32 R2, RZ, RZ, R21 ;  /* 0x000000ffff020224 */ /* 0x000fe400078e0015 */
[----:B------:R-:W-:-:S05]  /*ad00*/  @P0 IMAD.MOV.U32 R3, RZ, RZ, R4 ;  /* 0x000000ffff030224 */ /* 0x000fca00078e0004 */
[----:B------:R0:W4:Y:S04]  /*ad10*/  @P0 LDG.E.U16 R19, desc[UR10][R2.64] ;  /* 0x0000000a02130981 */ /* 0x000128000c1e1500 */
[----:B------:R-:W-:Y:S01]  /*ad20*/  STL [R1+0x49c], R21 ;  /* 0x00049c1501007387 */ /* 0x000fe20000100800 */
[----:B0-----:R-:W-:Y:S02]  /*ad30*/  @P1 IMAD.MOV.U32 R2, RZ, RZ, R20 ;  /* 0x000000ffff021224 */ /* 0x001fe400078e0014 */
[----:B------:R-:W-:Y:S01]  /*ad40*/  @P1 IMAD.MOV.U32 R3, RZ, RZ, R6 ;  /* 0x000000ffff031224 */ /* 0x000fe200078e0006 */
[----:B------:R-:W-:Y:S04]  /*ad50*/  STL [R1+0x410], R4 ;  /* 0x0004100401007387 */ /* 0x000fe80000100800 */
[----:B------:R-:W4:Y:S04]  /*ad60*/  @P1 LDG.E.U16 R18, desc[UR10][R2.64] ;  /* 0x0000000a02121981 */ /* 0x000f28000c1e1500 */
[----:B------:R-:W-:Y:S04]  /*ad70*/  STL [R1+0x418], R20 ;  /* 0x0004181401007387 */ /* 0x000fe80000100800 */
[----:B------:R-:W4:Y:S04]  /*ad80*/  LDL.LU R29, [R1+0x108] ;  /* 0x00010800011d7983 */ /* 0x000f280000300800 */
[----:B------:R-:W-:Y:S04]  /*ad90*/  STL [R1+0x414], R6 ;  /* 0x0004140601007387 */ /* 0x000fe80000100800 */
[----:B------:R-:W4:Y:S04]  /*ada0*/  LDL.LU R26, [R1+0xf8] ;  /* 0x0000f800011a7983 */ /* 0x000f280000300800 */
[----:B------:R-:W4:Y:S04]  /*adb0*/  LDL.LU R30, [R1+0xe8] ;  /* 0x0000e800011e7983 */ /* 0x000f280000300800 */
[----:B------:R-:W4:Y:S04]  /*adc0*/  LDL.LU R31, [R1+0xd8] ;  /* 0x0000d800011f7983 */ /* 0x000f280000300800 */
[----:B------:R0:W-:Y:S04]  /*add0*/  STS.U16 [R0+UR9+0x4800], R35 ;  /* 0x0048002300007988 */ /* 0x0001e80008000409 */
[----:B------:R-:W4:Y:S04]  /*ade0*/  LDL.LU R27, [R1+0xd4] ;  /* 0x0000d400011b7983 */ /* 0x000f280000300800 */
[----:B0-----:R-:W4:Y:S04]  /*adf0*/  LDL.LU R35, [R1+0xd0] ;  /* 0x0000d00001237983 */ /* 0x001f280000300800 */
[----:B------:R-:W-:Y:S04]  /*ae00*/  STS.U16 [R0+UR9+0x7c00], R5 ;  /* 0x007c000500007988 */ /* 0x000fe80008000409 */
[----:B--2---:R0:W-:Y:S04]  /*ae10*/  STS.U16 [R0+UR9+0x4c00], R24 ;  /* 0x004c001800007988 */ /* 0x0041e80008000409 */
[----:B---3--:R1:W-:Y:S04]  /*ae20*/  STS.U16 [R0+UR9+0x5000], R25 ;  /* 0x0050001900007988 */ /* 0x0083e80008000409 */
[----:B----4-:R-:W-:Y:S04]  /*ae30*/  STS.U16 [R0+UR9+0x5400], R37 ;  /* 0x0054002500007988 */ /* 0x010fe80008000409 */
[----:B------:R2:W-:Y:S04]  /*ae40*/  STS.U16 [R0+UR9+0x5800], R28 ;  /* 0x0058001c00007988 */ /* 0x0005e80008000409 */
[----:B------:R-:W-:Y:S04]  /*ae50*/  STL [R1+0xb5c], R19 ;  /* 0x000b5c1301007387 */ /* 0x000fe80000100800 */
[----:B------:R-:W3:Y:S04]  /*ae60*/  LDL.LU R4, [R1+0xcc] ;  /* 0x0000cc0001047983 */ /* 0x000ee80000300800 */
[----:B------:R-:W4:Y:S04]  /*ae70*/  LDL.LU R23, [R1+0xc8] ;  /* 0x0000c80001177983 */ /* 0x000f280000300800 */
[----:B------:R-:W-:Y:S04]  /*ae80*/  STL [R1+0xb60], R18 ;  /* 0x000b601201007387 */ /* 0x000fe80000100800 */
[----:B0-----:R-:W4:Y:S04]  /*ae90*/  LDL.LU R24, [R1+0x29c] ;  /* 0x00029c0001187983 */ /* 0x001f280000300800 */
[----:B-1----:R-:W4:Y:S04]  /*aea0*/  LDL.LU R25, [R1+0x288] ;  /* 0x0002880001197983 */ /* 0x002f280000300800 */
[----:B------:R-:W4:Y:S04]  /*aeb0*/  LDL.LU R2, [R1+0x27c] ;  /* 0x00027c0001027983 */ /* 0x000f280000300800 */
[----:B--2---:R-:W2:Y:S04]  /*aec0*/  LDL.LU R28, [R1+0x274] ;  /* 0x00027400011c7983 */ /* 0x004ea80000300800 */
[----:B------:R0:W-:Y:S04]  /*aed0*/  STS.U16 [R0+UR9+0x5c00], R29 ;  /* 0x005c001d00007988 */ /* 0x0001e80008000409 */
[----:B------:R1:W-:Y:S04]  /*aee0*/  STS.U16 [R0+UR9+0x6000], R26 ;  /* 0x0060001a00007988 */ /* 0x0003e80008000409 */
[----:B0-----:R-:W2:Y:S04]  /*aef0*/  LDL.LU R29, [R1+0x258] ;  /* 0x00025800011d7983 */ /* 0x001ea80000300800 */
[----:B------:R-:W2:Y:S04]  /*af00*/  LDL.LU R19, [R1+0x22c] ;  /* 0x00022c0001137983 */ /* 0x000ea80000300800 */
[----:B------:R-:W2:Y:S04]  /*af10*/  LDL.LU R37, [R1+0x228] ;  /* 0x0002280001257983 */ /* 0x000ea80000300800 */
[----:B------:R0:W-:Y:S04]  /*af20*/  STS.U16 [R0+UR9+0x6400], R30 ;  /* 0x0064001e00007988 */ /* 0x0001e80008000409 */
[----:B-1----:R-:W2:Y:S04]  /*af30*/  LDL.LU R26, [R1+0x21c] ;  /* 0x00021c00011a7983 */ /* 0x002ea80000300800 */
[----:B------:R1:W-:Y:S04]  /*af40*/  STS.U16 [R0+UR9+0x6800], R31 ;  /* 0x0068001f00007988 */ /* 0x0003e80008000409 */
[----:B0-----:R-:W2:Y:S04]  /*af50*/  LDL.LU R30, [R1+0x218] ;  /* 0x00021800011e7983 */ /* 0x001ea80000300800 */
[----:B-1----:R-:W2:Y:S04]  /*af60*/  LDL.LU R31, [R1+0x20c] ;  /* 0x00020c00011f7983 */ /* 0x002ea80000300800 */
[----:B------:R-:W2:Y:S04]  /*af70*/  LDL.LU R7, [R1+0x208] ;  /* 0x0002080001077983 */ /* 0x000ea80000300800 */
[----:B------:R-:W2:Y:S04]  /*af80*/  LDL.LU R6, [R1+0x204] ;  /* 0x0002040001067983 */ /* 0x000ea80000300800 */
[----:B------:R-:W2:Y:S04]  /*af90*/  LDL.LU R20, [R1+0x200] ;  /* 0x0002000001147983 */ /* 0x000ea80000300800 */
[----:B------:R-:W2:Y:S04]  /*afa0*/  LDL.LU R21, [R1+0x1bc] ;  /* 0x0001bc0001157983 */ /* 0x000ea80000300800 */
[----:B------:R0:W-:Y:S04]  /*afb0*/  STS.U16 [R0+UR9+0x6c00], R27 ;  /* 0x006c001b00007988 */ /* 0x0001e80008000409 */
[----:B------:R-:W2:Y:S04]  /*afc0*/  LDL.LU R22, [R1+0x1b8] ;  /* 0x0001b80001167983 */ /* 0x000ea80000300800 */
[----:B------:R1:W-:Y:S04]  /*afd0*/  STS.U16 [R0+UR9+0x7000], R35 ;  /* 0x0070002300007988 */ /* 0x0003e80008000409 */
[----:B0-----:R-:W2:Y:S04]  /*afe0*/  LDL.LU R27, [R1+0x1b4] ;  /* 0x0001b400011b7983 */ /* 0x001ea80000300800 */
[----:B-1----:R-:W2:Y:S04]  /*aff0*/  LDL.LU R35, [R1+0x168] ;  /* 0x0001680001237983 */ /* 0x002ea80000300800 */
[----:B------:R-:W2:Y:S04]  /*b000*/  LDL.LU R5, [R1+0xba8] ;  /* 0x000ba80001057983 */ /* 0x000ea80000300800 */
[----:B---3--:R0:W-:Y:S04]  /*b010*/  STS.U16 [R0+UR9+0x7400], R4 ;  /* 0x0074000400007988 */ /* 0x0081e80008000409 */
[----:B----4-:R1:W-:Y:S01]  /*b020*/  STS.U16 [R0+UR9+0x7800], R23 ;  /* 0x0078001700007988 */ /* 0x0103e20008000409 */
[----:B0-----:R-:W-:-:S03]  /*b030*/  LOP3.LUT R4, R0, 0x20, RZ, 0x3c, !PT ;  /* 0x0000002000047812 */ /* 0x001fc600078e3cff */
[----:B-1----:R-:W3:Y:S04]  /*b040*/  LDL.LU R23, [R1+0x144] ;  /* 0x0001440001177983 */ /* 0x002ee80000300800 */
[----:B------:R0:W-:Y:S04]  /*b050*/  STS.U16 [R4+UR9+0x100], R24 ;  /* 0x0001001804007988 */ /* 0x0001e80008000409 */
[----:B------:R-:W-:Y:S04]  /*b060*/  STS.U16 [R4+UR9+0x500], R25 ;  /* 0x0005001904007988 */ /* 0x000fe80008000409 */
[----:B------:R1:W-:Y:S04]  /*b070*/  STS.U16 [R4+UR9+0x900], R2 ;  /* 0x0009000204007988 */ /* 0x0003e80008000409 */
[----:B--2---:R2:W-:Y:S04]  /*b080*/  STS.U16 [R4+UR9+0xd00], R28 ;  /* 0x000d001c04007988 */ /* 0x0045e80008000409 */
[----:B0-----:R-:W4:Y:S01]  /*b090*/  LDL.LU R24, [R1+0x13c] ;  /* 0x00013c0001187983 */ /* 0x001f220000300800 */
[----:B-1----:R-:W0:Y:S03]  /*b0a0*/  LDC R2, c[0x0][0x3ac] ;  /* 0x0000eb00ff027b82 */ /* 0x002e260000000800 */
[----:B------:R-:W4:Y:S04]  /*b0b0*/  LDL.LU R25, [R1+0x130] ;  /* 0x0001300001197983 */ /* 0x000f280000300800 */
[----:B--2---:R-:W2:Y:S04]  /*b0c0*/  LDL.LU R28, [R1+0x128] ;  /* 0x00012800011c7983 */ /* 0x004ea80000300800 */
[----:B------:R1:W-:Y:S04]  /*b0d0*/  STS.U16 [R4+UR9+0x1100], R29 ;  /* 0x0011001d04007988 */ /* 0x0003e80008000409 */
[----:B------:R-:W-:Y:S04]  /*b0e0*/  STS.U16 [R4+UR9+0x1500], R19 ;  /* 0x0015001304007988 */ /* 0x000fe80008000409 */
[----:B------:R1:W-:Y:S04]  /*b0f0*/  STS.U16 [R4+UR9+0x1900], R37 ;  /* 0x0019002504007988 */ /* 0x0003e80008000409 */
[----:B-1----:R-:W2:Y:S04]  /*b100*/  LDL.LU R29, [R1+0x118] ;  /* 0x00011800011d7983 */ /* 0x002ea80000300800 */
[----:B------:R1:W-:Y:S04]  /*b110*/  STS.U16 [R4+UR9+0x1d00], R26 ;  /* 0x001d001a04007988 */ /* 0x0003e80008000409 */
[----:B------:R-:W2:Y:S04]  /*b120*/  LDL.LU R37, [R1+0x10c] ;  /* 0x00010c0001257983 */ /* 0x000ea80000300800 */
[----:B------:R0:W-:Y:S04]  /*b130*/  STS.U16 [R4+UR9+0x2100], R30 ;  /* 0x0021001e04007988 */ /* 0x0001e80008000409 */
[----:B------:R0:W-:Y:S04]  /*b140*/  STS.U16 [R4+UR9+0x2500], R31 ;  /* 0x0025001f04007988 */ /* 0x0001e80008000409 */
[----:B------:R-:W-:Y:S04]  /*b150*/  STS.U16 [R4+UR9+0x2900], R7 ;  /* 0x0029000704007988 */ /* 0x000fe80008000409 */
[----:B------:R-:W-:Y:S04]  /*b160*/  STS.U16 [R4+UR9+0x2d00], R6 ;  /* 0x002d000604007988 */ /* 0x000fe80008000409 */
[----:B------:R-:W-:Y:S04]  /*b170*/  STS.U16 [R4+UR9+0x3100], R20 ;  /* 0x0031001404007988 */ /* 0x000fe80008000409 */
[----:B------:R-:W-:Y:S04]  /*b180*/  STS.U16 [R4+UR9+0x3500], R21 ;  /* 0x0035001504007988 */ /* 0x000fe80008000409 */
[----:B-1----:R-:W2:Y:S04]  /*b190*/  LDL.LU R26, [R1+0xfc] ;  /* 0x0000fc00011a7983 */ /* 0x002ea80000300800 */
[----:B------:R-:W-:Y:S04]  /*b1a0*/  STS.U16 [R4+UR9+0x3900], R22 ;  /* 0x0039001604007988 */ /* 0x000fe80008000409 */
[----:B0-----:R-:W2:Y:S04]  /*b1b0*/  LDL.LU R30, [R1+0xec] ;  /* 0x0000ec00011e7983 */ /* 0x001ea80000300800 */
[----:B------:R-:W-:Y:S04]  /*b1c0*/  STS.U16 [R4+UR9+0x3d00], R27 ;  /* 0x003d001b04007988 */ /* 0x000fe80008000409 */
[----:B------:R-:W2:Y:S04]  /*b1d0*/  LDL.LU R31, [R1+0xdc] ;  /* 0x0000dc00011f7983 */ /* 0x000ea80000300800 */
[----:B------:R-:W-:Y:S04]  /*b1e0*/  STS.U16 [R4+UR9+0x4100], R35 ;  /* 0x0041002304007988 */ /* 0x000fe80008000409 */
[----:B------:R0:W-:Y:S04]  /*b1f0*/  STS.U16 [R4+UR9+0x4500], R5 ;  /* 0x0045000504007988 */ /* 0x0001e80008000409 */
[----:B0-----:R-:W2:Y:S04]  /*b200*/  LDL.LU R5, [R1+0xba4] ;  /* 0x000ba40001057983 */ /* 0x001ea80000300800 */
[----:B------:R-:W2:Y:S01]  /*b210*/  LDL.LU R35, [R1+0x18] ;  /* 0x0000180001237983 */ /* 0x000ea20000300800 */
[----:B------:R-:W0:Y:S01]  /*b220*/  S2R R27, SR_TID.X ;  /* 0x00000000001b7919 */ /* 0x000e220000002100 */
[----:B------:R-:W-:-:S02]  /*b230*/  PLOP3.LUT P1, PT, PT, PT, UP1, 0x80, 0x8 ;  /* 0x000000000008781c */ /* 0x000fc40003f2f018 */
[----:B------:R-:W-:Y:S02]  /*b240*/  PRMT R17, RZ, 0x7610, R17 ;  /* 0x00007610ff117816 */ /* 0x000fe40000000011 */
[----:B0-----:R-:W-:-:S04]  /*b250*/  LOP3.LUT R27, R27, 0x7f, RZ, 0xc0, !PT ;  /* 0x0000007f1b1b7812 */ /* 0x001fc800078ec0ff */
[----:B------:R-:W-:-:S04]  /*b260*/  LOP3.LUT R6, R27, 0x80, RZ, 0xfc, !PT ;  /* 0x000000801b067812 */ /* 0x000fc800078efcff */
[----:B------:R-:W-:Y:S02]  /*b270*/  ISETP.LT.AND P1, PT, R6, UR17, P1 ;  /* 0x0000001106007c0c */ /* 0x000fe40008f21270 */
[----:B------:R-:W-:Y:S01]  /*b280*/  PRMT R16, RZ, 0x7610, R16 ;  /* 0x00007610ff107816 */ /* 0x000fe20000000010 */
[----:B---3--:R-:W-:Y:S04]  /*b290*/  STS.U16 [R4+UR9+0x4900], R23 ;  /* 0x0049001704007988 */ /* 0x008fe80008000409 */
[----:B----4-:R-:W-:Y:S04]  /*b2a0*/  STS.U16 [R4+UR9+0x4d00], R24 ;  /* 0x004d001804007988 */ /* 0x010fe80008000409 */
[----:B------:R-:W-:Y:S04]  /*b2b0*/  STS.U16 [R4+UR9+0x5100], R25 ;  /* 0x0051001904007988 */ /* 0x000fe80008000409 */
[----:B--2---:R0:W-:Y:S04]  /*b2c0*/  STS.U16 [R4+UR9+0x5500], R28 ;  /* 0x0055001c04007988 */ /* 0x0041e80008000409 */
[----:B------:R1:W-:Y:S04]  /*b2d0*/  STS.U16 [R4+UR9+0x5900], R29 ;  /* 0x0059001d04007988 */ /* 0x0003e80008000409 */
[----:B------:R-:W-:Y:S04]  /*b2e0*/  STS.U16 [R4+UR9+0x5d00], R37 ;  /* 0x005d002504007988 */ /* 0x000fe80008000409 */
[----:B------:R-:W-:Y:S04]  /*b2f0*/  STS.U16 [R4+UR9+0x6100], R26 ;  /* 0x0061001a04007988 */ /* 0x000fe80008000409 */
[----:B------:R2:W-:Y:S04]  /*b300*/  STS.U16 [R4+UR9+0x6500], R30 ;  /* 0x0065001e04007988 */ /* 0x0005e80008000409 */
[----:B------:R3:W-:Y:S01]  /*b310*/  STS.U16 [R4+UR9+0x6900], R31 ;  /* 0x0069001f04007988 */ /* 0x0007e20008000409 */
[----:B------:R-:W-:-:S05]  /*b320*/  IMAD R5, R27, R5, RZ ;  /* 0x000000051b057224 */ /* 0x000fca00078e02ff */
[C---:B0-----:R-:W-:Y:S01]  /*b330*/  LEA R28, P0, R5.reuse, UR14, 0x1 ;  /* 0x0000000e051c7c11 */ /* 0x041fe2000f8008ff */
[----:B------:R-:W-:Y:S01]  /*b340*/  IMAD R2, R2, 0x80, R5 ;  /* 0x0000008002027824 */ /* 0x000fe200078e0205 */
[----:B------:R-:W0:Y:S02]  /*b350*/  LDCU UR14, c[0x0][0x3b0] ;  /* 0x00007600ff0e77ac */ /* 0x000e240008000800 */
[----:B-1----:R-:W-:Y:S02]  /*b360*/  LEA.HI.X.SX32 R29, R5, UR15, 0x1, P0 ;  /* 0x0000000f051d7c11 */ /* 0x002fe400080f0eff */
[----:B------:R-:W-:Y:S01]  /*b370*/  PLOP3.LUT P0, PT, PT, PT, UP1, 0x80, 0x8 ;  /* 0x000000000008781c */ /* 0x000fe20003f0f018 */
[----:B------:R-:W1:Y:S01]  /*b380*/  LDCU UR15, c[0x0][0x3b0] ;  /* 0x00007600ff0f77ac */ /* 0x000e620008000800 */
[----:B--2---:R-:W-:Y:S02]  /*b390*/  LEA R30, P3, R2, UR6, 0x1 ;  /* 0x00000006021e7c11 */ /* 0x004fe4000f8608ff */
[----:B------:R-:W-:Y:S01]  /*b3a0*/  ISETP.LT.AND P0, PT, R27, UR17, P0 ;  /* 0x000000111b007c0c */ /* 0x000fe20008701270 */
[----:B------:R-:W-:Y:S01]  /*b3b0*/  IMAD R6, R34, UR13, RZ ;  /* 0x0000000d22067c24 */ /* 0x000fe2000f8e02ff */
[----:B---3--:R-:W-:Y:S01]  /*b3c0*/  LEA.HI.X.SX32 R31, R2, UR7, 0x1, P3 ;  /* 0x00000007021f7c11 */ /* 0x008fe200098f0eff */
[----:B------:R-:W-:Y:S01]  /*b3d0*/  IMAD R2, R35, UR5, RZ ;  /* 0x0000000523027c24 */ /* 0x000fe2000f8e02ff */
[----:B------:R-:W-:Y:S01]  /*b3e0*/  STL [R1+0xb64], R34 ;  /* 0x000b642201007387 */ /* 0x000fe20000100800 */
[----:B------:R-:W-:Y:S01]  /*b3f0*/  PRMT R13, RZ, 0x7610, R13 ;  /* 0x00007610ff0d7816 */ /* 0x000fe2000000000d */
[----:B-1----:R-:W-:-:S02]  /*b400*/  IMAD R32, R32, UR15, RZ ;  /* 0x0000000f20207c24 */ /* 0x002fc4000f8e02ff */
[----:B0-----:R-:W-:Y:S01]  /*b410*/  IMAD R7, R12, UR14, RZ ;  /* 0x0000000e0c077c24 */ /* 0x001fe2000f8e02ff */
[----:B------:R-:W-:Y:S01]  /*b420*/  PRMT R9, RZ, 0x7610, R9 ;  /* 0x00007610ff097816 */ /* 0x000fe20000000009 */
[C---:B------:R-:W-:Y:S01]  /*b430*/  IMAD.WIDE R18, R2.reuse, 0x2, R28 ;  /* 0x0000000202127825 */ /* 0x040fe200078e021c */
[----:B------:R-:W-:Y:S01]  /*b440*/  PRMT R5, RZ, 0x7610, R5 ;  /* 0x00007610ff057816 */ /* 0x000fe20000000005 */
[----:B------:R-:W0:Y:S02]  /*b450*/  LDCU UR5, c[0x0][0x3b0] ;  /* 0x00007600ff0577ac */ /* 0x000e240008000800 */
[----:B------:R-:W-:Y:S01]  /*b460*/  IMAD.WIDE R20, R2, 0x2, R30 ;  /* 0x0000000202147825 */ /* 0x000fe200078e021e */
[----:B------:R1:W2:Y:S03]  /*b470*/  @P0 LDG.E.U16 R17, desc[UR10][R18.64] ;  /* 0x0000000a12110981 */ /* 0x0002a6000c1e1500 */
[----:B------:R-:W-:Y:S01]  /*b480*/  IMAD R10, R10, UR19, RZ ;  /* 0x000000130a0a7c24 */ /* 0x000fe2000f8e02ff */
[----:B------:R-:W3:Y:S01]  /*b490*/  @P1 LDG.E.U16 R16, desc[UR10][R20.64] ;  /* 0x0000000a14101981 */ /* 0x000ee2000c1e1500 */
[----:B------:R-:W-:Y:S01]  /*b4a0*/  IMAD R26, R36, UR12, RZ ;  /* 0x0000000c241a7c24 */ /* 0x000fe2000f8e02ff */
[----:B------:R-:W-:Y:S01]  /*b4b0*/  PRMT R15, RZ, 0x7610, R15 ;  /* 0x00007610ff0f7816 */ /* 0x000fe2000000000f */
[----:B------:R-:W-:Y:S01]  /*b4c0*/  IMAD R27, R33, UR18, RZ ;  /* 0x00000012211b7c24 */ /* 0x000fe2000f8e02ff */
[----:B------:R-:W-:Y:S01]  /*b4d0*/  STL [R1+0xb68], R33 ;  /* 0x000b682101007387 */ /* 0x000fe20000100800 */
[----:B------:R-:W-:Y:S01]  /*b4e0*/  PRMT R11, RZ, 0x7610, R11 ;  /* 0x00007610ff0b7816 */ /* 0x000fe2000000000b */
[----:B------:R-:W4:Y:S02]  /*b4f0*/  LDCU UR6, c[0x0][0x3b0] ;  /* 0x00007600ff0677ac */ /* 0x000f240008000800 */
[----:B------:R-:W-:Y:S01]  /*b500*/  STL [R1+0xba0], R32 ;  /* 0x000ba02001007387 */ /* 0x000fe20000100800 */
[----:B------:R-:W-:Y:S01]  /*b510*/  PRMT R12, RZ, 0x7610, R12 ;  /* 0x00007610ff0c7816 */ /* 0x000fe2000000000c */
[----:B------:R-:W0:Y:S02]  /*b520*/  LDCU UR13, c[0x0][0x3b0] ;  /* 0x00007600ff0d77ac */ /* 0x000e240008000800 */
[----:B------:R1:W-:Y:S01]  /*b530*/  STL.64 [R1+0x230], R18 ;  /* 0x0002301201007387 */ /* 0x0003e20000100a00 */
[----:B------:R-:W-:Y:S01]  /*b540*/  PRMT R8, RZ, 0x7610, R8 ;  /* 0x00007610ff087816 */ /* 0x000fe20000000008 */
[----:B------:R-:W0:Y:S01]  /*b550*/  LDCU UR12, c[0x0][0x3b0] ;  /* 0x00007600ff0c77ac */ /* 0x000e220008000800 */
[----:B------:R-:W-:-:S02]  /*b560*/  PRMT R3, RZ, 0x7610, R3 ;  /* 0x00007610ff037816 */ /* 0x000fc40000000003 */
[----:B------:R-:W-:Y:S01]  /*b570*/  PRMT R14, RZ, 0x7610, R14 ;  /* 0x00007610ff0e7816 */ /* 0x000fe2000000000e */
[----:B------:R-:W0:Y:S01]  /*b580*/  LDCU UR14, c[0x0][0x3b0] ;  /* 0x00007600ff0e77ac */ /* 0x000e220008000800 */
[----:B------:R-:W0:Y:S01]  /*b590*/  LDCU UR17, c[0x0][0x3b0] ;  /* 0x00007600ff1177ac */ /* 0x000e220008000800 */
[--C-:B-1----:R-:W-:Y:S01]  /*b5a0*/  IMAD.WIDE R18, R6, 0x2, R28.reuse ;  /* 0x0000000206127825 */ /* 0x102fe200078e021c */
[----:B------:R-:W1:Y:S04]  /*b5b0*/  LDCU UR18, c[0x0][0x3b0] ;  /* 0x00007600ff1277ac */ /* 0x000e680008000800 */
[----:B------:R0:W4:Y:S01]  /*b5c0*/  @P0 LDG.E.U16 R13, desc[UR10][R18.64] ;  /* 0x0000000a120d0981 */ /* 0x000122000c1e1500 */
[----:B------:R-:W0:Y:S01]  /*b5d0*/  LDCU UR19, c[0x0][0x3b0] ;  /* 0x00007600ff1377ac */ /* 0x000e220008000800 */
[----:B------:R-:W0:Y:S01]  /*b5e0*/  LDCU UR7, c[0x0][0x3b0] ;  /* 0x00007600ff0777ac */ /* 0x000e220008000800 */
[----:B------:R-:W0:Y:S01]  /*b5f0*/  LDCU UR15, c[0x0][0x3b0] ;  /* 0x00007600ff0f77ac */ /* 0x000e220008000800 */
[----:B--2---:R-:W-:Y:S04]  /*b600*/  STL [R1+0xb6c], R17 ;  /* 0x000b6c1101007387 */ /* 0x004fe80000100800 */
[----:B------:R-:W-:Y:S04]  /*b610*/  STL.64 [R1+0x228], R20 ;  /* 0x0002281401007387 */ /* 0x000fe80000100a00 */
[----:B---3--:R-:W-:Y:S04]  /*b620*/  STL [R1+0xb70], R16 ;  /* 0x000b701001007387 */ /* 0x008fe80000100800 */
[----:B------:R0:W-:Y:S02]  /*b630*/  STL.64 [R1+0x1b8], R18 ;  /* 0x0001b81201007387 */ /* 0x0001e40000100a00 */
[----:B0-----:R-:W-:-:S05]  /*b640*/  IMAD.WIDE R18, R7, 0x2, R28 ;  /* 0x0000000207127825 */ /* 0x001fca00078e021c */
[----:B------:R0:W2:Y:S01]  /*b650*/  @P0 LDG.E.U16 R9, desc[UR10][R18.64] ;  /* 0x0000000a12090981 */ /* 0x0000a2000c1e1500 */
[----:B------:R-:W-:-:S03]  /*b660*/  IMAD.WIDE R16, R10, 0x2, R28 ;  /* 0x000000020a107825 */ /* 0x000fc600078e021c */
[----:B----4-:R-:W-:Y:S04]  /*b670*/  STL [R1+0xb74], R13 ;  /* 0x000b740d01007387 */ /* 0x010fe80000100800 */
[----:B------:R0:W-:Y:S04]  /*b680*/  STL.64 [R1+0x140], R18 ;  /* 0x0001401201007387 */ /* 0x0001e80000100a00 */
[----:B------:R3:W4:Y:S01]  /*b690*/  @P0 LDG.E.U16 R5, desc[UR10][R16.64] ;  /* 0x0000000a10050981 */ /* 0x000722000c1e1500 */
[----:B0-----:R-:W-:-:S05]  /*b6a0*/  IMAD.WIDE R18, R26, 0x2, R28 ;  /* 0x000000021a127825 */ /* 0x001fca00078e021c */
[----:B------:R-:W4:Y:S04]  /*b6b0*/  @P0 LDG.E.U16 R15, desc[UR10][R18.64] ;  /* 0x0000000a120f0981 */ /* 0x000f28000c1e1500 */
[----:B--2---:R-:W-:Y:S04]  /*b6c0*/  STL [R1+0xb78], R9 ;  /* 0x000b780901007387 */ /* 0x004fe80000100800 */
[----:B------:R3:W-:Y:S02]  /*b6d0*/  STL.64 [R1+0xc8], R16 ;  /* 0x0000c81001007387 */ /* 0x0007e40000100a00 */
[----:B---3--:R-:W-:-:S05]  /*b6e0*/  IMAD.WIDE R16, R27, 0x2, R28 ;  /* 0x000000021b107825 */ /* 0x008fca00078e021c */
[----:B------:R0:W2:Y:S01]  /*b6f0*/  @P0 LDG.E.U16 R11, desc[UR10][R16.64] ;  /* 0x0000000a100b0981 */ /* 0x0000a2000c1e1500 */
[----:B------:R-:W-:-:S03]  /*b700*/  IMAD.WIDE R32, R6, 0x2, R30 ;  /* 0x0000000206207825 */ /* 0x000fc600078e021e */
[----:B----4-:R-:W-:Y:S01]  /*b710*/  STL [R1+0xb7c], R5 ;  /* 0x000b7c0501007387 */ /* 0x010fe20000100800 */
[----:B------:R-:W-:-:S03]  /*b720*/  IMAD.WIDE R20, R7, 0x2, R30 ;  /* 0x0000000207147825 */ /* 0x000fc600078e021e */
[----:B------:R3:W-:Y:S04]  /*b730*/  STL.64 [R1+0x220], R18 ;  /* 0x0002201201007387 */ /* 0x0007e80000100a00 */
[----:B------:R-:W-:Y:S04]  /*b740*/  STL [R1+0xb80], R15 ;  /* 0x000b800f01007387 */ /* 0x000fe80000100800 */
[----:B------:R0:W-:Y:S04]  /*b750*/  STL.64 [R1+0x1a8], R16 ;  /* 0x0001a81001007387 */ /* 0x0001e80000100a00 */
[----:B------:R-:W4:Y:S01]  /*b760*/  LDL.LU R22, [R1+0x124] ;  /* 0x0001240001167983 */ /* 0x000f220000300800 */
[----:B---3--:R-:W-:-:S03]  /*b770*/  IMAD.WIDE R18, R10, 0x2, R30 ;  /* 0x000000020a127825 */ /* 0x008fc600078e021e */
[----:B------:R-:W3:Y:S04]  /*b780*/  LDL.LU R23, [R1+0x114] ;  /* 0x0001140001177983 */ /* 0x000ee80000300800 */
[----:B------:R-:W3:Y:S01]  /*b790*/  @P1 LDG.E.U16 R12, desc[UR10][R32.64] ;  /* 0x0000000a200c1981 */ /* 0x000ee2000c1e1500 */
[----:B0-----:R-:W-:-:S03]  /*b7a0*/  IMAD.WIDE R16, R26, 0x2, R30 ;  /* 0x000000021a107825 */ /* 0x001fc600078e021e */
[----:B------:R-:W4:Y:S04]  /*b7b0*/  LDL.LU R24, [R1+0x104] ;  /* 0x0001040001187983 */ /* 0x000f280000300800 */
[----:B------:R-:W4:Y:S04]  /*b7c0*/  LDL.LU R37, [R1+0xf4] ;  /* 0x0000f40001257983 */ /* 0x000f280000300800 */
[----:B------:R-:W4:Y:S04]  /*b7d0*/  LDL.LU R35, [R1+0xe0] ;  /* 0x0000e00001237983 */ /* 0x000f280000300800 */
[----:B------:R-:W4:Y:S04]  /*b7e0*/  @P1 LDG.E.U16 R8, desc[UR10][R20.64] ;  /* 0x0000000a14081981 */ /* 0x000f28000c1e1500 */
[----:B------:R-:W4:Y:S04]  /*b7f0*/  @P1 LDG.E.U16 R3, desc[UR10][R18.64] ;  /* 0x0000000a12031981 */ /* 0x000f28000c1e1500 */
[----:B------:R-:W4:Y:S04]  /*b800*/  @P1 LDG.E.U16 R14, desc[UR10][R16.64] ;  /* 0x0000000a100e1981 */ /* 0x000f28000c1e1500 */
[----:B--2---:R-:W-:Y:S04]  /*b810*/  STL [R1+0xb84], R11 ;  /* 0x000b840b01007387 */ /* 0x004fe80000100800 */
[----:B------:R0:W-:Y:S04]  /*b820*/  STL.64 [R1+0x1b0], R32 ;  /* 0x0001b02001007387 */ /* 0x0001e80000100a00 */
[----:B0-----:R-:W2:Y:S04]  /*b830*/  LDL.LU R32, [R1+0xba0] ;  /* 0x000ba00001207983 */ /* 0x001ea80000300800 */
[----:B------:R-:W-:Y:S04]  /*b840*/  STL.64 [R1+0x138], R20 ;  /* 0x0001381401007387 */ /* 0x000fe80000100a00 */
[----:B---3--:R0:W-:Y:S04]  /*b850*/  STL [R1+0xb88], R12 ;  /* 0x000b880c01007387 */ /* 0x0081e80000100800 */
[----:B------:R-:W-:Y:S04]  /*b860*/  STL.64 [R1+0xa8], R18 ;  /* 0x0000a81201007387 */ /* 0x000fe80000100a00 */
[----:B------:R-:W-:Y:S01]  /*b870*/  STL.64 [R1+0x218], R16 ;  /* 0x0002181001007387 */ /* 0x000fe20000100a00 */
[----:B0-----:R-:W-:-:S03]  /*b880*/  IMAD.WIDE R12, R27, 0x2, R30 ;  /* 0x000000021b0c7825 */ /* 0x001fc600078e021e */
[----:B----4-:R2:W-:Y:S04]  /*b890*/  STL [R1+0xb8c], R8 ;  /* 0x000b8c0801007387 */ /* 0x0105e80000100800 */
[----:B------:R0:W-:Y:S04]  /*b8a0*/  STL [R1+0xb90], R3 ;  /* 0x000b900301007387 */ /* 0x0001e80000100800 */
[----:B------:R-:W3:Y:S04]  /*b8b0*/  LDL.LU R25, [R1+0x2a4] ;  /* 0x0002a40001197983 */ /* 0x000ee80000300800 */
[----:B------:R-:W-:Y:S01]  /*b8c0*/  STL [R1+0xb94], R14 ;  /* 0x000b940e01007387 */ /* 0x000fe20000100800 */
[----:B------:R-:W-:-:S03]  /*b8d0*/  PRMT R6, RZ, 0x7610, R6 ;  /* 0x00007610ff067816 */ /* 0x000fc60000000006 */
[----:B------:R-:W-:Y:S01]  /*b8e0*/  STL.64 [R1+0xab0], R26 ;  /* 0x000ab01a01007387 */ /* 0x000fe20000100a00 */
[----:B------:R-:W-:-:S03]  /*b8f0*/  PRMT R7, RZ, 0x7610, R7 ;  /* 0x00007610ff077816 */ /* 0x000fc60000000007 */
[----:B------:R-:W-:Y:S01]  /*b900*/  STL [R1+0xb9c], R28 ;  /* 0x000b9c1c01007387 */ /* 0x000fe20000100800 */
[----:B------:R-:W-:-:S03]  /*b910*/  PRMT R10, RZ, 0x7610, R10 ;  /* 0x00007610ff0a7816 */ /* 0x000fc6000000000a */
[----:B------:R-:W-:Y:S04]  /*b920*/  STL.64 [R1+0x1a0], R12 ;  /* 0x0001a00c01007387 */ /* 0x000fe80000100a00 */
[----:B------:R-:W-:Y:S04]  /*b930*/  STS.U16 [R4+UR9+0x6d00], R22 ;  /* 0x006d001604007988 */ /* 0x000fe80008000409 */
[----:B------:R-:W-:Y:S04]  /*b940*/  STL [R1+0xb98], R29 ;  /* 0x000b981d01007387 */ /* 0x000fe80000100800 */
[----:B------:R-:W-:Y:S04]  /*b950*/  STS.U16 [R4+UR9+0x7100], R23 ;  /* 0x0071001704007988 */ /* 0x000fe80008000409 */
[----:B------:R-:W-:Y:S04]  /*b960*/  STS.U16 [R4+UR9+0x7500], R24 ;  /* 0x0075001804007988 */ /* 0x000fe80008000409 */
[----:B------:R4:W-:Y:S04]  /*b970*/  STS.U16 [R4+UR9+0x7900], R37 ;  /* 0x0079002504007988 */ /* 0x0009e80008000409 */
[----:B------:R-:W3:Y:S04]  /*b980*/  @P1 LDG.E.U16 R10, desc[UR10][R12.64] ;  /* 0x0000000a0c0a1981 */ /* 0x000ee8000c1e1500 */
[----:B------:R-:W-:Y:S01]  /*b990*/  STS.U16 [R4+UR9+0x7d00], R35 ;  /* 0x007d002304007988 */ /* 0x000fe20008000409 */
[----:B--2---:R-:W-:-:S04]  /*b9a0*/  IMAD.WIDE R8, R32, 0x2, R28 ;  /* 0x0000000220087825 */ /* 0x004fc800078e021c */
[----:B0-----:R-:W-:Y:S01]  /*b9b0*/  IMAD.WIDE R2, R32, 0x2, R30 ;  /* 0x0000000220027825 */ /* 0x001fe200078e021e */
[----:B------:R-:W-:Y:S04]  /*b9c0*/  STL.64 [R1+0x130], R8 ;  /* 0x0001300801007387 */ /* 0x000fe80000100a00 */
[----:B------:R0:W-:Y:S04]  /*b9d0*/  STL.64 [R1+0x128], R2 ;  /* 0x0001280201007387 */ /* 0x0001e80000100a00 */
[----:B----4-:R-:W2:Y:S04]  /*b9e0*/  LDL.LU R37, [R1+0x2a0] ;  /* 0x0002a00001257983 */ /* 0x010ea80000300800 */
[----:B------:R-:W4:Y:S04]  /*b9f0*/  LDL.LU R28, [R1+0x298] ;  /* 0x00029800011c7983 */ /* 0x000f280000300800 */
[----:B------:R-:W4:Y:S04]  /*ba00*/  LDL.LU R29, [R1+0x294] ;  /* 0x00029400011d7983 */ /* 0x000f280000300800 */
[----:B------:R0:W4:Y:S04]  /*ba10*/  @P1 LDG.E.U16 R6, desc[UR10][R2.64] ;  /* 0x0000000a02061981 */ /* 0x000128000c1e1500 */
[----:B------:R-:W4:Y:S04]  /*ba20*/  LDL.LU R14, [R1+0x284] ;  /* 0x00028400010e7983 */ /* 0x000f280000300800 */
[----:B------:R1:W4:Y:S04]  /*ba30*/  @P0 LDG.E.U16 R7, desc[UR10][R8.64] ;  /* 0x0000000a08070981 */ /* 0x000328000c1e1500 */
[----:B0-----:R-:W4:Y:S04]  /*ba40*/  LDL.LU R3, [R1+0x264] ;  /* 0x0002640001037983 */ /* 0x001f280000300800 */
[----:B------:R-:W4:Y:S04]  /*ba50*/  LDL.LU R8, [R1+0x25c] ;  /* 0x00025c0001087983 */ /* 0x000f280000300800 */
        /* <DEDUP_REMOVED lines=13> */
[----:B------:R-:W4:Y:S01]  /*bb30*/  LDL.LU R35, [R1+0x170] ;  /* 0x0001700001237983 */ /* 0x000f220000300800 */
[----:B------:R-:W-:-:S03]  /*bb40*/  LOP3.LUT R23, R0, 0x40, RZ, 0x3c, !PT ;  /* 0x0000004000177812 */ /* 0x000fc600078e3cff */
[----:B------:R-:W4:Y:S04]  /*bb50*/  LDL.LU R36, [R1+0x16c] ;  /* 0x00016c0001247983 */ /* 0x000f280000300800 */
[----:B------:R-:W4:Y:S04]  /*bb60*/  LDL.LU R18, [R1+0x164] ;  /* 0x0001640001127983 */ /* 0x000f280000300800 */
[----:B------:R-:W4:Y:S04]  /*bb70*/  LDL.LU R19, [R1+0x15c] ;  /* 0x00015c0001137983 */ /* 0x000f280000300800 */
[----:B---3--:R0:W-:Y:S04]  /*bb80*/  STS.U16 [R23+UR9+0x200], R25 ;  /* 0x0002001917007988 */ /* 0x0081e80008000409 */
[----:B------:R-:W3:Y:S04]  /*bb90*/  LDL.LU R4, [R1+0x150] ;  /* 0x0001500001047983 */ /* 0x000ee80000300800 */
[----:B------:R-:W3:Y:S04]  /*bba0*/  LDL.LU R20, [R1+0x14c] ;  /* 0x00014c0001147983 */ /* 0x000ee80000300800 */
[----:B------:R-:W3:Y:S04]  /*bbb0*/  LDL.LU R21, [R1+0x148] ;  /* 0x0001480001157983 */ /* 0x000ee80000300800 */
[----:B------:R-:W3:Y:S04]  /*bbc0*/  LDL.LU R22, [R1+0x120] ;  /* 0x0001200001167983 */ /* 0x000ee80000300800 */
[----:B------:R-:W3:Y:S04]  /*bbd0*/  LDL.LU R24, [R1+0x110] ;  /* 0x0001100001187983 */ /* 0x000ee80000300800 */
[----:B0-----:R-:W3:Y:S04]  /*bbe0*/  LDL.LU R25, [R1+0x100] ;  /* 0x0001000001197983 */ /* 0x001ee80000300800 */
[----:B--2---:R0:W-:Y:S04]  /*bbf0*/  STS.U16 [R23+UR9+0x600], R37 ;  /* 0x0006002517007988 */ /* 0x0041e80008000409 */
[----:B----4-:R2:W-:Y:S04]  /*bc00*/  STS.U16 [R23+UR9+0xa00], R28 ;  /* 0x000a001c17007988 */ /* 0x0105e80008000409 */
[----:B------:R4:W-:Y:S04]  /*bc10*/  STS.U16 [R23+UR9+0xe00], R29 ;  /* 0x000e001d17007988 */ /* 0x0009e80008000409 */
[----:B0-----:R-:W3:Y:S04]  /*bc20*/  LDL.LU R37, [R1+0xf0] ;  /* 0x0000f00001257983 */ /* 0x001ee80000300800 */
[----:B------:R0:W-:Y:S04]  /*bc30*/  STS.U16 [R23+UR9+0x1200], R14 ;  /* 0x0012000e17007988 */ /* 0x0001e80008000409 */
[----:B--2---:R-:W2:Y:S04]  /*bc40*/  LDL.LU R28, [R1+0xb9c] ;  /* 0x000b9c00011c7983 */ /* 0x004ea80000300800 */
[----:B------:R0:W-:Y:S04]  /*bc50*/  STS.U16 [R23+UR9+0x1600], R3 ;  /* 0x0016000317007988 */ /* 0x0001e80008000409 */
[----:B----4-:R-:W2:Y:S04]  /*bc60*/  LDL.LU R29, [R1+0xb98] ;  /* 0x000b9800011d7983 */ /* 0x010ea80000300800 */
[----:B------:R4:W-:Y:S04]  /*bc70*/  STS.U16 [R23+UR9+0x1a00], R8 ;  /* 0x001a000817007988 */ /* 0x0009e80008000409 */
[----:B------:R0:W-:Y:S04]  /*bc80*/  STS.U16 [R23+UR9+0x1e00], R12 ;  /* 0x001e000c17007988 */ /* 0x0001e80008000409 */
[----:B------:R-:W-:Y:S04]  /*bc90*/  STS.U16 [R23+UR9+0x2200], R26 ;  /* 0x0022001a17007988 */ /* 0x000fe80008000409 */
        /* <DEDUP_REMOVED lines=8> */
[----:B0-----:R-:W2:Y:S04]  /*bd20*/  LDL.LU R14, [R1+0xb94] ;  /* 0x000b9400010e7983 */ /* 0x001ea80000300800 */
[----:B------:R-:W-:Y:S04]  /*bd30*/  STS.U16 [R23+UR9+0x4600], R17 ;  /* 0x0046001117007988 */ /* 0x000fe80008000409 */
[----:B------:R-:W2:Y:S04]  /*bd40*/  LDL.LU R3, [R1+0xb90] ;  /* 0x000b900001037983 */ /* 0x000ea80000300800 */
[----:B------:R-:W-:Y:S04]  /*bd50*/  STS.U16 [R23+UR9+0x4a00], R33 ;  /* 0x004a002117007988 */ /* 0x000fe80008000409 */
[----:B----4-:R-:W4:Y:S04]  /*bd60*/  LDL.LU R8, [R1+0xb8c] ;  /* 0x000b8c0001087983 */ /* 0x010f280000300800 */
[----:B------:R-:W-:Y:S04]  /*bd70*/  STS.U16 [R23+UR9+0x4e00], R34 ;  /* 0x004e002217007988 */ /* 0x000fe80008000409 */
[----:B------:R-:W2:Y:S04]  /*bd80*/  LDL.LU R12, [R1+0xb88] ;  /* 0x000b8800010c7983 */ /* 0x000ea80000300800 */
[----:B------:R0:W-:Y:S04]  /*bd90*/  STS.U16 [R23+UR9+0x5200], R35 ;  /* 0x0052002317007988 */ /* 0x0001e80008000409 */
[----:B0-----:R-:W2:Y:S04]  /*bda0*/  LDL.LU R35, [R1+0xe4] ;  /* 0x0000e40001237983 */ /* 0x001ea80000300800 */
[----:B------:R0:W-:Y:S04]  /*bdb0*/  STS.U16 [R23+UR9+0x5600], R36 ;  /* 0x0056002417007988 */ /* 0x0001e80008000409 */
[----:B------:R0:W-:Y:S04]  /*bdc0*/  STS.U16 [R23+UR9+0x5a00], R18 ;  /* 0x005a001217007988 */ /* 0x0001e80008000409 */
[----:B------:R0:W-:Y:S04]  /*bdd0*/  STS.U16 [R23+UR9+0x5e00], R19 ;  /* 0x005e001317007988 */ /* 0x0001e80008000409 */
[----:B---3--:R3:W-:Y:S04]  /*bde0*/  STS.U16 [R23+UR9+0x6200], R4 ;  /* 0x0062000417007988 */ /* 0x0087e80008000409 */
[----:B------:R0:W-:Y:S04]  /*bdf0*/  STS.U16 [R23+UR9+0x6600], R20 ;  /* 0x0066001417007988 */ /* 0x0001e80008000409 */
[----:B------:R0:W-:Y:S04]  /*be00*/  STS.U16 [R23+UR9+0x6a00], R21 ;  /* 0x006a001517007988 */ /* 0x0001e80008000409 */
[----:B------:R1:W-:Y:S04]  /*be10*/  STS.U16 [R23+UR9+0x6e00], R22 ;  /* 0x006e001617007988 */ /* 0x0003e80008000409 */
[----:B------:R-:W-:Y:S04]  /*be20*/  STS.U16 [R23+UR9+0x7200], R24 ;  /* 0x0072001817007988 */ /* 0x000fe80008000409 */
[----:B0-----:R-:W4:Y:S04]  /*be30*/  LDL.LU R36, [R1+0x1f4] ;  /* 0x0001f40001247983 */ /* 0x001f280000300800 */
[----:B------:R-:W-:Y:S04]  /*be40*/  STS.U16 [R23+UR9+0x7600], R25 ;  /* 0x0076001917007988 */ /* 0x000fe80008000409 */
        /* <DEDUP_REMOVED lines=11> */
[----:B---3--:R-:W3:Y:S04]  /*bf00*/  LDL.LU R4, [R1+0x1c0] ;  /* 0x0001c00001047983 */ /* 0x008ee80000300800 */
[----:B------:R-:W-:Y:S04]  /*bf10*/  STL [R1+0xa64], R0 ;  /* 0x000a640001007387 */ /* 0x000fe80000100800 */
[----:B------:R-:W3:Y:S04]  /*bf20*/  LDL.LU R20, [R1+0xc0] ;  /* 0x0000c00001147983 */ /* 0x000ee80000300800 */
[----:B------:R-:W3:Y:S04]  /*bf30*/  LDL.LU R21, [R1+0xbc] ;  /* 0x0000bc0001157983 */ /* 0x000ee80000300800 */
[----:B-1----:R-:W3:Y:S04]  /*bf40*/  LDL.LU R22, [R1+0xb8] ;  /* 0x0000b80001167983 */ /* 0x002ee80000300800 */
[----:B------:R0:W-:Y:S02]  /*bf50*/  STS.U16 [R23+UR9+0x7a00], R37 ;  /* 0x007a002517007988 */ /* 0x0001e40008000409 */
[----:B0-----:R-:W0:Y:S02]  /*bf60*/  S2R R37, SR_TID.X ;  /* 0x0000000000257919 */ /* 0x001e240000002100 */
[----:B0-----:R-:W-:-:S02]  /*bf70*/  LOP3.LUT R2, R37, 0x40, RZ, 0xc0, !PT ;  /* 0x0000004025027812 */ /* 0x001fc400078ec0ff */
[----:B------:R-:W-:-:S05]  /*bf80*/  LOP3.LUT R37, R37, 0x3f, RZ, 0xc0, !PT ;  /* 0x0000003f25257812 */ /* 0x000fca00078ec0ff */
[----:B------:R-:W-:-:S04]  /*bf90*/  IMAD.SHL.U32 R37, R37, 0x2, RZ ;  /* 0x0000000225257824 */ /* 0x000fc800078e00ff */
[----:B------:R-:W-:Y:S01]  /*bfa0*/  IMAD R2, R2, 0x40, R37 ;  /* 0x0000004002027824 */ /* 0x000fe200078e0225 */
[----:B--2---:R0:W-:Y:S04]  /*bfb0*/  STS.U16 [R23+UR9+0x7e00], R35 ;  /* 0x007e002317007988 */ /* 0x0041e80008000409 */
[----:B0-----:R-:W2:Y:S04]  /*bfc0*/  LDL.LU R23, [R1+0xb4] ;  /* 0x0000b40001177983 */ /* 0x001ea80000300800 */
[----:B------:R-:W2:Y:S04]  /*bfd0*/  LDL.LU R24, [R1+0xb0] ;  /* 0x0000b00001187983 */ /* 0x000ea80000300800 */
[----:B------:R-:W2:Y:S04]  /*bfe0*/  LDL.LU R25, [R1+0x14] ;  /* 0x0000140001197983 */ /* 0x000ea80000300800 */
[----:B------:R-:W2:Y:S04]  /*bff0*/  LDL.LU R37, [R1+0x10] ;  /* 0x0000100001257983 */ /* 0x000ea80000300800 */
[----:B------:R-:W2:Y:S01]  /*c000*/  LDL.LU R35, [R1+0xc] ;  /* 0x00000c0001237983 */ /* 0x000ea20000300800 */
[----:B------:R-:W-:-:S03]  /*c010*/  LOP3.LUT R26, R0, 0x60, RZ, 0x3c, !PT ;  /* 0x00000060001a7812 */ /* 0x000fc600078e3cff */
[----:B------:R-:W2:Y:S04]  /*c020*/  LDL.LU R0, [R1+0x8] ;  /* 0x0000080001007983 */ /* 0x000ea80000300800 */
[----:B------:R-:W2:Y:S04]  /*c030*/  LDL.LU R27, [R1+0x4] ;  /* 0x00000400011b7983 */ /* 0x000ea80000300800 */
[----:B----4-:R0:W-:Y:S04]  /*c040*/  STS.U16 [R26+UR9+0x300], R36 ;  /* 0x000300241a007988 */ /* 0x0101e80008000409 */
[----:B------:R1:W-:Y:S04]  /*c050*/  STS.U16 [R26+UR9+0x700], R11 ;  /* 0x0007000b1a007988 */ /* 0x0003e80008000409 */
[----:B0-----:R-:W4:Y:S04]  /*c060*/  LDL.LU R36, [R1] ;  /* 0x0000000001247983 */ /* 0x001f280000300800 */
[----:B------:R0:W-:Y:S04]  /*c070*/  STS.U16 [R26+UR9+0xb00], R15 ;  /* 0x000b000f1a007988 */ /* 0x0001e80008000409 */
[----:B-1----:R-:W4:Y:S04]  /*c080*/  LDL.LU R11, [R1+0xb84] ;  /* 0x000b8400010b7983 */ /* 0x002f280000300800 */
[----:B------:R1:W-:Y:S04]  /*c090*/  STS.U16 [R26+UR9+0xf00], R5 ;  /* 0x000f00051a007988 */ /* 0x0003e80008000409 */
[----:B0-----:R-:W4:Y:S04]  /*c0a0*/  LDL.LU R15, [R1+0xb80] ;  /* 0x000b8000010f7983 */ /* 0x001f280000300800 */
        /* <DEDUP_REMOVED lines=16> */
[----:B---3--:R0:W-:Y:S04]  /*c1b0*/  STS.U16 [R26+UR9+0x3300], R4 ;  /* 0x003300041a007988 */ /* 0x0081e80008000409 */
[----:B-1----:R-:W3:Y:S04]  /*c1c0*/  LDL.LU R19, [R1+0xb5c] ;  /* 0x000b5c0001137983 */ /* 0x002ee80000300800 */
[----:B------:R1:W-:Y:S04]  /*c1d0*/  STS.U16 [R26+UR9+0x3700], R20 ;  /* 0x003700141a007988 */ /* 0x0003e80008000409 */
[----:B0-----:R-:W3:Y:S04]  /*c1e0*/  LDL.LU R4, [R1+0xb58] ;  /* 0x000b580001047983 */ /* 0x001ee80000300800 */
[----:B------:R0:W-:Y:S04]  /*c1f0*/  STS.U16 [R26+UR9+0x3b00], R21 ;  /* 0x003b00151a007988 */ /* 0x0001e80008000409 */
[----:B-1----:R-:W3:Y:S04]  /*c200*/  LDL.LU R20, [R1+0xb54] ;  /* 0x000b540001147983 */ /* 0x002ee80000300800 */
[----:B------:R1:W-:Y:S04]  /*c210*/  STS.U16 [R26+UR9+0x3f00], R22 ;  /* 0x003f00161a007988 */ /* 0x0003e80008000409 */
[----:B0-----:R-:W3:Y:S04]  /*c220*/  LDL.LU R21, [R1+0xb50] ;  /* 0x000b500001157983 */ /* 0x001ee80000300800 */
[----:B-1----:R-:W3:Y:S04]  /*c230*/  LDL.LU R22, [R1+0xb4c] ;  /* 0x000b4c0001167983 */ /* 0x002ee80000300800 */
[----:B--2---:R0:W-:Y:S04]  /*c240*/  STS.U16 [R26+UR9+0x4300], R23 ;  /* 0x004300171a007988 */ /* 0x0041e80008000409 */
[----:B------:R1:W-:Y:S04]  /*c250*/  STS.U16 [R26+UR9+0x4700], R24 ;  /* 0x004700181a007988 */ /* 0x0003e80008000409 */
[----:B------:R2:W-:Y:S04]  /*c260*/  STS.U16 [R26+UR9+0x4b00], R25 ;  /* 0x004b00191a007988 */ /* 0x0005e80008000409 */
[----:B0-----:R-:W3:Y:S04]  /*c270*/  LDL.LU R23, [R1+0xb48] ;  /* 0x000b480001177983 */ /* 0x001ee80000300800 */
[----:B-1----:R-:W3:Y:S04]  /*c280*/  LDL.LU R24, [R1+0xb44] ;  /* 0x000b440001187983 */ /* 0x002ee80000300800 */
[----:B--2---:R-:W2:Y:S04]  /*c290*/  LDL.LU R25, [R1+0xb40] ;  /* 0x000b400001197983 */ /* 0x004ea80000300800 */
[----:B------:R0:W-:Y:S04]  /*c2a0*/  STS.U16 [R26+UR9+0x4f00], R37 ;  /* 0x004f00251a007988 */ /* 0x0001e80008000409 */
[----:B------:R1:W-:Y:S04]  /*c2b0*/  STS.U16 [R26+UR9+0x5300], R35 ;  /* 0x005300231a007988 */ /* 0x0003e80008000409 */
[----:B0-----:R-:W3:Y:S04]  /*c2c0*/  LDL.LU R37, [R1+0xb3c] ;  /* 0x000b3c0001257983 */ /* 0x001ee80000300800 */
[----:B-1----:R-:W3:Y:S04]  /*c2d0*/  LDL.LU R35, [R1+0xb38] ;  /* 0x000b380001237983 */ /* 0x002ee80000300800 */
[----:B------:R0:W-:Y:S04]  /*c2e0*/  STS.U16 [R26+UR9+0x5700], R0 ;  /* 0x005700001a007988 */ /* 0x0001e80008000409 */
[----:B------:R-:W-:Y:S04]  /*c2f0*/  STS.U16 [R26+UR9+0x5b00], R27 ;  /* 0x005b001b1a007988 */ /* 0x000fe80008000409 */
[----:B----4-:R-:W-:Y:S01]  /*c300*/  STS.U16 [R26+UR9+0x5f00], R36 ;  /* 0x005f00241a007988 */ /* 0x010fe20008000409 */
[----:B0-----:R-:W-:-:S03]  /*c310*/  LOP3.LUT R0, R2, 0x10, RZ, 0x3c, !PT ;  /* 0x0000001002007812 */ /* 0x001fc600078e3cff */
[----:B------:R-:W-:Y:S04]  /*c320*/  STL [R1+0xaa8], R2 ;  /* 0x000aa80201007387 */ /* 0x000fe80000100800 */
[----:B------:R-:W-:Y:S01]  /*c330*/  STL [R1+0xaac], R0 ;  /* 0x000aac0001007387 */ /* 0x000fe20000100800 */
[----:B------:R-:W-:Y:S02]  /*c340*/  PRMT R32, RZ, 0x7610, R32 ;  /* 0x00007610ff207816 */ /* 0x000fe40000000020 */
[----:B------:R-:W-:Y:S02]  /*c350*/  PRMT R33, RZ, 0x7610, R33 ;  /* 0x00007610ff217816 */ /* 0x000fe40000000021 */
[----:B------:R-:W-:Y:S01]  /*c360*/  PRMT R34, RZ, 0x7610, R34 ;  /* 0x00007610ff227816 */ /* 0x000fe20000000022 */
[----:B--2---:R-:W-:Y:S04]  /*c370*/  STS.U16 [R26+UR9+0x6300], R25 ;  /* 0x006300191a007988 */ /* 0x004fe80008000409 */
[----:B---3--:R-:W-:Y:S04]  /*c380*/  STS.U16 [R26+UR9+0x6700], R24 ;  /* 0x006700181a007988 */ /* 0x008fe80008000409 */
[----:B------:R-:W-:Y:S04]  /*c390*/  STS.U16 [R26+UR9+0x6b00], R23 ;  /* 0x006b00171a007988 */ /* 0x000fe80008000409 */
[----:B------:R0:W-:Y:S04]  /*c3a0*/  STS.U16 [R26+UR9+0x6f00], R22 ;  /* 0x006f00161a007988 */ /* 0x0001e80008000409 */
[----:B------:R-:W-:Y:S04]  /*c3b0*/  STS.U16 [R26+UR9+0x7300], R21 ;  /* 0x007300151a007988 */ /* 0x000fe80008000409 */
[----:B------:R-:W-:Y:S01]  /*c3c0*/  STS.U16 [R26+UR9+0x7700], R20 ;  /* 0x007700141a007988 */ /* 0x000fe20008000409 */
[----:B0-----:R-:W-:-:S03]  /*c3d0*/  PRMT R22, RZ, 0x7610, R22 ;  /* 0x00007610ff167816 */ /* 0x001fc60000000016 */
[----:B------:R-:W-:Y:S04]  /*c3e0*/  STS.U16 [R26+UR9+0x7b00], R19 ;  /* 0x007b00131a007988 */ /* 0x000fe80008000409 */
[----:B------:R-:W-:Y:S04]  /*c3f0*/  STS.U16 [R26+UR9+0x7f00], R18 ;  /* 0x007f00121a007988 */ /* 0x000fe80008000409 */
[----:B------:R0:W-:Y:S04]  /*c400*/  STS.U16 [R2+UR9+0x10800], R9 ;  /* 0x0108000902007988 */ /* 0x0001e80008000409 */
[----:B------:R1:W-:Y:S04]  /*c410*/  STS.U16 [R2+UR9+0x10c00], R5 ;  /* 0x010c000502007988 */ /* 0x0003e80008000409 */
[----:B------:R2:W-:Y:S01]  /*c420*/  STS.U16 [R2+UR9+0x12c00], R3 ;  /* 0x012c000302007988 */ /* 0x0005e20008000409 */
[----:B0-----:R-:W-:-:S02]  /*c430*/  PRMT R9, RZ, 0x7610, R9 ;  /* 0x00007610ff097816 */ /* 0x001fc40000000009 */
[----:B-1----:R-:W-:Y:S01]  /*c440*/  PRMT R5, RZ, 0x7610, R5 ;  /* 0x00007610ff057816 */ /* 0x002fe20000000005 */
[----:B------:R0:W-:Y:S01]  /*c450*/  STS.U16 [R2+UR9+0x12800], R8 ;  /* 0x0128000802007988 */ /* 0x0001e20008000409 */
[----:B--2---:R-:W-:-:S03]  /*c460*/  PRMT R3, RZ, 0x7610, R3 ;  /* 0x00007610ff037816 */ /* 0x004fc60000000003 */
[----:B------:R-:W-:Y:S04]  /*c470*/  STL [R1+0xaf8], R22 ;  /* 0x000af81601007387 */ /* 0x000fe80000100800 */
[----:B------:R-:W-:Y:S01]  /*c480*/  STL.S16 [R1+0x34], R9 ;  /* 0x0000340901007387 */ /* 0x000fe20000100600 */
[----:B0-----:R-:W-:-:S03]  /*c490*/  PRMT R8, RZ, 0x7610, R8 ;  /* 0x00007610ff087816 */ /* 0x001fc60000000008 */
[----:B------:R0:W-:Y:S04]  /*c4a0*/  STL.S16 [R1+0x30], R5 ;  /* 0x0000300501007387 */ /* 0x0001e80000100600 */
[----:B0-----:R-:W2:Y:S04]  /*c4b0*/  LDL.LU R5, [R1+0x88] ;  /* 0x0000880001057983 */ /* 0x001ea80000300800 */
[----:B------:R0:W-:Y:S04]  /*c4c0*/  STL.S16 [R1+0x14], R3 ;  /* 0x0000140301007387 */ /* 0x0001e80000100600 */
[----:B------:R-:W-:Y:S04]  /*c4d0*/  STS.U16 [R2+UR9+0x12400], R12 ;  /* 0x0124000c02007988 */ /* 0x000fe80008000409 */
[----:B0-----:R-:W3:Y:S04]  /*c4e0*/  LDL.LU R3, [R1+0x84] ;  /* 0x0000840001037983 */ /* 0x001ee80000300800 */
[----:B------:R0:W-:Y:S04]  /*c4f0*/  STL.S16 [R1+0x10], R8 ;  /* 0x0000100801007387 */ /* 0x0001e80000100600 */
[----:B------:R-:W4:Y:S04]  /*c500*/  LDL.LU R18, [R1+0x80] ;  /* 0x0000800001127983 */ /* 0x000f280000300800 */
[----:B------:R-:W4:Y:S04]  /*c510*/  LDL.LU R36, [R1+0x7c] ;  /* 0x00007c0001247983 */ /* 0x000f280000300800 */
[----:B0-----:R-:W4:Y:S04]  /*c520*/  LDL.LU R8, [R1+0x78] ;  /* 0x0000780001087983 */ /* 0x001f280000300800 */
[----:B------:R-:W4:Y:S04]  /*c530*/  LDL.LU R9, [R1+0x74] ;  /* 0x0000740001097983 */ /* 0x000f280000300800 */
[----:B------:R-:W4:Y:S01]  /*c540*/  LDL.LU R19, [R1+0x70] ;  /* 0x0000700001137983 */ /* 0x000f220000300800 */
[----:B------:R-:W-:-:S03]  /*c550*/  PRMT R35, RZ, 0x7610, R35 ;  /* 0x00007610ff237816 */ /* 0x000fc60000000023 */
[----:B------:R-:W-:Y:S04]  /*c560*/  STS.U16 [R2+UR9+0x10000], R17 ;  /* 0x0100001102007988 */ /* 0x000fe80008000409 */
[----:B------:R-:W-:Y:S04]  /*c570*/  STS.U16 [R2+UR9+0x12000], R16 ;  /* 0x0120001002007988 */ /* 0x000fe80008000409 */
[----:B------:R0:W-:Y:S04]  /*c580*/  STS.U16 [R2+UR9+0x10400], R13 ;  /* 0x0104000d02007988 */ /* 0x0001e80008000409 */
[----:B------:R-:W4:Y:S04]  /*c590*/  LDL.LU R12, [R1+0x38] ;  /* 0x00003800010c7983 */ /* 0x000f280000300800 */
[----:B------:R-:W-:Y:S04]  /*c5a0*/  STS.U16 [R0+UR9+0x10080], R15 ;  /* 0x0100800f00007988 */ /* 0x000fe80008000409 */
[----:B0-----:R-:W4:Y:S01]  /*c5b0*/  LDL.LU R13, [R1+0x4c] ;  /* 0x00004c00010d7983 */ /* 0x001f220000300800 */
[----:B------:R-:W-:-:S03]  /*c5c0*/  PRMT R20, RZ, 0x7610, R20 ;  /* 0x00007610ff147816 */ /* 0x000fc60000000014 */
[----:B------:R-:W-:Y:S04]  /*c5d0*/  STS.U16 [R0+UR9+0x12080], R14 ;  /* 0x0120800e00007988 */ /* 0x000fe80008000409 */
[----:B------:R-:W4:Y:S04]  /*c5e0*/  LDL.LU R16, [R1+0x48] ;  /* 0x0000480001107983 */ /* 0x000f280000300800 */
[----:B------:R-:W-:Y:S04]  /*c5f0*/  STS.U16 [R0+UR9+0x10480], R11 ;  /* 0x0104800b00007988 */ /* 0x000fe80008000409 */
[----:B------:R-:W4:Y:S04]  /*c600*/  LDL.LU R24, [R1+0x44] ;  /* 0x0000440001187983 */ /* 0x000f280000300800 */
[----:B------:R-:W-:Y:S04]  /*c610*/  STS.U16 [R0+UR9+0x12480], R10 ;  /* 0x0124800a00007988 */ /* 0x000fe80008000409 */
[----:B------:R-:W4:Y:S01]  /*c620*/  LDL.LU R17, [R1+0x3c] ;  /* 0x00003c0001117983 */ /* 0x000f220000300800 */
[----:B------:R-:W-:-:S03]  /*c630*/  PRMT R2, RZ, 0x7610, R2 ;  /* 0x00007610ff027816 */ /* 0x000fc60000000002 */
[----:B------:R-:W-:Y:S04]  /*c640*/  STS.U16 [R0+UR9+0x10880], R7 ;  /* 0x0108800700007988 */ /* 0x000fe80008000409 */
[----:B------:R-:W4:Y:S04]  /*c650*/  LDL.LU R25, [R1+0x40] ;  /* 0x0000400001197983 */ /* 0x000f280000300800 */
[----:B------:R0:W-:Y:S04]  /*c660*/  STS.U16 [R0+UR9+0x12880], R6 ;  /* 0x0128800600007988 */ /* 0x0001e80008000409 */
[----:B------:R-:W4:Y:S04]  /*c670*/  LDL.LU R26, [R1+0x20] ;  /* 0x00002000011a7983 */ /* 0x000f280000300800 */
[----:B------:R-:W4:Y:S01]  /*c680*/  LDL.LU R27, [R1+0x1c] ;  /* 0x00001c00011b7983 */ /* 0x000f220000300800 */
[----:B0-----:R-:W-:-:S03]  /*c690*/  PRMT R6, RZ, 0x7610, R6 ;  /* 0x00007610ff067816 */ /* 0x001fc60000000006 */
[----:B------:R-:W-:Y:S01]  /*c6a0*/  STL [R1+0xb10], R35 ;  /* 0x000b102301007387 */ /* 0x000fe20000100800 */
[----:B------:R-:W-:-:S03]  /*c6b0*/  PRMT R0, RZ, 0x7610, R0 ;  /* 0x00007610ff007816 */ /* 0x000fc60000000000 */
[----:B------:R-:W-:Y:S01]  /*c6c0*/  STL [R1+0xb20], R34 ;  /* 0x000b202201007387 */ /* 0x000fe20000100800 */
[----:B------:R-:W-:-:S03]  /*c6d0*/  PRMT R21, RZ, 0x7610, R21 ;  /* 0x00007610ff157816 */ /* 0x000fc60000000015 */
[----:B------:R0:W-:Y:S04]  /*c6e0*/  STL [R1+0xad8], R20 ;  /* 0x000ad81401007387 */ /* 0x0001e80000100800 */
[----:B------:R1:W-:Y:S04]  /*c6f0*/  STL.S16 [R1+0x28], R6 ;  /* 0x0000280601007387 */ /* 0x0003e80000100600 */
[----:B------:R-:W-:Y:S01]  /*c700*/  STL.S16 [R1+0xc], R2 ;  /* 0x00000c0201007387 */ /* 0x000fe20000100600 */
[----:B0-----:R-:W-:-:S03]  /*c710*/  PRMT R20, RZ, 0x7610, R20 ;  /* 0x00007610ff147816 */ /* 0x001fc60000000014 */
[----:B------:R0:W-:Y:S04]  /*c720*/  STL.S16 [R1+0x8], R0 ;  /* 0x0000080001007387 */ /* 0x0001e80000100600 */
[----:B------:R-:W-:Y:S04]  /*c730*/  STL.64 [R1+0xaf0], R32 ;  /* 0x000af02001007387 */ /* 0x000fe80000100a00 */
[----:B------:R-:W-:Y:S04]  /*c740*/  STL.64 [R1+0xb08], R20 ;  /* 0x000b081401007387 */ /* 0x000fe80000100a00 */
[----:B------:R-:W4:Y:S04]  /*c750*/  LDL R34, [R1+0x34] ;  /* 0x0000340001227983 */ /* 0x000f280000100800 */
[----:B------:R-:W4:Y:S01]  /*c760*/  LDL R35, [R1+0x14] ;  /* 0x0000140001237983 */ /* 0x000f220000100800 */
[----:B--2---:R-:W-:-:S02]  /*c770*/  IMAD R5, R5, UR5, RZ ;  /* 0x0000000505057c24 */ /* 0x004fc4000f8e02ff */
[----:B---3--:R-:W-:Y:S02]  /*c780*/  IMAD R14, R3, UR6, RZ ;  /* 0x00000006030e7c24 */ /* 0x008fe4000f8e02ff */
[----:B----4-:R-:W-:Y:S02]  /*c790*/  IMAD R36, R36, UR12, RZ ;  /* 0x0000000c24247c24 */ /* 0x010fe4000f8e02ff */
[----:B------:R-:W-:Y:S02]  /*c7a0*/  IMAD R15, R9, UR14, RZ ;  /* 0x0000000e090f7c24 */ /* 0x000fe4000f8e02ff */
[----:B------:R-:W-:Y:S02]  /*c7b0*/  IMAD R24, R24, UR20, RZ ;  /* 0x0000001418187c24 */ /* 0x000fe4000f8e02ff */
[----:B------:R-:W-:Y:S02]  /*c7c0*/  IMAD R16, R16, UR19, RZ ;  /* 0x0000001310107c24 */ /* 0x000fe4000f8e02ff */
[----:B------:R-:W-:-:S02]  /*c7d0*/  IMAD R18, R18, UR7, RZ ;  /* 0x0000000712127c24 */ /* 0x000fc4000f8e02ff */
[----:B------:R-:W-:Y:S01]  /*c7e0*/  IMAD R19, R19, UR15, RZ ;  /* 0x0000000f13137c24 */ /* 0x000fe2000f8e02ff */
[----:B------:R-:W-:Y:S01]  /*c7f0*/  PRMT R23, RZ, 0x7610, R23 ;  /* 0x00007610ff177816 */ /* 0x000fe20000000017 */
[----:B-1----:R-:W-:Y:S01]  /*c800*/  IMAD R6, R8, UR13, RZ ;  /* 0x0000000d08067c24 */ /* 0x002fe2000f8e02ff */
[----:B------:R-:W-:Y:S01]  /*c810*/  PRMT R22, RZ, 0x7610, R22 ;  /* 0x00007610ff167816 */ /* 0x000fe20000000016 */
[----:B------:R-:W-:Y:S01]  /*c820*/  IMAD.WIDE R10, R5, 0x2, R28 ;  /* 0x00000002050a7825 */ /* 0x000fe200078e021c */
[----:B------:R-:W-:Y:S01]  /*c830*/  PRMT R7, RZ, 0x7610, R7 ;  /* 0x00007610ff077816 */ /* 0x000fe20000000007 */
[----:B------:R-:W1:Y:S02]  /*c840*/  LDCU UR13, c[0x0][0x3b0] ;  /* 0x00007600ff0d77ac */ /* 0x000e640008000800 */
[----:B------:R-:W-:Y:S01]  /*c850*/  IMAD R3, R25, UR22, RZ ;  /* 0x0000001619037c24 */ /* 0x000fe2000f8e02ff */
[----:B------:R-:W-:Y:S01]  /*c860*/  PRMT R4, RZ, 0x7610, R4 ;  /* 0x00007610ff047816 */ /* 0x000fe20000000004 */
[----:B------:R-:W-:Y:S01]  /*c870*/  IMAD R25, R37, UR25, RZ ;  /* 0x0000001925197c24 */ /* 0x000fe2000f8e02ff */
[----:B------:R-:W2:Y:S01]  /*c880*/  LDCU UR5, c[0x0][0x3b0] ;  /* 0x00007600ff0577ac */ /* 0x000ea20008000800 */
[----:B0-----:R-:W-:-:S02]  /*c890*/  IMAD R0, R12, UR17, RZ ;  /* 0x000000110c007c24 */ /* 0x001fc4000f8e02ff */
[--C-:B------:R-:W-:Y:S01]  /*c8a0*/  IMAD.WIDE R8, R6, 0x2, R28.reuse ;  /* 0x0000000206087825 */ /* 0x100fe200078e021c */
[----:B------:R-:W0:Y:S03]  /*c8b0*/  LDCU UR7, c[0x0][0x3b0] ;  /* 0x00007600ff0777ac */ /* 0x000e260008000800 */
[----:B------:R-:W-:Y:S01]  /*c8c0*/  IMAD R12, R13, UR18, RZ ;  /* 0x000000120d0c7c24 */ /* 0x000fe2000f8e02ff */
[----:B------:R-:W3:Y:S01]  /*c8d0*/  LDCU UR12, c[0x0][0x3b0] ;  /* 0x00007600ff0c77ac */ /* 0x000ee20008000800 */
[----:B------:R-:W-:Y:S01]  /*c8e0*/  IMAD R13, R26, UR23, RZ ;  /* 0x000000171a0d7c24 */ /* 0x000fe2000f8e02ff */
[----:B------:R4:W-:Y:S01]  /*c8f0*/  STL.64 [R1+0xb30], R34 ;  /* 0x000b302201007387 */ /* 0x0009e20000100a00 */
[----:B------:R-:W-:Y:S01]  /*c900*/  IMAD R2, R17, UR21, RZ ;  /* 0x0000001511027c24 */ /* 0x000fe2000f8e02ff */
[----:B------:R-:W0:Y:S02]  /*c910*/  LDCU UR14, c[0x0][0x3b0] ;  /* 0x00007600ff0e77ac */ /* 0x000e240008000800 */
[----:B------:R-:W-:Y:S01]  /*c920*/  STL.64 [R1+0xac0], R24 ;  /* 0x000ac01801007387 */ /* 0x000fe20000100a00 */
[----:B------:R-:W0:Y:S03]  /*c930*/  LDCU UR6, c[0x0][0x3b0] ;  /* 0x00007600ff0677ac */ /* 0x000e260008000800 */
[----:B------:R-:W-:Y:S01]  /*c940*/  STL.64 [R1+0xab8], R36 ;  /* 0x000ab82401007387 */ /* 0x000fe20000100a00 */
[----:B----4-:R-:W-:-:S03]  /*c950*/  IMAD.WIDE R34, R3, 0x2, R28 ;  /* 0x0000000203227825 */ /* 0x010fc600078e021c */
[----:B------:R-:W-:Y:S04]  /*c960*/  STL.64 [R1+0x210], R10 ;  /* 0x0002100a01007387 */ /* 0x000fe80000100a00 */
[----:B------:R-:W-:Y:S04]  /*c970*/  STL.64 [R1+0xa0], R34 ;  /* 0x0000a02201007387 */ /* 0x000fe80000100a00 */
[----:B------:R4:W-:Y:S01]  /*c980*/  STL.64 [R1+0x198], R8 ;  /* 0x0001980801007387 */ /* 0x0009e20000100a00 */
[----:B------:R-:W-:-:S03]  /*c990*/  IMAD.WIDE R20, R12, 0x2, R28 ;  /* 0x000000020c147825 */ /* 0x000fc600078e021c */
[----:B------:R-:W2:Y:S01]  /*c9a0*/  @P0 LDG.E.U16 R23, desc[UR10][R34.64] ;  /* 0x0000000a22170981 */ /* 0x000ea2000c1e1500 */
[----:B----4-:R-:W-:-:S05]  /*c9b0*/  IMAD.WIDE R8, R13, 0x2, R28 ;  /* 0x000000020d087825 */ /* 0x010fca00078e021c */
[----:B------:R4:W-:Y:S04]  /*c9c0*/  STL.64 [R1+0xb18], R8 ;  /* 0x000b180801007387 */ /* 0x0009e80000100a00 */
[----:B----4-:R-:W4:Y:S01]  /*c9d0*/  LDL.64 R8, [R1+0x198] ;  /* 0x0001980001087983 */ /* 0x010f220000100a00 */
[----:B------:R-:W-:-:S04]  /*c9e0*/  IMAD.WIDE R10, R14, 0x2, R28 ;  /* 0x000000020e0a7825 */ /* 0x000fc800078e021c */
[----:B------:R-:W-:Y:S02]  /*c9f0*/  IMAD R17, R27, UR24, RZ ;  /* 0x000000181b117c24 */ /* 0x000fe4000f8e02ff */
[----:B------:R-:W-:-:S04]  /*ca00*/  IMAD.WIDE R32, R15, 0x2, R28 ;  /* 0x000000020f207825 */ /* 0x000fc800078e021c */
[--C-:B------:R-:W-:Y:S01]  /*ca10*/  IMAD.WIDE R24, R18, 0x2, R28.reuse ;  /* 0x0000000212187825 */ /* 0x100fe200078e021c */
[----:B----4-:R4:W-:Y:S04]  /*ca20*/  STL.64 [R1+0xb28], R8 ;  /* 0x000b280801007387 */ /* 0x0109e80000100a00 */
[----:B----4-:R-:W4:Y:S04]  /*ca30*/  LDL.64 R8, [R1+0x210] ;  /* 0x0002100001087983 */ /* 0x010f280000100a00 */
[----:B------:R-:W-:Y:S04]  /*ca40*/  STL.64 [R1+0x120], R20 ;  /* 0x0001201401007387 */ /* 0x000fe80000100a00 */
[----:B------:R0:W-:Y:S04]  /*ca50*/  STL.64 [R1+0x200], R10 ;  /* 0x0002000a01007387 */ /* 0x0001e80000100a00 */
[----:B------:R1:W-:Y:S04]  /*ca60*/  STL.64 [R1+0xad0], R14 ;  /* 0x000ad00e01007387 */ /* 0x0003e80000100a00 */
[----:B------:R-:W-:Y:S01]  /*ca70*/  STL.64 [R1+0x188], R32 ;  /* 0x0001882001007387 */ /* 0x000fe20000100a00 */
[----:B0-----:R-:W-:-:S04]  /*ca80*/  IMAD.WIDE R10, R17, 0x2, R28 ;  /* 0x00000002110a7825 */ /* 0x001fc800078e021c */
[----:B-1----:R-:W-:-:S05]  /*ca90*/  IMAD.WIDE R14, R16, 0x2, R28 ;  /* 0x00000002100e7825 */ /* 0x002fca00078e021c */
[----:B------:R0:W-:Y:S04]  /*caa0*/  STL.64 [R1+0x110], R14 ;  /* 0x0001100e01007387 */ /* 0x0001e80000100a00 */
[----:B------:R1:W-:Y:S01]  /*cab0*/  STL.64 [R1+0xb00], R32 ;  /* 0x000b002001007387 */ /* 0x0003e20000100a00 */
[----:B0-----:R-:W-:-:S03]  /*cac0*/  IMAD.WIDE R14, R19, 0x2, R28 ;  /* 0x00000002130e7825 */ /* 0x001fc600078e021c */
[----:B-1----:R-:W2:Y:S04]  /*cad0*/  LDL.64 R32, [R1+0x200] ;  /* 0x0002000001207983 */ /* 0x002ea80000100a00 */
[----:B------:R0:W-:Y:S01]  /*cae0*/  STL.64 [R1+0xae8], R10 ;  /* 0x000ae80a01007387 */ /* 0x0001e20000100a00 */
[----:B------:R-:W-:-:S03]  /*caf0*/  IMAD.WIDE R36, R6, 0x2, R30 ;  /* 0x0000000206247825 */ /* 0x000fc600078e021e */
[----:B------:R-:W3:Y:S04]  /*cb00*/  @P0 LDG.E.U16 R4, desc[UR10][R14.64] ;  /* 0x0000000a0e040981 */ /* 0x000ee8000c1e1500 */
[----:B0-----:R-:W3:Y:S04]  /*cb10*/  LDL.64 R10, [R1+0x110] ;  /* 0x00011000010a7983 */ /* 0x001ee80000100a00 */
[----:B------:R0:W-:Y:S04]  /*cb20*/  STL.64 [R1+0xae0], R16 ;  /* 0x000ae01001007387 */ /* 0x0001e80000100a00 */
[----:B------:R1:W-:Y:S04]  /*cb30*/  STL.64 [R1+0x1f0], R24 ;  /* 0x0001f01801007387 */ /* 0x0003e80000100a00 */
[----:B------:R-:W-:Y:S01]  /*cb40*/  STL.64 [R1+0x178], R14 ;  /* 0x0001780e01007387 */ /* 0x000fe20000100a00 */
[----:B0-----:R-:W-:-:S04]  /*cb50*/  IMAD.WIDE R16, R3, 0x2, R30 ;  /* 0x0000000203107825 */ /* 0x001fc800078e021e */
[--C-:B-1----:R-:W-:Y:S01]  /*cb60*/  IMAD.WIDE R24, R5, 0x2, R30.reuse ;  /* 0x0000000205187825 */ /* 0x102fe200078e021e */
[----:B------:R-:W-:Y:S04]  /*cb70*/  STL.64 [R1+0x98], R16 ;  /* 0x0000981001007387 */ /* 0x000fe80000100a00 */
[----:B------:R-:W-:Y:S04]  /*cb80*/  STL.64 [R1+0x208], R24 ;  /* 0x0002081801007387 */ /* 0x000fe80000100a00 */
[----:B------:R-:W4:Y:S04]  /*cb90*/  LDL.LU.64 R34, [R1+0xb30] ;  /* 0x000b300001227983 */ /* 0x000f280000300a00 */
[----:B------:R-:W-:Y:S01]  /*cba0*/  STL.64 [R1+0x190], R36 ;  /* 0x0001902401007387 */ /* 0x000fe20000100a00 */
[----:B------:R-:W-:-:S03]  /*cbb0*/  IMAD.WIDE R26, R12, 0x2, R30 ;  /* 0x000000020c1a7825 */ /* 0x000fc600078e021e */
[----:B--2---:R-:W2:Y:S04]  /*cbc0*/  @P0 LDG.E.U16 R22, desc[UR10][R32.64] ;  /* 0x0000000a20160981 */ /* 0x004ea8000c1e1500 */
[----:B----4-:R-:W4:Y:S04]  /*cbd0*/  @P0 LDG.E.U16 R34, desc[UR10][R8.64] ;  /* 0x0000000a08220981 */ /* 0x010f28000c1e1500 */
[----:B------:R-:W2:Y:S04]  /*cbe0*/  LDL.LU.64 R8, [R1+0xb28] ;  /* 0x000b280001087983 */ /* 0x000ea80000300a00 */
[----:B--2---:R-:W2:Y:S04]  /*cbf0*/  @P0 LDG.E.U16 R35, desc[UR10][R8.64] ;  /* 0x0000000a08230981 */ /* 0x004ea8000c1e1500 */
[----:B----4-:R0:W-:Y:S04]  /*cc00*/  @P0 STL [R1+0x34], R34 ;  /* 0x0000342201000387 */ /* 0x0101e80000100800 */
[----:B0-----:R-:W4:Y:S04]  /*cc10*/  LDL.LU R34, [R1+0xb20] ;  /* 0x000b200001227983 */ /* 0x001f280000300800 */
[----:B------:R-:W-:Y:S04]  /*cc20*/  STL.64 [R1+0x118], R26 ;  /* 0x0001181a01007387 */ /* 0x000fe80000100a00 */
[----:B------:R-:W3:Y:S04]  /*cc30*/  LDL.LU.64 R8, [R1+0xb18] ;  /* 0x000b180001087983 */ /* 0x000ee80000300a00 */
[----:B--2---:R0:W-:Y:S04]  /*cc40*/  @P0 STL [R1+0x14], R35 ;  /* 0x0000142301000387 */ /* 0x0041e80000100800 */
[----:B0-----:R-:W2:Y:S01]  /*cc50*/  LDL.LU R35, [R1+0xb10] ;  /* 0x000b100001237983 */ /* 0x001ea20000300800 */
[----:B------:R-:W-:-:S03]  /*cc60*/  IMAD.WIDE R12, R13, 0x2, R30 ;  /* 0x000000020d0c7825 */ /* 0x000fc600078e021e */
[----:B----4-:R-:W4:Y:S04]  /*cc70*/  @P1 LDG.E.U16 R34, desc[UR10][R26.64] ;  /* 0x0000000a1a221981 */ /* 0x010f28000c1e1500 */
[----:B--2---:R-:W4:Y:S04]  /*cc80*/  @P0 LDG.E.U16 R35, desc[UR10][R20.64] ;  /* 0x0000000a14230981 */ /* 0x004f28000c1e1500 */
[----:B------:R-:W2:Y:S04]  /*cc90*/  LDL.LU.64 R20, [R1+0xb08] ;  /* 0x000b080001147983 */ /* 0x000ea80000300a00 */
[----:B---3--:R0:W-:Y:S04]  /*cca0*/  STL.64 [R1+0xa50], R8 ;  /* 0x000a500801007387 */ /* 0x0081e80000100a00 */
[----:B--2---:R-:W2:Y:S04]  /*ccb0*/  @P0 LDG.E.U16 R21, desc[UR10][R8.64] ;  /* 0x0000000a08150981 */ /* 0x004ea8000c1e1500 */
[----:B0-----:R-:W3:Y:S04]  /*ccc0*/  LDL.LU R8, [R1+0xc] ;  /* 0x00000c0001087983 */ /* 0x001ee80000300800 */
[----:B------:R-:W2:Y:S04]  /*ccd0*/  LDL.LU R9, [R1+0x8] ;  /* 0x0000080001097983 */ /* 0x000ea80000300800 */
[----:B------:R-:W3:Y:S04]  /*cce0*/  LDL.LU.64 R32, [R1+0xb00] ;  /* 0x000b000001207983 */ /* 0x000ee80000300a00 */
[----:B------:R0:W-:Y:S04]  /*ccf0*/  STL [R1+0x2c], R22 ;  /* 0x00002c1601007387 */ /* 0x0001e80000100800 */
[----:B0-----:R-:W2:Y:S04]  /*cd00*/  LDL.LU R22, [R1+0xaf8] ;  /* 0x000af80001167983 */ /* 0x001ea80000300800 */
[----:B---3--:R-:W3:Y:S04]  /*cd10*/  @P0 LDG.E.U16 R8, desc[UR10][R32.64] ;  /* 0x0000000a20080981 */ /* 0x008ee8000c1e1500 */
[----:B------:R-:W4:Y:S04]  /*cd20*/  LDL.LU.64 R32, [R1+0xaf0] ;  /* 0x000af00001207983 */ /* 0x000f280000300a00 */
[----:B--2---:R-:W2:Y:S04]  /*cd30*/  @P1 LDG.E.U16 R22, desc[UR10][R16.64] ;  /* 0x0000000a10161981 */ /* 0x004ea8000c1e1500 */
[----:B---3--:R0:W-:Y:S04]  /*cd40*/  STL [R1+0xa80], R8 ;  /* 0x000a800801007387 */ /* 0x0081e80000100800 */
[----:B----4-:R-:W3:Y:S04]  /*cd50*/  @P0 LDG.E.U16 R33, desc[UR10][R10.64] ;  /* 0x0000000a0a210981 */ /* 0x010ee8000c1e1500 */
[----:B0-----:R-:W4:Y:S04]  /*cd60*/  LDL.LU R8, [R1+0x30] ;  /* 0x0000300001087983 */ /* 0x001f280000300800 */
[----:B------:R-:W2:Y:S04]  /*cd70*/  LDL.LU.64 R10, [R1+0xae8] ;  /* 0x000ae800010a7983 */ /* 0x000ea80000300a00 */
[----:B---3--:R0:W-:Y:S04]  /*cd80*/  STL [R1+0xa7c], R33 ;  /* 0x000a7c2101007387 */ /* 0x0081e80000100800 */
[----:B----4-:R-:W3:Y:S04]  /*cd90*/  @P1 LDG.E.U16 R8, desc[UR10][R24.64] ;  /* 0x0000000a18081981 */ /* 0x010ee8000c1e1500 */
[----:B0-----:R-:W4:Y:S04]  /*cda0*/  LDL.LU R33, [R1+0x10] ;  /* 0x0000100001217983 */ /* 0x001f280000300800 */
[----:B--2---:R0:W2:Y:S04]  /*cdb0*/  @P0 LDG.E.U16 R7, desc[UR10][R10.64] ;  /* 0x0000000a0a070981 */ /* 0x0040a8000c1e1500 */
[----:B------:R1:W-:Y:S04]  /*cdc0*/  STL.64 [R1+0xa58], R10 ;  /* 0x000a580a01007387 */ /* 0x0003e80000100a00 */
[----:B-1----:R-:W2:Y:S04]  /*cdd0*/  LDL.LU R11, [R1+0x28] ;  /* 0x00002800010b7983 */ /* 0x002ea80000300800 */
[----:B------:R-:W2:Y:S04]  /*cde0*/  LDL.LU.64 R16, [R1+0xae0] ;  /* 0x000ae00001107983 */ /* 0x000ea80000300a00 */
[----:B------:R1:W-:Y:S04]  /*cdf0*/  STL.64 [R1+0xa88], R22 ;  /* 0x000a881601007387 */ /* 0x0003e80000100a00 */
[----:B-1----:R-:W2:Y:S04]  /*ce00*/  LDL.64 R22, [R1+0x1f0] ;  /* 0x0001f00001167983 */ /* 0x002ea80000100a00 */
[----:B----4-:R-:W4:Y:S04]  /*ce10*/  @P1 LDG.E.U16 R33, desc[UR10][R36.64] ;  /* 0x0000000a24211981 */ /* 0x010f28000c1e1500 */
[----:B--2---:R-:W2:Y:S04]  /*ce20*/  @P0 LDG.E.U16 R20, desc[UR10][R22.64] ;  /* 0x0000000a16140981 */ /* 0x004ea8000c1e1500 */
[----:B--2---:R1:W-:Y:S04]  /*ce30*/  STL [R1+0x24], R20 ;  /* 0x0000241401007387 */ /* 0x0043e80000100800 */
[----:B-1----:R-:W2:Y:S04]  /*ce40*/  LDL.LU R20, [R1+0xad8] ;  /* 0x000ad80001147983 */ /* 0x002ea80000300800 */
[----:B------:R-:W3:Y:S04]  /*ce50*/  LDL.LU.64 R14, [R1+0xad0] ;  /* 0x000ad000010e7983 */ /* 0x000ee80000300a00 */
[----:B------:R1:W-:Y:S04]  /*ce60*/  STL [R1+0x4], R4 ;  /* 0x0000040401007387 */ /* 0x0003e80000100800 */
[----:B-1----:R-:W4:Y:S04]  /*ce70*/  LDL.LU R4, [R1+0xac8] ;  /* 0x000ac80001047983 */ /* 0x002f280000300800 */
[----:B------:R-:W4:Y:S04]  /*ce80*/  LDL.LU.64 R24, [R1+0xac0] ;  /* 0x000ac00001187983 */ /* 0x000f280000300a00 */
[----:B------:R-:W4:Y:S04]  /*ce90*/  LDL.LU.64 R36, [R1+0xab8] ;  /* 0x000ab80001247983 */ /* 0x000f280000300a00 */
[----:B------:R-:W4:Y:S04]  /*cea0*/  LDL.LU.64 R26, [R1+0xab0] ;  /* 0x000ab000011a7983 */ /* 0x000f280000300a00 */
[----:B--2---:R-:W2:Y:S04]  /*ceb0*/  @P1 LDG.E.U16 R20, desc[UR10][R12.64] ;  /* 0x0000000a0c141981 */ /* 0x004ea8000c1e1500 */
[----:B------:R3:W-:Y:S01]  /*cec0*/  STL.64 [R1+0xa90], R34 ;  /* 0x000a902201007387 */ /* 0x0007e20000100a00 */
[----:B------:R-:W-:Y:S01]  /*ced0*/  IMAD.WIDE R22, R16, 0x2, R30 ;  /* 0x0000000210167825 */ /* 0x000fe200078e021e */
[----:B0-----:R-:W-:-:S02]  /*cee0*/  PRMT R10, RZ, 0x7610, R10 ;  /* 0x00007610ff0a7816 */ /* 0x001fc4000000000a */
[----:B------:R-:W-:Y:S02]  /*cef0*/  PRMT R6, RZ, 0x7610, R6 ;  /* 0x00007610ff067816 */ /* 0x000fe40000000006 */
[----:B------:R-:W4:Y:S01]  /*cf00*/  @P1 LDG.E.U16 R32, desc[UR10][R22.64] ;  /* 0x0000000a16201981 */ /* 0x000f22000c1e1500 */
[----:B---3--:R-:W-:-:S05]  /*cf10*/  IMAD.WIDE R34, R15, 0x2, R30 ;  /* 0x000000020f227825 */ /* 0x008fca00078e021e */
[----:B------:R-:W3:Y:S04]  /*cf20*/  @P1 LDG.E.U16 R9, desc[UR10][R34.64] ;  /* 0x0000000a22091981 */ /* 0x000ee8000c1e1500 */
[----:B--2---:R0:W-:Y:S02]  /*cf30*/  STL.64 [R1+0xa98], R20 ;  /* 0x000a981401007387 */ /* 0x0041e40000100a00 */
[----:B0-----:R-:W-:-:S04]  /*cf40*/  IMAD.WIDE R20, R14, 0x2, R30 ;  /* 0x000000020e147825 */ /* 0x001fc800078e021e */
[--C-:B------:R-:W-:Y:S01]  /*cf50*/  IMAD.WIDE R14, R17, 0x2, R30.reuse ;  /* 0x00000002110e7825 */ /* 0x100fe200078e021e */
[----:B------:R0:W-:Y:S03]  /*cf60*/  STL.64 [R1+0xa68], R12 ;  /* 0x000a680c01007387 */ /* 0x0001e60000100a00 */
[----:B------:R-:W-:Y:S01]  /*cf70*/  IMAD.WIDE R16, R18, 0x2, R30 ;  /* 0x0000000212107825 */ /* 0x000fe200078e021e */
[----:B------:R1:W2:Y:S04]  /*cf80*/  @P1 LDG.E.U16 R11, desc[UR10][R20.64] ;  /* 0x0000000a140b1981 */ /* 0x0002a8000c1e1500 */
[----:B------:R-:W2:Y:S01]  /*cf90*/  @P1 LDG.E.U16 R10, desc[UR10][R16.64] ;  /* 0x0000000a100a1981 */ /* 0x000ea2000c1e1500 */
[----:B----4-:R-:W-:-:S03]  /*cfa0*/  PRMT R27, RZ, 0x7610, R27 ;  /* 0x00007610ff1b7816 */ /* 0x010fc6000000001b */
[----:B------:R1:W-:Y:S01]  /*cfb0*/  STL.64 [R1+0x1f8], R20 ;  /* 0x0001f81401007387 */ /* 0x0003e20000100a00 */
[----:B------:R-:W-:Y:S01]  /*cfc0*/  PRMT R4, RZ, 0x7610, R4 ;  /* 0x00007610ff047816 */ /* 0x000fe20000000004 */
[----:B0-----:R-:W-:Y:S02]  /*cfd0*/  IMAD.WIDE R12, R19, 0x2, R30 ;  /* 0x00000002130c7825 */ /* 0x001fe400078e021e */
[----:B------:R-:W-:Y:S01]  /*cfe0*/  STL.64 [R1+0x180], R34 ;  /* 0x0001802201007387 */ /* 0x000fe20000100a00 */
[----:B------:R-:W-:-:S03]  /*cff0*/  PRMT R26, RZ, 0x7610, R26 ;  /* 0x00007610ff1a7816 */ /* 0x000fc6000000001a */
[----:B------:R-:W-:Y:S01]  /*d000*/  STL.64 [R1+0x108], R22 ;  /* 0x0001081601007387 */ /* 0x000fe20000100a00 */
[----:B-1----:R-:W-:-:S03]  /*d010*/  IMAD.WIDE R20, R24, 0x2, R28 ;  /* 0x0000000218147825 */ /* 0x002fc600078e021c */
[----:B---3--:R0:W-:Y:S04]  /*d020*/  STL.64 [R1+0xaa0], R8 ;  /* 0x000aa00801007387 */ /* 0x0081e80000100a00 */
[----:B------:R-:W-:Y:S04]  /*d030*/  STL.64 [R1+0xa70], R14 ;  /* 0x000a700e01007387 */ /* 0x000fe80000100a00 */
[----:B------:R-:W-:Y:S01]  /*d040*/  STL.64 [R1+0x1e8], R16 ;  /* 0x0001e81001007387 */ /* 0x000fe20000100a00 */
[----:B0-----:R-:W-:-:S03]  /*d050*/  IMAD.WIDE R8, R24, 0x2, R30 ;  /* 0x0000000218087825 */ /* 0x001fc600078e021e */
[----:B------:R0:W-:Y:S04]  /*d060*/  STL.64 [R1+0x100], R20 ;  /* 0x0001001401007387 */ /* 0x0001e80000100a00 */
[----:B------:R0:W3:Y:S04]  /*d070*/  @P0 LDG.E.U16 R27, desc[UR10][R20.64] ;  /* 0x0000000a141b0981 */ /* 0x0000e8000c1e1500 */
[----:B------:R1:W4:Y:S04]  /*d080*/  @P1 LDG.E.U16 R6, desc[UR10][R14.64] ;  /* 0x0000000a0e061981 */ /* 0x000328000c1e1500 */
[----:B------:R1:W-:Y:S01]  /*d090*/  STL.64 [R1+0x170], R12 ;  /* 0x0001700c01007387 */ /* 0x0003e20000100a00 */
[----:B0-----:R-:W-:-:S03]  /*d0a0*/  IMAD.WIDE R20, R36, 0x2, R28 ;  /* 0x0000000224147825 */ /* 0x001fc600078e021c */
[----:B------:R-:W3:Y:S01]  /*d0b0*/  @P1 LDG.E.U16 R4, desc[UR10][R12.64] ;  /* 0x0000000a0c041981 */ /* 0x000ee2000c1e1500 */
[----:B-1----:R-:W-:-:S03]  /*d0c0*/  PRMT R14, RZ, 0x7610, R14 ;  /* 0x00007610ff0e7816 */ /* 0x002fc6000000000e */
[----:B------:R0:W-:Y:S01]  /*d0d0*/  STL.64 [R1+0xf8], R8 ;  /* 0x0000f80801007387 */ /* 0x0001e20000100a00 */
[----:B------:R-:W-:-:S03]  /*d0e0*/  PRMT R15, RZ, 0x7610, R15 ;  /* 0x00007610ff0f7816 */ /* 0x000fc6000000000f */
[----:B------:R0:W3:Y:S04]  /*d0f0*/  @P1 LDG.E.U16 R26, desc[UR10][R8.64] ;  /* 0x0000000a081a1981 */ /* 0x0000e8000c1e1500 */
[----:B------:R-:W3:Y:S04]  /*d100*/  LDL.LU R12, [R1+0x34] ;  /* 0x00003400010c7983 */ /* 0x000ee80000300800 */
[----:B------:R-:W3:Y:S01]  /*d110*/  LDL.LU R13, [R1+0x14] ;  /* 0x00001400010d7983 */ /* 0x000ee20000300800 */
[----:B0-----:R-:W-:-:S03]  /*d120*/  IMAD.WIDE R8, R36, 0x2, R30 ;  /* 0x0000000224087825 */ /* 0x001fc600078e021e */
[----:B------:R0:W-:Y:S01]  /*d130*/  STL.64 [R1+0x1e0], R20 ;  /* 0x0001e01401007387 */ /* 0x0001e20000100a00 */
[----:B------:R-:W-:-:S03]  /*d140*/  PRMT R37, RZ, 0x7610, R37 ;  /* 0x00007610ff257816 */ /* 0x000fc60000000025 */
[----:B------:R-:W3:Y:S01]  /*d150*/  @P1 LDG.E.U16 R14, desc[UR10][R8.64] ;  /* 0x0000000a080e1981 */ /* 0x000ee2000c1e1500 */
[----:B------:R-:W-:Y:S01]  /*d160*/  PRMT R36, RZ, 0x7610, R36 ;  /* 0x00007610ff247816 */ /* 0x000fe20000000024 */
[C---:B------:R-:W-:Y:S02]  /*d170*/  IMAD.WIDE R16, R25.reuse, 0x2, R28 ;  /* 0x0000000219107825 */ /* 0x040fe400078e021c */
[----:B------:R0:W3:Y:S02]  /*d180*/  @P0 LDG.E.U16 R15, desc[UR10][R20.64] ;  /* 0x0000000a140f0981 */ /* 0x0000e4000c1e1500 */
[----:B------:R-:W-:Y:S01]  /*d190*/  IMAD.WIDE R18, R25, 0x2, R30 ;  /* 0x0000000219127825 */ /* 0x000fe200078e021e */
[----:B------:R-:W-:-:S03]  /*d1a0*/  PRMT R25, RZ, 0x7610, R25 ;  /* 0x00007610ff197816 */ /* 0x000fc60000000019 */
[----:B------:R-:W-:Y:S01]  /*d1b0*/  IMAD.WIDE R34, R2, 0x2, R28 ;  /* 0x0000000202227825 */ /* 0x000fe200078e021c */
[----:B------:R-:W-:-:S03]  /*d1c0*/  PRMT R24, RZ, 0x7610, R24 ;  /* 0x00007610ff187816 */ /* 0x000fc60000000018 */
[--C-:B0-----:R-:W-:Y:S01]  /*d1d0*/  IMAD.WIDE R20, R0, 0x2, R30.reuse ;  /* 0x0000000200147825 */ /* 0x101fe200078e021e */
[----:B------:R0:W3:Y:S03]  /*d1e0*/  @P0 LDG.E.U16 R25, desc[UR10][R34.64] ;  /* 0x0000000a22190981 */ /* 0x0000e6000c1e1500 */
[----:B------:R-:W-:Y:S01]  /*d1f0*/  IMAD.WIDE R22, R2, 0x2, R30 ;  /* 0x0000000202167825 */ /* 0x000fe200078e021e */
[----:B------:R-:W3:Y:S04]  /*d200*/  @P1 LDG.E.U16 R36, desc[UR10][R20.64] ;  /* 0x0000000a14241981 */ /* 0x000ee8000c1e1500 */
[----:B------:R-:W3:Y:S04]  /*d210*/  @P1 LDG.E.U16 R24, desc[UR10][R22.64] ;  /* 0x0000000a16181981 */ /* 0x000ee8000c1e1500 */
[----:B--2---:R1:W-:Y:S04]  /*d220*/  STL [R1+0x20], R10 ;  /* 0x0000200a01007387 */ /* 0x0043e80000100800 */
[----:B-1----:R-:W2:Y:S04]  /*d230*/  LDL.LU R10, [R1+0x2c] ;  /* 0x00002c00010a7983 */ /* 0x002ea80000300800 */
[----:B------:R1:W-:Y:S02]  /*d240*/  STL.64 [R1+0x1d8], R8 ;  /* 0x0001d80801007387 */ /* 0x0003e40000100a00 */
[----:B-1----:R-:W-:-:S02]  /*d250*/  IMAD.WIDE R8, R0, 0x2, R28 ;  /* 0x0000000200087825 */ /* 0x002fc400078e021c */
[----:B------:R-:W2:Y:S04]  /*d260*/  LDL.LU R0, [R1+0xaac] ;  /* 0x000aac0001007983 */ /* 0x000ea80000300800 */
[----:B------:R-:W2:Y:S04]  /*d270*/  LDL.LU R2, [R1+0xaa8] ;  /* 0x000aa80001027983 */ /* 0x000ea80000300800 */
[----:B------:R1:W-:Y:S04]  /*d280*/  STL.64 [R1+0x168], R8 ;  /* 0x0001680801007387 */ /* 0x0003e80000100a00 */
[----:B------:R-:W2:Y:S04]  /*d290*/  @P0 LDG.E.U16 R37, desc[UR10][R8.64] ;  /* 0x0000000a08250981 */ /* 0x000ea8000c1e1500 */
[----:B-1----:R-:W2:Y:S04]  /*d2a0*/  LDL.LU.64 R8, [R1+0xaa0] ;  /* 0x000aa00001087983 */ /* 0x002ea80000300a00 */
[----:B------:R1:W-:Y:S04]  /*d2b0*/  STL.64 [R1+0x160], R20 ;  /* 0x0001601401007387 */ /* 0x0003e80000100a00 */
[----:B-1----:R-:W2:Y:S04]  /*d2c0*/  LDL.LU.64 R20, [R1+0xa98] ;  /* 0x000a980001147983 */ /* 0x002ea80000300a00 */
[----:B------:R1:W-:Y:S04]  /*d2d0*/  STL.64 [R1+0xf0], R34 ;  /* 0x0000f02201007387 */ /* 0x0003e80000100a00 */
[----:B-1----:R-:W2:Y:S04]  /*d2e0*/  LDL.LU.64 R34, [R1+0xa90] ;  /* 0x000a900001227983 */ /* 0x002ea80000300a00 */
[----:B------:R1:W-:Y:S04]  /*d2f0*/  STL.64 [R1+0xe8], R22 ;  /* 0x0000e81601007387 */ /* 0x0003e80000100a00 */
[----:B-1----:R-:W2:Y:S04]  /*d300*/  LDL.LU.64 R22, [R1+0xa88] ;  /* 0x000a880001167983 */ /* 0x002ea80000300a00 */
[----:B--2---:R1:W-:Y:S04]  /*d310*/  STS.U16 [R0+UR9+0x10c80], R23 ;  /* 0x010c801700007988 */ /* 0x0043e80008000409 */
[----:B------:R2:W-:Y:S04]  /*d320*/  STS.U16 [R0+UR9+0x12c80], R22 ;  /* 0x012c801600007988 */ /* 0x0005e80008000409 */
[----:B-1----:R-:W4:Y:S01]  /*d330*/  LDL.LU R23, [R1+0x4] ;  /* 0x0000040001177983 */ /* 0x002f220000300800 */
[----:B--2---:R-:W-:-:S03]  /*d340*/  LOP3.LUT R0, R2, 0x20, RZ, 0x3c, !PT ;  /* 0x0000002002007812 */ /* 0x004fc600078e3cff */
[----:B------:R-:W2:Y:S04]  /*d350*/  LDL.LU R22, [R1+0x20] ;  /* 0x0000200001167983 */ /* 0x000ea80000300800 */
[----:B---3--:R-:W-:Y:S04]  /*d360*/  STS.U16 [R0+UR9+0x10100], R12 ;  /* 0x0101000c00007988 */ /* 0x008fe80008000409 */
[----:B------:R1:W-:Y:S04]  /*d370*/  STS.U16 [R0+UR9+0x12100], R8 ;  /* 0x0121000800007988 */ /* 0x0003e80008000409 */
[----:B-1----:R-:W3:Y:S04]  /*d380*/  LDL.LU R8, [R1+0xa80] ;  /* 0x000a800001087983 */ /* 0x002ee80000300800 */
[----:B------:R-:W-:Y:S04]  /*d390*/  STS.U16 [R0+UR9+0x10500], R13 ;  /* 0x0105000d00007988 */ /* 0x000fe80008000409 */
[----:B------:R1:W-:Y:S04]  /*d3a0*/  STS.U16 [R0+UR9+0x12500], R33 ;  /* 0x0125002100007988 */ /* 0x0003e80008000409 */
[----:B------:R-:W-:Y:S04]  /*d3b0*/  STS.U16 [R0+UR9+0x10900], R35 ;  /* 0x0109002300007988 */ /* 0x000fe80008000409 */
[----:B-1----:R-:W2:Y:S04]  /*d3c0*/  LDL.LU R33, [R1+0xa7c] ;  /* 0x000a7c0001217983 */ /* 0x002ea80000300800 */
[----:B------:R-:W-:Y:S01]  /*d3d0*/  STS.U16 [R0+UR9+0x12900], R34 ;  /* 0x0129002200007988 */ /* 0x000fe20008000409 */
[----:B------:R-:W-:-:S03]  /*d3e0*/  PRMT R5, RZ, 0x7610, R5 ;  /* 0x00007610ff057816 */ /* 0x000fc60000000005 */
[----:B------:R1:W-:Y:S01]  /*d3f0*/  STS.U16 [R0+UR9+0x10d00], R21 ;  /* 0x010d001500007988 */ /* 0x0003e20008000409 */
[----:B------:R-:W-:-:S03]  /*d400*/  PRMT R3, RZ, 0x7610, R3 ;  /* 0x00007610ff037816 */ /* 0x000fc60000000003 */
[----:B------:R0:W-:Y:S04]  /*d410*/  STS.U16 [R0+UR9+0x12d00], R20 ;  /* 0x012d001400007988 */ /* 0x0001e80008000409 */
[----:B------:R-:W2:Y:S04]  /*d420*/  @P0 LDG.E.U16 R5, desc[UR10][R16.64] ;  /* 0x0000000a10050981 */ /* 0x000ea8000c1e1500 */
[----:B-1----:R-:W2:Y:S01]  /*d430*/  LDL.LU R21, [R1+0x24] ;  /* 0x0000240001157983 */ /* 0x002ea20000300800 */
[----:B0-----:R-:W-:-:S03]  /*d440*/  LOP3.LUT R0, R2, 0x30, RZ, 0x3c, !PT ;  /* 0x0000003002007812 */ /* 0x001fc600078e3cff */
[----:B------:R-:W4:Y:S04]  /*d450*/  LDL.LU R12, [R1+0x2b0] ;  /* 0x0002b000010c7983 */ /* 0x000f280000300800 */
[----:B------:R-:W-:Y:S04]  /*d460*/  STS.U16 [R0+UR9+0x10180], R10 ;  /* 0x0101800a00007988 */ /* 0x000fe80008000409 */
[----:B------:R-:W-:Y:S04]  /*d470*/  STS.U16 [R0+UR9+0x12180], R11 ;  /* 0x0121800b00007988 */ /* 0x000fe80008000409 */
[----:B------:R-:W4:Y:S04]  /*d480*/  @P1 LDG.E.U16 R3, desc[UR10][R18.64] ;  /* 0x0000000a12031981 */ /* 0x000f28000c1e1500 */
[----:B---3--:R0:W-:Y:S04]  /*d490*/  STS.U16 [R0+UR9+0x10580], R8 ;  /* 0x0105800800007988 */ /* 0x0081e80008000409 */
[----:B0-----:R-:W3:Y:S04]  /*d4a0*/  LDL.LU R8, [R1+0x2ac] ;  /* 0x0002ac0001087983 */ /* 0x001ee80000300800 */
[----:B------:R-:W3:Y:S04]  /*d4b0*/  LDL.LU R13, [R1+0x2a8] ;  /* 0x0002a800010d7983 */ /* 0x000ee80000300800 */
[----:B------:R-:W3:Y:S04]  /*d4c0*/  LDL.LU R10, [R1+0x94] ;  /* 0x00009400010a7983 */ /* 0x000ee80000300800 */
[----:B------:R-:W3:Y:S04]  /*d4d0*/  LDL.LU R11, [R1+0x90] ;  /* 0x00009000010b7983 */ /* 0x000ee80000300800 */
[----:B------:R0:W-:Y:S04]  /*d4e0*/  STS.U16 [R0+UR9+0x12580], R9 ;  /* 0x0125800900007988 */ /* 0x0001e80008000409 */
[----:B0-----:R-:W3:Y:S04]  /*d4f0*/  LDL.LU R9, [R1+0x8c] ;  /* 0x00008c0001097983 */ /* 0x001ee80000300800 */
[----:B--2---:R-:W-:Y:S04]  /*d500*/  STS.U16 [R0+UR9+0x10980], R33 ;  /* 0x0109802100007988 */ /* 0x004fe80008000409 */
[----:B------:R-:W-:Y:S04]  /*d510*/  STS.U16 [R0+UR9+0x12980], R32 ;  /* 0x0129802000007988 */ /* 0x000fe80008000409 */
[----:B------:R-:W-:Y:S04]  /*d520*/  STS.U16 [R0+UR9+0x10d80], R7 ;  /* 0x010d800700007988 */ /* 0x000fe80008000409 */
[----:B----4-:R0:W-:Y:S02]  /*d530*/  STS.U16 [R0+UR9+0x12d80], R6 ;  /* 0x012d800600007988 */ /* 0x0101e40008000409 */
[----:B0-----:R-:W-:-:S05]  /*d540*/  LOP3.LUT R0, R2, 0x40, RZ, 0x3c, !PT ;  /* 0x0000004002007812 */ /* 0x001fca00078e3cff */
[----:B------:R-:W-:Y:S04]  /*d550*/  STS.U16 [R0+UR9+0x10200], R21 ;  /* 0x0102001500007988 */ /* 0x000fe80008000409 */
[----:B------:R-:W-:Y:S04]  /*d560*/  STS.U16 [R0+UR9+0x12200], R22 ;  /* 0x0122001600007988 */ /* 0x000fe80008000409 */
[----:B------:R-:W-:Y:S04]  /*d570*/  STS.U16 [R0+UR9+0x10600], R23 ;  /* 0x0106001700007988 */ /* 0x000fe80008000409 */
[----:B------:R0:W-:Y:S04]  /*d580*/  STS.U16 [R0+UR9+0x12600], R4 ;  /* 0x0126000400007988 */ /* 0x0001e80008000409 */
[----:B------:R-:W-:Y:S04]  /*d590*/  STS.U16 [R0+UR9+0x10a00], R27 ;  /* 0x010a001b00007988 */ /* 0x000fe80008000409 */
[----:B------:R-:W-:Y:S04]  /*d5a0*/  STS.U16 [R0+UR9+0x12a00], R26 ;  /* 0x012a001a00007988 */ /* 0x000fe80008000409 */
[----:B------:R-:W-:Y:S04]  /*d5b0*/  STS.U16 [R0+UR9+0x10e00], R5 ;  /* 0x010e000500007988 */ /* 0x000fe80008000409 */
[----:B------:R1:W-:Y:S01]  /*d5c0*/  STS.U16 [R0+UR9+0x12e00], R3 ;  /* 0x012e000300007988 */ /* 0x0003e20008000409 */
[----:B------:R-:W-:-:S02]  /*d5d0*/  PRMT R7, RZ, 0x7610, R7 ;  /* 0x00007610ff077816 */ /* 0x000fc40000000007 */
[----:B------:R-:W-:Y:S01]  /*d5e0*/  PRMT R6, RZ, 0x7610, R6 ;  /* 0x00007610ff067816 */ /* 0x000fe20000000006 */
[----:B0-----:R-:W2:Y:S01]  /*d5f0*/  LDL.LU R4, [R1+0xa78] ;  /* 0x000a780001047983 */ /* 0x001ea20000300800 */
[----:B-1----:R-:W-:Y:S01]  /*d600*/  LOP3.LUT R0, R2, 0x50, RZ, 0x3c, !PT ;  /* 0x0000005002007812 */ /* 0x002fe200078e3cff */
[----:B------:R-:W-:Y:S01]  /*d610*/  IMAD R3, R12, UR5, RZ ;  /* 0x000000050c037c24 */ /* 0x000fe2000f8e02ff */
[----:B------:R-:W-:Y:S01]  /*d620*/  PRMT R35, RZ, 0x7610, R35 ;  /* 0x00007610ff237816 */ /* 0x000fe20000000023 */
[----:B------:R-:W0:Y:S02]  /*d630*/  LDCU UR5, c[0x0][0x3b0] ;  /* 0x00007600ff0577ac */ /* 0x000e240008000800 */
[----:B------:R-:W-:Y:S04]  /*d640*/  STS.U16 [R0+UR9+0x10280], R15 ;  /* 0x0102800f00007988 */ /* 0x000fe80008000409 */
[----:B------:R-:W-:Y:S04]  /*d650*/  STS.U16 [R0+UR9+0x12280], R14 ;  /* 0x0122800e00007988 */ /* 0x000fe80008000409 */
[----:B------:R1:W-:Y:S04]  /*d660*/  STS.U16 [R0+UR9+0x10680], R37 ;  /* 0x0106802500007988 */ /* 0x0003e80008000409 */
[----:B------:R4:W-:Y:S04]  /*d670*/  STS.U16 [R0+UR9+0x12680], R36 ;  /* 0x0126802400007988 */ /* 0x0009e80008000409 */
[----:B------:R-:W-:Y:S01]  /*d680*/  STS.U16 [R0+UR9+0x10a80], R25 ;  /* 0x010a801900007988 */ /* 0x000fe20008000409 */
[----:B-1----:R-:W-:-:S03]  /*d690*/  PRMT R37, RZ, 0x7610, R37 ;  /* 0x00007610ff257816 */ /* 0x002fc60000000025 */
[----:B------:R1:W-:Y:S01]  /*d6a0*/  STS.U16 [R0+UR9+0x12a80], R24 ;  /* 0x012a801800007988 */ /* 0x0003e20008000409 */
[----:B------:R-:W-:Y:S02]  /*d6b0*/  PRMT R33, RZ, 0x7610, R33 ;  /* 0x00007610ff217816 */ /* 0x000fe40000000021 */
[----:B----4-:R-:W-:Y:S02]  /*d6c0*/  PRMT R36, RZ, 0x7610, R36 ;  /* 0x00007610ff247816 */ /* 0x010fe40000000024 */
[----:B------:R-:W-:Y:S02]  /*d6d0*/  PRMT R34, RZ, 0x7610, R34 ;  /* 0x00007610ff227816 */ /* 0x000fe40000000022 */
[----:B------:R-:W-:Y:S02]  /*d6e0*/  PRMT R32, RZ, 0x7610, R32 ;  /* 0x00007610ff207816 */ /* 0x000fe40000000020 */
[----:B------:R-:W-:Y:S01]  /*d6f0*/  PRMT R5, RZ, 0x7610, R5 ;  /* 0x00007610ff057816 */ /* 0x000fe20000000005 */
[----:B---3--:R-:W-:-:S04]  /*d700*/  IMAD R22, R11, UR13, RZ ;  /* 0x0000000d0b167c24 */ /* 0x008fc8000f8e02ff */
[----:B------:R-:W-:-:S04]  /*d710*/  IMAD.WIDE R20, R22, 0x2, R28 ;  /* 0x0000000216147825 */ /* 0x000fc800078e021c */
[----:B------:R-:W-:Y:S01]  /*d720*/  IMAD.WIDE R22, R22, 0x2, R30 ;  /* 0x0000000216167825 */ /* 0x000fe200078e021e */
[----:B------:R-:W3:Y:S03]  /*d730*/  @P0 LDG.E.U16 R7, desc[UR10][R20.64] ;  /* 0x0000000a14070981 */ /* 0x000ee6000c1e1500 */
[----:B-1----:R-:W-:Y:S01]  /*d740*/  IMAD R24, R13, UR7, RZ ;  /* 0x000000070d187c24 */ /* 0x002fe2000f8e02ff */
[----:B------:R-:W4:Y:S01]  /*d750*/  @P1 LDG.E.U16 R6, desc[UR10][R22.64] ;  /* 0x0000000a16061981 */ /* 0x000f22000c1e1500 */
[----:B------:R-:W-:Y:S01]  /*d760*/  IMAD R25, R10, UR12, RZ ;  /* 0x0000000c0a197c24 */ /* 0x000fe2000f8e02ff */
[----:B------:R-:W1:Y:S01]  /*d770*/  LDCU UR7, c[0x0][0x3b0] ;  /* 0x00007600ff0777ac */ /* 0x000e620008000800 */
[----:B------:R-:W-:-:S04]  /*d780*/  IMAD.WIDE R10, R3, 0x2, R28 ;  /* 0x00000002030a7825 */ /* 0x000fc800078e021c */
[--C-:B------:R-:W-:Y:S01]  /*d790*/  IMAD.WIDE R14, R24, 0x2, R28.reuse ;  /* 0x00000002180e7825 */ /* 0x100fe200078e021c */
[----:B------:R0:W-:Y:S03]  /*d7a0*/  STL.64 [R1+0x1d0], R10 ;  /* 0x0001d00a01007387 */ /* 0x0001e60000100a00 */
[----:B------:R-:W-:Y:S01]  /*d7b0*/  IMAD.WIDE R12, R25, 0x2, R28 ;  /* 0x00000002190c7825 */ /* 0x000fe200078e021c */
[----:B------:R0:W4:Y:S04]  /*d7c0*/  @P0 LDG.E.U16 R37, desc[UR10][R10.64] ;  /* 0x0000000a0a250981 */ /* 0x000128000c1e1500 */
[----:B------:R1:W-:Y:S01]  /*d7d0*/  STL.64 [R1+0x158], R14 ;  /* 0x0001580e01007387 */ /* 0x0003e20000100a00 */
[----:B------:R-:W-:-:S03]  /*d7e0*/  IMAD R26, R9, UR14, RZ ;  /* 0x0000000e091a7c24 */ /* 0x000fc6000f8e02ff */
[----:B------:R1:W4:Y:S01]  /*d7f0*/  @P0 LDG.E.U16 R35, desc[UR10][R14.64] ;  /* 0x0000000a0e230981 */ /* 0x000322000c1e1500 */
[----:B0-----:R-:W-:-:S03]  /*d800*/  IMAD.WIDE R10, R3, 0x2, R30 ;  /* 0x00000002030a7825 */ /* 0x001fc600078e021e */
[----:B------:R0:W-:Y:S04]  /*d810*/  STL.64 [R1+0xe0], R12 ;  /* 0x0000e00c01007387 */ /* 0x0001e80000100a00 */
[----:B------:R0:W4:Y:S01]  /*d820*/  @P0 LDG.E.U16 R33, desc[UR10][R12.64] ;  /* 0x0000000a0c210981 */ /* 0x000122000c1e1500 */
[----:B-1----:R-:W-:-:S03]  /*d830*/  IMAD.WIDE R14, R24, 0x2, R30 ;  /* 0x00000002180e7825 */ /* 0x002fc600078e021e */
[----:B------:R-:W4:Y:S01]  /*d840*/  @P1 LDG.E.U16 R36, desc[UR10][R10.64] ;  /* 0x0000000a0a241981 */ /* 0x000f22000c1e1500 */
[----:B------:R-:W-:-:S03]  /*d850*/  PRMT R3, RZ, 0x7610, R3 ;  /* 0x00007610ff037816 */ /* 0x000fc60000000003 */
[----:B------:R-:W4:Y:S01]  /*d860*/  @P1 LDG.E.U16 R34, desc[UR10][R14.64] ;  /* 0x0000000a0e221981 */ /* 0x000f22000c1e1500 */
[----:B0-----:R-:W-:-:S03]  /*d870*/  IMAD.WIDE R12, R25, 0x2, R30 ;  /* 0x00000002190c7825 */ /* 0x001fc600078e021e */
[----:B------:R0:W-:Y:S01]  /*d880*/  STL.64 [R1+0x1c8], R10 ;  /* 0x0001c80a01007387 */ /* 0x0001e20000100a00 */
[----:B------:R-:W-:-:S03]  /*d890*/  IMAD.WIDE R24, R26, 0x2, R28 ;  /* 0x000000021a187825 */ /* 0x000fc600078e021c */
[----:B------:R1:W4:Y:S01]  /*d8a0*/  @P1 LDG.E.U16 R32, desc[UR10][R12.64] ;  /* 0x0000000a0c201981 */ /* 0x000322000c1e1500 */
[----:B------:R-:W-:-:S03]  /*d8b0*/  IMAD.WIDE R26, R26, 0x2, R30 ;  /* 0x000000021a1a7825 */ /* 0x000fc600078e021e */
[----:B------:R-:W4:Y:S04]  /*d8c0*/  @P0 LDG.E.U16 R5, desc[UR10][R24.64] ;  /* 0x0000000a18050981 */ /* 0x000f28000c1e1500 */
[----:B0-----:R-:W4:Y:S04]  /*d8d0*/  LDL.LU R10, [R1+0x2bc] ;  /* 0x0002bc00010a7983 */ /* 0x001f280000300800 */
[----:B------:R-:W4:Y:S04]  /*d8e0*/  LDL.LU R11, [R1+0x2b8] ;  /* 0x0002b800010b7983 */ /* 0x000f280000300800 */
[----:B------:R-:W4:Y:S04]  /*d8f0*/  LDL.LU R9, [R1+0x2b4] ;  /* 0x0002b40001097983 */ /* 0x000f280000300800 */
[----:B------:R-:W4:Y:S01]  /*d900*/  @P1 LDG.E.U16 R3, desc[UR10][R26.64] ;  /* 0x0000000a1a031981 */ /* 0x000f22000c1e1500 */
[----:B------:R-:W-:Y:S01]  /*d910*/  IMAD R8, R8, UR6, RZ ;  /* 0x0000000608087c24 */ /* 0x000fe2000f8e02ff */
[----:B------:R-:W0:Y:S02]  /*d920*/  LDCU UR6, c[0x0][0x3b0] ;  /* 0x00007600ff0677ac */ /* 0x000e240008000800 */
[----:B------:R1:W-:Y:S01]  /*d930*/  STL.64 [R1+0x150], R14 ;  /* 0x0001500e01007387 */ /* 0x0003e20000100a00 */
[----:B--2---:R-:W-:-:S03]  /*d940*/  PRMT R4, RZ, 0x7610, R4 ;  /* 0x00007610ff047816 */ /* 0x004fc60000000004 */
[----:B-1----:R-:W5:Y:S04]  /*d950*/  LDL.LU.64 R14, [R1+0xa70] ;  /* 0x000a7000010e7983 */ /* 0x002f680000300a00 */
[----:B------:R1:W-:Y:S02]  /*d960*/  STL.64 [R1+0xd8], R12 ;  /* 0x0000d80c01007387 */ /* 0x0003e40000100a00 */
[----:B-1----:R-:W-:-:S05]  /*d970*/  IMAD.WIDE R12, R8, 0x2, R28 ;  /* 0x00000002080c7825 */ /* 0x002fca00078e021c */
[----:B------:R-:W2:Y:S04]  /*d980*/  @P0 LDG.E.U16 R4, desc[UR10][R12.64] ;  /* 0x0000000a0c040981 */ /* 0x000ea8000c1e1500 */
[----:B---3--:R-:W-:Y:S04]  /*d990*/  STS.U16 [R0+UR9+0x10e80], R7 ;  /* 0x010e800700007988 */ /* 0x008fe80008000409 */
[----:B----4-:R1:W-:Y:S02]  /*d9a0*/  STS.U16 [R0+UR9+0x12e80], R6 ;  /* 0x012e800600007988 */ /* 0x0103e40008000409 */
[----:B-1----:R-:W-:-:S05]  /*d9b0*/  LOP3.LUT R0, R2, 0x60, RZ, 0x3c, !PT ;  /* 0x0000006002007812 */ /* 0x002fca00078e3cff */
[----:B------:R1:W-:Y:S02]  /*d9c0*/  STS.U16 [R0+UR9+0x10300], R37 ;  /* 0x0103002500007988 */ /* 0x0003e40008000409 */
[----:B-1----:R-:W-:-:S05]  /*d9d0*/  LOP3.LUT R37, R2, 0x60, RZ, 0x3c, !PT ;  /* 0x0000006002257812 */ /* 0x002fca00078e3cff */
[----:B------:R-:W-:Y:S04]  /*d9e0*/  STS.U16 [R37+UR9+0x12300], R36 ;  /* 0x0123002425007988 */ /* 0x000fe80008000409 */
[----:B------:R-:W-:Y:S04]  /*d9f0*/  STS.U16 [R37+UR9+0x10700], R35 ;  /* 0x0107002325007988 */ /* 0x000fe80008000409 */
[----:B------:R-:W-:Y:S04]  /*da00*/  STS.U16 [R37+UR9+0x12700], R34 ;  /* 0x0127002225007988 */ /* 0x000fe80008000409 */
[----:B------:R0:W-:Y:S04]  /*da10*/  STS.U16 [R37+UR9+0x10b00], R33 ;  /* 0x010b002125007988 */ /* 0x0001e80008000409 */
[----:B------:R1:W-:Y:S01]  /*da20*/  STS.U16 [R37+UR9+0x12b00], R32 ;  /* 0x012b002025007988 */ /* 0x0003e20008000409 */
[----:B------:R-:W-:-:S03]  /*da30*/  PRMT R6, RZ, 0x7610, R6 ;  /* 0x00007610ff067816 */ /* 0x000fc60000000006 */
[----:B------:R3:W-:Y:S01]  /*da40*/  STS.U16 [R37+UR9+0x10f00], R5 ;  /* 0x010f000525007988 */ /* 0x0007e20008000409 */
[----:B0-----:R-:W-:Y:S02]  /*da50*/  IMAD R33, R11, UR6, RZ ;  /* 0x000000060b217c24 */ /* 0x001fe4000f8e02ff */
[----:B-1----:R-:W-:Y:S02]  /*da60*/  IMAD R32, R10, UR5, RZ ;  /* 0x000000050a207c24 */ /* 0x002fe4000f8e02ff */
[----:B------:R-:W-:Y:S02]  /*da70*/  IMAD R34, R9, UR7, RZ ;  /* 0x0000000709227c24 */ /* 0x000fe4000f8e02ff */
[----:B------:R-:W-:Y:S01]  /*da80*/  IMAD.WIDE R10, R32, 0x2, R28 ;  /* 0x00000002200a7825 */ /* 0x000fe200078e021c */
[----:B---3--:R-:W-:Y:S01]  /*da90*/  PRMT R5, RZ, 0x7610, R5 ;  /* 0x00007610ff057816 */ /* 0x008fe20000000005 */
[----:B------:R0:W-:Y:S04]  /*daa0*/  STS.U16 [R37+UR9+0x12f00], R3 ;  /* 0x012f000325007988 */ /* 0x0001e80008000409 */
[----:B------:R-:W3:Y:S01]  /*dab0*/  @P0 LDG.E.U16 R6, desc[UR10][R10.64] ;  /* 0x0000000a0a060981 */ /* 0x000ee2000c1e1500 */
[----:B0-----:R-:W-:Y:S01]  /*dac0*/  IMAD.WIDE R36, R33, 0x2, R28 ;  /* 0x0000000221247825 */ /* 0x001fe200078e021c */
[----:B------:R-:W-:-:S03]  /*dad0*/  PRMT R3, RZ, 0x7610, R3 ;  /* 0x00007610ff037816 */ /* 0x000fc60000000003 */
[----:B------:R-:W-:Y:S01]  /*dae0*/  IMAD.WIDE R28, R34, 0x2, R28 ;  /* 0x00000002221c7825 */ /* 0x000fe200078e021c */
[----:B------:R0:W4:Y:S04]  /*daf0*/  @P0 LDG.E.U16 R5, desc[UR10][R36.64] ;  /* 0x0000000a24050981 */ /* 0x000128000c1e1500 */
[----:B------:R-:W4:Y:S01]  /*db00*/  @P0 LDG.E.U16 R3, desc[UR10][R28.64] ;  /* 0x0000000a1c030981 */ /* 0x000f22000c1e1500 */
[----:B------:R-:W-:Y:S01]  /*db10*/  LOP3.LUT R35, R2, 0x70, RZ, 0x3c, !PT ;  /* 0x0000007002237812 */ /* 0x000fe200078e3cff */
[----:B------:R-:W-:Y:S01]  /*db20*/  IMAD.WIDE R8, R8, 0x2, R30 ;  /* 0x0000000208087825 */ /* 0x000fe200078e021e */
[----:B------:R-:W-:Y:S01]  /*db30*/  PRMT R7, RZ, 0x7610, R7 ;  /* 0x00007610ff077816 */ /* 0x000fe20000000007 */
[----:B------:R1:W-:Y:S05]  /*db40*/  STL.64 [R1+0x1c0], R12 ;  /* 0x0001c00c01007387 */ /* 0x0003ea0000100a00 */
[----:B------:R0:W4:Y:S04]  /*db50*/  @P1 LDG.E.U16 R7, desc[UR10][R8.64] ;  /* 0x0000000a08071981 */ /* 0x000128000c1e1500 */
[----:B-1----:R1:W5:Y:S04]  /*db60*/  LDL.LU.64 R12, [R1+0xa68] ;  /* 0x000a6800010c7983 */ /* 0x0023680000300a00 */
[----:B------:R1:W5:Y:S04]  /*db70*/  LDL.LU R0, [R1+0xa64] ;  /* 0x000a640001007983 */ /* 0x0003680000300800 */
[----:B--2---:R2:W-:Y:S04]  /*db80*/  STS.U16 [R35+UR9+0x10380], R4 ;  /* 0x0103800423007988 */ /* 0x0045e80008000409 */
[----:B--2---:R-:W2:Y:S04]  /*db90*/  LDL.LU R4, [R1+0xa60] ;  /* 0x000a600001047983 */ /* 0x004ea80000300800 */
[----:B------:R0:W-:Y:S04]  /*dba0*/  STL.64 [R1+0x148], R10 ;  /* 0x0001480a01007387 */ /* 0x0001e80000100a00 */
[----:B------:R1:W-:Y:S04]  /*dbb0*/  STL.64 [R1+0xd0], R36 ;  /* 0x0000d02401007387 */ /* 0x0003e80000100a00 */
[----:B0-----:R0:W5:Y:S04]  /*dbc0*/  LDL.LU.64 R10, [R1+0xa58] ;  /* 0x000a5800010a7983 */ /* 0x0011680000300a00 */
[----:B------:R0:W-:Y:S01]  /*dbd0*/  STL.64 [R1+0xc0], R8 ;  /* 0x0000c00801007387 */ /* 0x0001e20000100a00 */
[----:B-1----:R-:W-:-:S04]  /*dbe0*/  IMAD.WIDE R36, R33, 0x2, R30 ;  /* 0x0000000221247825 */ /* 0x002fc800078e021e */
[----:B0-----:R-:W-:-:S04]  /*dbf0*/  IMAD.WIDE R8, R32, 0x2, R30 ;  /* 0x0000000220087825 */ /* 0x001fc800078e021e */
[----:B------:R-:W-:Y:S02]  /*dc00*/  IMAD.MOV.U32 R32, RZ, RZ, R8 ;  /* 0x000000ffff207224 */ /* 0x000fe400078e0008 */
[----:B------:R-:W-:Y:S02]  /*dc10*/  IMAD.MOV.U32 R33, RZ, RZ, R9 ;  /* 0x000000ffff217224 */ /* 0x000fe400078e0009 */
[----:B------:R-:W-:Y:S01]  /*dc20*/  IMAD.WIDE R30, R34, 0x2, R30 ;  /* 0x00000002221e7825 */ /* 0x000fe200078e021e */
[----:B---3--:R0:W-:Y:S02]  /*dc30*/  STS.U16 [R35+UR9+0x10780], R6 ;  /* 0x0107800623007988 */ /* 0x0081e40008000409 */
[----:B0-----:R-:W-:Y:S02]  /*dc40*/  PRMT R6, RZ, 0x7610, R6 ;  /* 0x00007610ff067816 */ /* 0x001fe40000000006 */
[----:B----4-:R0:W-:Y:S04]  /*dc50*/  STS.U16 [R35+UR9+0x10b80], R5 ;  /* 0x010b800523007988 */ /* 0x0101e80008000409 */
[----:B------:R1:W-:Y:S04]  /*dc60*/  STS.U16 [R35+UR9+0x10f80], R3 ;  /* 0x010f800323007988 */ /* 0x0003e80008000409 */
[----:B------:R-:W3:Y:S01]  /*dc70*/  @P1 LDG.E.U16 R6, desc[UR10][R32.64] ;  /* 0x0000000a20061981 */ /* 0x000ee2000c1e1500 */
[----:B0-----:R-:W-:-:S02]  /*dc80*/  PRMT R5, RZ, 0x7610, R5 ;  /* 0x00007610ff057816 */ /* 0x001fc40000000005 */
[----:B-1----:R-:W-:-:S04]  /*dc90*/  PRMT R3, RZ, 0x7610, R3 ;  /* 0x00007610ff037816 */ /* 0x002fc80000000003 */
[----:B------:R-:W4:Y:S04]  /*dca0*/  @P1 LDG.E.U16 R5, desc[UR10][R36.64] ;  /* 0x0000000a24051981 */ /* 0x000f28000c1e1500 */
[----:B------:R-:W2:Y:S04]  /*dcb0*/  @P1 LDG.E.U16 R3, desc[UR10][R30.64] ;  /* 0x0000000a1e031981 */ /* 0x000ea8000c1e1500 */
[----:B------:R-:W-:Y:S01]  /*dcc0*/  STS.U16 [R35+UR9+0x12380], R7 ;  /* 0x0123800723007988 */ /* 0x000fe20008000409 */
[----:B------:R-:W-:-:S04]  /*dcd0*/  UIADD3 UR6, UPT, UPT, UR9, 0x14000, URZ ;  /* 0x0001400009067890 */ /* 0x000fc8000fffe0ff */
[----:B------:R-:W-:Y:S01]  /*dce0*/  USHF.R.U32.HI UR6, URZ, 0x4, UR6 ;  /* 0x00000004ff067899 */ /* 0x000fe20008011606 */
[----:B------:R0:W-:Y:S01]  /*dcf0*/  STL.64 [R1+0xb8], R8 ;  /* 0x0000b80801007387 */ /* 0x0001e20000100a00 */
[----:B------:R-:W-:Y:S02]  /*dd00*/  USHF.R.S32.HI UR5, URZ, 0x1f, UR26 ;  /* 0x0000001fff057899 */ /* 0x000fe4000801141a */
[----:B------:R-:W-:Y:S02]  /*dd10*/  USGXT.U32 UR74, UR6, 0xe ;  /* 0x0000000e064a789a */ /* 0x000fe40008000000 */
[----:B------:R-:W-:Y:S02]  /*dd20*/  ULEA.HI UR7, UR5, UR26, URZ, 0x8 ;  /* 0x0000001a05077291 */ /* 0x000fe4000f8f40ff */
[----:B------:R-:W-:Y:S01]  /*dd30*/  UIADD3 UR14, UP3, UPT, UR74, 0x2, URZ ;  /* 0x000000024a0e7890 */ /* 0x000fe2000ff7e0ff */
[----:B0-----:R0:W5:Y:S04]  /*dd40*/  LDL.LU.64 R8, [R1+0xa50] ;  /* 0x000a500001087983 */ /* 0x0011680000300a00 */
[----:B------:R-:W-:Y:S01]  /*dd50*/  STL.64 [R1+0xb0], R36 ;  /* 0x0000b02401007387 */ /* 0x000fe20000100a00 */
[----:B------:R-:W-:Y:S01]  /*dd60*/  UISETP.NE.U32.AND UP1, UPT, UR16, URZ, UPT ;  /* 0x000000ff1000728c */ /* 0x000fe2000bf25070 */
[----:B------:R-:W-:Y:S01]  /*dd70*/  UMOV UR15, URZ ;  /* 0x000000ff000f7c82 */ /* 0x000fe20008000000 */
[----:B------:R-:W-:-:S02]  /*dd80*/  UIADD3 UR5, UPT, UPT, UR9, 0x8000, URZ ;  /* 0x0000800009057890 */ /* 0x000fc4000fffe0ff */
[----:B------:R-:W-:Y:S02]  /*dd90*/  USHF.R.S32.HI UR7, URZ, 0x8, UR7 ;  /* 0x00000008ff077899 */ /* 0x000fe40008011407 */
[----:B------:R-:W-:Y:S02]  /*dda0*/  UIADD3.X UR15, UPT, UPT, UR15, 0x40004040, URZ, UP3, !UPT ;  /* 0x400040400f0f7890 */ /* 0x000fe40009ffe4ff */
[----:B------:R-:W-:Y:S02]  /*ddb0*/  UISETP.LT.OR UP3, UPT, UR26, 0x100, UP1 ;  /* 0x000001001a00788c */ /* 0x000fe40008f61670 */
[----:B------:R-:W-:Y:S02]  /*ddc0*/  USHF.R.U32.HI UR5, URZ, 0x4, UR5 ;  /* 0x00000004ff057899 */ /* 0x000fe40008011605 */
[----:B------:R-:W-:Y:S02]  /*ddd0*/  UISETP.LT.AND UP2, UPT, UR7, 0x1, UPT ;  /* 0x000000010700788c */ /* 0x000fe4000bf41270 */
[----:B------:R-:W-:-:S02]  /*dde0*/  USGXT.U32 UR72, UR5, 0xe ;  /* 0x0000000e0548789a */ /* 0x000fc40008000000 */
[----:B------:R-:W-:Y:S02]  /*ddf0*/  USEL UR77, UR7, 0x1, !UP2 ;  /* 0x00000001074d7887 */ /* 0x000fe4000d000000 */
[----:B------:R-:W-:Y:S02]  /*de00*/  UIADD3 UR12, UP2, UPT, UR72, 0x80, URZ ;  /* 0x00000080480c7890 */ /* 0x000fe4000ff5e0ff */
[----:B------:R-:W-:Y:S01]  /*de10*/  UIADD3 UR77, UPT, UPT, UR77, -0x1, URZ ;  /* 0xffffffff4d4d7890 */ /* 0x000fe2000fffe0ff */
[----:B------:R-:W-:Y:S01]  /*de20*/  UMOV UR13, URZ ;  /* 0x000000ff000d7c82 */ /* 0x000fe20008000000 */
[----:B------:R-:W-:Y:S01]  /*de30*/  UMOV UR6, URZ ;  /* 0x000000ff00067c82 */ /* 0x000fe20008000000 */
[----:B------:R-:W-:Y:S02]  /*de40*/  UIADD3.X UR13, UPT, UPT, UR13, 0x40004040, URZ, UP2, !UPT ;  /* 0x400040400d0d7890 */ /* 0x000fe400097fe4ff */
[----:B------:R-:W-:Y:S01]  /*de50*/  UISETP.NE.U32.AND UP2, UPT, UR77, URZ, UPT ;  /* 0x000000ff4d00728c */ /* 0x000fe2000bf45070 */
[----:B---3--:R-:W-:Y:S04]  /*de60*/  STS.U16 [R35+UR9+0x12780], R6 ;  /* 0x0127800623007988 */ /* 0x008fe80008000409 */
[----:B----4-:R1:W-:Y:S04]  /*de70*/  STS.U16 [R35+UR9+0x12b80], R5 ;  /* 0x012b800523007988 */ /* 0x0103e80008000409 */
[----:B--2---:R0:W-:Y:S01]  /*de80*/  STS.U16 [R35+UR9+0x12f80], R3 ;  /* 0x012f800323007988 */ /* 0x0041e20008000409 */
[----:B------:R2:W-:Y:S06]  /*de90*/  MEMBAR.ALL.CTA ;  /* 0x0000000000007992 */ /* 0x0005ec0000008000 */
[----:B--2---:R-:W2:Y:S01]  /*dea0*/  FENCE.VIEW.ASYNC.S ;  /* 0x00000000000073c6 */ /* 0x004ea20000000000 */
[----:B-1----:R-:W-:Y:S01]  /*deb0*/  IMAD.SHL.U32 R5, R4, 0x100, RZ ;  /* 0x0000010004057824 */ /* 0x002fe200078e00ff */
[----:B--2---:R-:W-:Y:S06]  /*dec0*/  BAR.SYNC.DEFER_BLOCKING 0x0 ;  /* 0x0000000000007b1d */ /* 0x004fec0000010000 */
[----:B------:R-:W-:Y:S05]  /*ded0*/  BRA.U UP3, `(.L_x_6) ;  /* 0x0000000503607547 */ /* 0x000fea000b800000 */
[----:B------:R-:W-:Y:S02]  /*dee0*/  USHF.R.U32.HI UR66, URZ, 0x4, UR9 ;  /* 0x00000004ff427899 */ /* 0x000fe40008011609 */
[----:B------:R-:W-:Y:S02]  /*def0*/  UIADD3 UR22, UPT, UPT, UR9, 0x10000, URZ ;  /* 0x0001000009167890 */ /* 0x000fe4000fffe0ff */
[----:B------:R-:W-:Y:S02]  /*df00*/  USGXT.U32 UR66, UR66, 0xe ;  /* 0x0000000e4242789a */ /* 0x000fe40008000000 */
[----:B------:R-:W-:Y:S02]  /*df10*/  USHF.R.U32.HI UR70, URZ, 0x4, UR22 ;  /* 0x00000004ff467899 */ /* 0x000fe40008011616 */
[----:B------:R-:W-:Y:S02]  /*df20*/  UIADD3 UR22, UP3, UPT, UR66, 0x80, URZ ;  /* 0x0000008042167890 */ /* 0x000fe4000ff7e0ff */
[----:B------:R-:W-:Y:S01]  /*df30*/  USGXT.U32 UR70, UR70, 0xe ;  /* 0x0000000e4646789a */ /* 0x000fe20008000000 */
[----:B------:R-:W-:Y:S01]  /*df40*/  UMOV UR5, URZ ;  /* 0x000000ff00057c82 */ /* 0x000fe20008000000 */
[----:B------:R-:W-:Y:S01]  /*df50*/  UMOV UR7, URZ ;  /* 0x000000ff00077c82 */ /* 0x000fe20008000000 */
[----:B------:R-:W-:-:S02]  /*df60*/  UIADD3.X UR23, UPT, UPT, UR5, 0x40004040, URZ, UP3, !UPT ;  /* 0x4000404005177890 */ /* 0x000fc40009ffe4ff */
[----:B------:R-:W-:Y:S01]  /*df70*/  UIADD3 UR28, UP3, UPT, UR70, 0x2, URZ ;  /* 0x00000002461c7890 */ /* 0x000fe2000ff7e0ff */
[----:B------:R-:W-:Y:S01]  /*df80*/  UMOV UR32, UR4 ;  /* 0x0000000400207c82 */ /* 0x000fe20008000000 */
[----:B------:R-:W-:Y:S02]  /*df90*/  UMOV UR33, URZ ;  /* 0x000000ff00217c82 */ /* 0x000fe40008000000 */
[----:B------:R-:W-:Y:S01]  /*dfa0*/  UIADD3.X UR29, UPT, UPT, UR7, 0x40004040, URZ, UP3, !UPT ;  /* 0x40004040071d7890 */ /* 0x000fe20009ffe4ff */
[----:B------:R-:W-:Y:S01]  /*dfb0*/  UMOV UR5, UR32 ;  /* 0x0000002000057c82 */ /* 0x000fe20008000000 */
[----:B------:R-:W-:Y:S02]  /*dfc0*/  UIADD3.64 UR62, UPT, UPT, UR22, 0x80, URZ ;  /* 0x00000080163e7897 */ /* 0x000fe4000fffe0ff */
[----:B------:R-:W-:Y:S02]  /*dfd0*/  UIADD3.64 UR64, UPT, UPT, UR28, 0x2, URZ ;  /* 0x000000021c407897 */ /* 0x000fe4000fffe0ff */
[----:B------:R-:W-:-:S02]  /*dfe0*/  UIADD3.64 UR32, UPT, UPT, UR22, 0x100, URZ ;  /* 0x0000010016207897 */ /* 0x000fc4000fffe0ff */
[----:B------:R-:W-:Y:S02]  /*dff0*/  UIADD3.64 UR48, UPT, UPT, UR28, 0x4, URZ ;  /* 0x000000041c307897 */ /* 0x000fe4000fffe0ff */
[----:B------:R-:W-:Y:S02]  /*e000*/  UIADD3.64 UR34, UPT, UPT, UR22, 0x180, URZ ;  /* 0x0000018016227897 */ /* 0x000fe4000fffe0ff */
[----:B------:R-:W-:Y:S01]  /*e010*/  UIADD3.64 UR58, UPT, UPT, UR28, 0xfe, URZ ;  /* 0x000000fe1c3a7897 */ /* 0x000fe2000fffe0ff */
[----:B------:R-:W-:Y:S01]  /*e020*/  UMOV UR68, 0x0 ;  /* 0x0000000000447882 */ /* 0x000fe20000000000 */
[----:B------:R-:W-:Y:S01]  /*e030*/  UMOV UR69, 0x4088010 ;  /* 0x0408801000457882 */ /* 0x000fe20000000000 */
[----:B------:R-:W-:Y:S01]  /*e040*/  UMOV UR67, 0x40004040 ;  /* 0x4000404000437882 */ /* 0x000fe20000000000 */
[----:B------:R-:W-:Y:S01]  /*e050*/  UMOV UR71, 0x40004040 ;  /* 0x4000404000477882 */ /* 0x000fe20000000000 */
[----:B------:R-:W-:Y:S01]  /*e060*/  UMOV UR52, 0x0 ;  /* 0x0000000000347882 */ /* 0x000fe20000000000 */
[----:B------:R-:W-:Y:S01]  /*e070*/  UMOV UR53, 0x4088010 ;  /* 0x0408801000357882 */ /* 0x000fe20000000000 */
[----:B------:R1:W-:Y:S01]  /*e080*/  UTCHMMA gdesc[UR66], gdesc[UR70], tmem[UR8], tmem[UR68], idesc[UR69], !UPT ;  /* 0x00ff4446420075ea */ /* 0x0003e2000f800008 */
[----:B------:R-:W-:Y:S01]  /*e090*/  UMOV UR60, 0x0 ;  /* 0x00000000003c7882 */ /* 0x000fe20000000000 */
[----:B------:R-:W-:Y:S01]  /*e0a0*/  UMOV UR61, 0x4088010 ;  /* 0x04088010003d7882 */ /* 0x000fe20000000000 */
[----:B------:R-:W-:-:S02]  /*e0b0*/  UIADD3.64 UR36, UPT, UPT, UR22, 0x200, URZ ;  /* 0x0000020016247897 */ /* 0x000fc4000fffe0ff */
[----:B------:R-:W-:Y:S01]  /*e0c0*/  UTCHMMA gdesc[UR22], gdesc[UR28], tmem[UR8], tmem[UR52], idesc[UR53], UPT ;  /* 0x00ff341c160075ea */ /* 0x000fe2000b800008 */
[----:B------:R-:W-:Y:S01]  /*e0d0*/  UMOV UR16, 0x0 ;  /* 0x0000000000107882 */ /* 0x000fe20000000000 */
[----:B------:R-:W-:Y:S01]  /*e0e0*/  UMOV UR17, 0x4088010 ;  /* 0x0408801000117882 */ /* 0x000fe20000000000 */
[----:B------:R-:W-:Y:S01]  /*e0f0*/  UIADD3.64 UR38, UPT, UPT, UR22, 0x280, URZ ;  /* 0x0000028016267897 */ /* 0x000fe2000fffe0ff */
[----:B------:R-:W-:Y:S01]  /*e100*/  UTCHMMA gdesc[UR62], gdesc[UR64], tmem[UR8], tmem[UR60], idesc[UR61], UPT ;  /* 0x00ff3c403e0075ea */ /* 0x000fe2000b800008 */
[----:B------:R-:W-:Y:S01]  /*e110*/  UMOV UR18, 0x0 ;  /* 0x0000000000127882 */ /* 0x000fe20000000000 */
[----:B-1----:R-:W-:Y:S01]  /*e120*/  UIADD3.64 UR66, UPT, UPT, UR28, 0x100, URZ ;  /* 0x000001001c427897 */ /* 0x002fe2000fffe0ff */
[----:B------:R1:W-:Y:S01]  /*e130*/  UTCHMMA gdesc[UR32], gdesc[UR48], tmem[UR8], tmem[UR16], idesc[UR17], UPT ;  /* 0x00ff1030200075ea */ /* 0x0003e2000b800008 */
[----:B------:R-:W-:Y:S01]  /*e140*/  UIADD3.64 UR70, UPT, UPT, UR28, 0x102, URZ ;  /* 0x000001021c467897 */ /* 0x000fe2000fffe0ff */
[----:B------:R-:W-:Y:S01]  /*e150*/  UMOV UR19, 0x4088010 ;  /* 0x0408801000137882 */ /* 0x000fe20000000000 */
[----:B------:R-:W-:Y:S01]  /*e160*/  UIADD3.64 UR40, UPT, UPT, UR22, 0x300, URZ ;  /* 0x0000030016287897 */ /* 0x000fe2000fffe0ff */
[----:B------:R2:W-:Y:S01]  /*e170*/  UTCHMMA gdesc[UR34], gdesc[UR58], tmem[UR8], tmem[UR18], idesc[UR19], UPT ;  /* 0x00ff123a220075ea */ /* 0x0005e2000b800008 */
[----:B------:R-:W-:-:S02]  /*e180*/  UIADD3.64 UR42, UPT, UPT, UR22, 0x380, URZ ;  /* 0x00000380162a7897 */ /* 0x000fc4000fffe0ff */
[----:B------:R-:W-:Y:S02]  /*e190*/  UIADD3.64 UR44, UPT, UPT, UR22, 0x400, URZ ;  /* 0x00000400162c7897 */ /* 0x000fe4000fffe0ff */
[----:B-1----:R-:W-:Y:S02]  /*e1a0*/  UIADD3.64 UR16, UPT, UPT, UR28, 0x104, URZ ;  /* 0x000001041c107897 */ /* 0x002fe4000fffe0ff */
[----:B------:R-:W-:Y:S02]  /*e1b0*/  UIADD3.64 UR46, UPT, UPT, UR22, 0x480, URZ ;  /* 0x00000480162e7897 */ /* 0x000fe4000fffe0ff */
[----:B------:R-:W-:Y:S02]  /*e1c0*/  UIADD3.64 UR50, UPT, UPT, UR22, 0x500, URZ ;  /* 0x0000050016327897 */ /* 0x000fe4000fffe0ff */
[----:B--2---:R-:W-:Y:S02]  /*e1d0*/  UIADD3.64 UR18, UPT, UPT, UR28, 0x1fe, URZ ;  /* 0x000001fe1c127897 */ /* 0x004fe4000fffe0ff */
[----:B------:R-:W-:-:S02]  /*e1e0*/  UIADD3.64 UR52, UPT, UPT, UR22, 0x580, URZ ;  /* 0x0000058016347897 */ /* 0x000fc4000fffe0ff */
[----:B------:R-:W-:Y:S02]  /*e1f0*/  UIADD3.64 UR56, UPT, UPT, UR22, 0x600, URZ ;  /* 0x0000060016387897 */ /* 0x000fe4000fffe0ff */
[----:B------:R-:W-:Y:S02]  /*e200*/  UIADD3.64 UR54, UPT, UPT, UR22, 0x680, URZ ;  /* 0x0000068016367897 */ /* 0x000fe4000fffe0ff */
[----:B------:R-:W-:Y:S02]  /*e210*/  UIADD3.64 UR68, UPT, UPT, UR22, 0x700, URZ ;  /* 0x0000070016447897 */ /* 0x000fe4000fffe0ff */
[----:B------:R-:W-:Y:S01]  /*e220*/  UIADD3.64 UR60, UPT, UPT, UR28, 0x200, URZ ;  /* 0x000002001c3c7897 */ /* 0x000fe2000fffe0ff */
[----:B------:R-:W-:Y:S01]  /*e230*/  UMOV UR20, 0x0 ;  /* 0x0000000000147882 */ /* 0x000fe20000000000 */
[----:B------:R-:W-:Y:S01]  /*e240*/  UMOV UR21, 0x4088010 ;  /* 0x0408801000157882 */ /* 0x000fe20000000000 */
[----:B------:R-:W-:Y:S01]  /*e250*/  UIADD3.64 UR22, UPT, UPT, UR28, 0x202, URZ ;  /* 0x000002021c167897 */ /* 0x000fe2000fffe0ff */
[----:B------:R-:W-:Y:S01]  /*e260*/  UTCHMMA gdesc[UR36], gdesc[UR66], tmem[UR8], tmem[UR20], idesc[UR21], UPT ;  /* 0x00ff1442240075ea */ /* 0x000fe2000b800008 */
[----:B------:R-:W-:Y:S01]  /*e270*/  UMOV UR64, 0x0 ;  /* 0x0000000000407882 */ /* 0x000fe20000000000 */
[----:B------:R-:W-:Y:S01]  /*e280*/  UMOV UR65, 0x4088010 ;  /* 0x0408801000417882 */ /* 0x000fe20000000000 */
[----:B------:R-:W-:Y:S01]  /*e290*/  UIADD3.64 UR62, UPT, UPT, UR28, 0x204, URZ ;  /* 0x000002041c3e7897 */ /* 0x000fe2000fffe0ff */
[----:B------:R1:W-:Y:S01]  /*e2a0*/  UTCHMMA gdesc[UR38], gdesc[UR70], tmem[UR8], tmem[UR64], idesc[UR65], UPT ;  /* 0x00ff4046260075ea */ /* 0x0003e2000b800008 */
[----:B------:R-:W-:-:S02]  /*e2b0*/  UIADD3.64 UR32, UPT, UPT, UR28, 0x2fe, URZ ;  /* 0x000002fe1c207897 */ /* 0x000fc4000fffe0ff */
[----:B------:R-:W-:Y:S01]  /*e2c0*/  UIADD3.64 UR48, UPT, UPT, UR28, 0x300, URZ ;  /* 0x000003001c307897 */ /* 0x000fe2000fffe0ff */
[----:B------:R-:W-:Y:S01]  /*e2d0*/  UMOV UR34, 0x0 ;  /* 0x0000000000227882 */ /* 0x000fe20000000000 */
[----:B------:R-:W-:Y:S01]  /*e2e0*/  UMOV UR35, 0x4088010 ;  /* 0x0408801000237882 */ /* 0x000fe20000000000 */
[----:B------:R-:W-:Y:S01]  /*e2f0*/  UMOV UR58, 0x0 ;  /* 0x00000000003a7882 */ /* 0x000fe20000000000 */
[----:B------:R-:W-:Y:S01]  /*e300*/  UMOV UR59, 0x4088010 ;  /* 0x04088010003b7882 */ /* 0x000fe20000000000 */
[----:B------:R2:W-:Y:S01]  /*e310*/  UTCHMMA gdesc[UR40], gdesc[UR16], tmem[UR8], tmem[UR34], idesc[UR35], UPT ;  /* 0x00ff2210280075ea */ /* 0x0005e2000b800008 */
[----:B-1----:R-:W-:Y:S01]  /*e320*/  UIADD3.64 UR64, UPT, UPT, UR28, 0x302, URZ ;  /* 0x000003021c407897 */ /* 0x002fe2000fffe0ff */
[----:B------:R2:W-:Y:S01]  /*e330*/  UTCHMMA gdesc[UR42], gdesc[UR18], tmem[UR8], tmem[UR58], idesc[UR59], UPT ;  /* 0x00ff3a122a0075ea */ /* 0x0005e2000b800008 */
[----:B------:R-:W-:Y:S01]  /*e340*/  UIADD3.64 UR28, UPT, UPT, UR28, 0x304, URZ ;  /* 0x000003041c1c7897 */ /* 0x000fe2000fffe0ff */
[----:B------:R-:W-:Y:S01]  /*e350*/  UMOV UR66, 0x0 ;  /* 0x0000000000427882 */ /* 0x000fe20000000000 */
[----:B------:R-:W-:Y:S01]  /*e360*/  UMOV UR67, 0x4088010 ;  /* 0x0408801000437882 */ /* 0x000fe20000000000 */
[----:B------:R-:W-:Y:S01]  /*e370*/  UMOV UR24, 0x0 ;  /* 0x0000000000187882 */ /* 0x000fe20000000000 */
[----:B------:R2:W-:Y:S01]  /*e380*/  UTCHMMA gdesc[UR44], gdesc[UR60], tmem[UR8], tmem[UR66], idesc[UR67], UPT ;  /* 0x00ff423c2c0075ea */ /* 0x0005e2000b800008 */
[----:B------:R2:W-:Y:S01]  /*e390*/  UTCHMMA gdesc[UR46], gdesc[UR22], tmem[UR8], tmem[UR20], idesc[UR21], UPT ;  /* 0x00ff14162e0075ea */ /* 0x0005e2000b800008 */
[----:B------:R-:W-:Y:S01]  /*e3a0*/  UMOV UR25, 0x4088010 ;  /* 0x0408801000197882 */ /* 0x000fe20000000000 */
[----:B------:R2:W-:Y:S01]  /*e3b0*/  UTCHMMA gdesc[UR50], gdesc[UR62], tmem[UR8], tmem[UR34], idesc[UR35], UPT ;  /* 0x00ff223e320075ea */ /* 0x0005e2000b800008 */
[----:B------:R-:W-:Y:S01]  /*e3c0*/  UMOV UR26, 0x0 ;  /* 0x00000000001a7882 */ /* 0x000fe20000000000 */
[----:B------:R-:W-:Y:S01]  /*e3d0*/  UMOV UR27, 0x4088010 ;  /* 0x04088010001b7882 */ /* 0x000fe20000000000 */
[----:B------:R2:W-:Y:S01]  /*e3e0*/  UTCHMMA gdesc[UR52], gdesc[UR32], tmem[UR8], tmem[UR58], idesc[UR59], UPT ;  /* 0x00ff3a20340075ea */ /* 0x0005e2000b800008 */
[----:B------:R-:W-:Y:S01]  /*e3f0*/  UMOV UR30, 0x0 ;  /* 0x00000000001e7882 */ /* 0x000fe20000000000 */
[----:B------:R-:W-:Y:S01]  /*e400*/  UMOV UR31, 0x4088010 ;  /* 0x04088010001f7882 */ /* 0x000fe20000000000 */
[----:B------:R2:W-:Y:S01]  /*e410*/  UTCHMMA gdesc[UR56], gdesc[UR48], tmem[UR8], tmem[UR24], idesc[UR25], UPT ;  /* 0x00ff1830380075ea */ /* 0x0005e2000b800008 */
[----:B------:R2:W-:Y:S01]  /*e420*/  UTCHMMA gdesc[UR54], gdesc[UR64], tmem[UR8], tmem[UR26], idesc[UR27], UPT ;  /* 0x00ff1a40360075ea */ /* 0x0005e2000b800008 */
[----:B------:R2:W-:Y:S01]  /*e430*/  UTCHMMA gdesc[UR68], gdesc[UR28], tmem[UR8], tmem[UR30], idesc[UR31], UPT ;  /* 0x00ff1e1c440075ea */ /* 0x0005e2000b800008 */
[----:B------:R2:W-:Y:S01]  /*e440*/  UTCBAR [UR5], URZ ;  /* 0x000000ff050073e9 */ /* 0x0005e200080000ff */
[----:B------:R-:W-:Y:S01]  /*e450*/  NOP ;  /* 0x0000000000007918 */ /* 0x000fe20000000000 */
.L_x_6:
[----:B0-----:R-:W0:Y:S01]  /*e460*/  LDC R3, c[0x0][0x3ac] ;  /* 0x0000eb00ff037b82 */ /* 0x001e220000000800 */
[----:B--2---:R-:W-:Y:S01]  /*e470*/  UMOV UR5, URZ ;  /* 0x000000ff00057c82 */ /* 0x004fe20008000000 */
[----:B0-----:R-:W-:Y:S01]  /*e480*/  IMAD.SHL.U32 R6, R3, 0x100, RZ ;  /* 0x0000010003067824 */ /* 0x001fe200078e00ff */
[----:B------:R-:W-:Y:S06]  /*e490*/  BRA.U !UP2, `(.L_x_7) ;  /* 0x000001010a487547 */ /* 0x000fec000b800000 */
[----:B------:R-:W-:Y:S01]  /*e4a0*/  SHF.R.S32.HI R4, RZ, 0x1f, R5 ;  /* 0x0000001fff047819 */ /* 0x000fe20000011405 */
[----:B------:R-:W-:Y:S01]  /*e4b0*/  UIADD3.64 UR16, UPT, UPT, UR12, 0x80, URZ ;  /* 0x000000800c107897 */ /* 0x000fe2000fffe0ff */
[----:B------:R-:W-:Y:S01]  /*e4c0*/  SHF.R.S32.HI R3, RZ, 0x1f, R6 ;  /* 0x0000001fff037819 */ /* 0x000fe20000011406 */
[----:B------:R-:W-:Y:S01]  /*e4d0*/  UIADD3.64 UR18, UPT, UPT, UR14, 0x2, URZ ;  /* 0x000000020e127897 */ /* 0x000fe2000fffe0ff */
[C---:B------:R-:W-:Y:S01]  /*e4e0*/  SHF.L.U64.HI R4, R5.reuse, 0x1, R4 ;  /* 0x0000000105047819 */ /* 0x040fe20000010204 */
[----:B------:R-:W-:Y:S01]  /*e4f0*/  IMAD.SHL.U32 R5, R5, 0x2, RZ ;  /* 0x0000000205057824 */ /* 0x000fe200078e00ff */
[----:B------:R-:W-:Y:S01]  /*e500*/  SHF.L.U64.HI R3, R6, 0x1, R3 ;  /* 0x0000000106037819 */ /* 0x000fe20000010203 */
[----:B------:R-:W-:Y:S02]  /*e510*/  UIADD3.64 UR20, UPT, UPT, UR12, 0x100, URZ ;  /* 0x000001000c147897 */ /* 0x000fe4000fffe0ff */
[----:B------:R-:W-:Y:S02]  /*e520*/  UIADD3.64 UR22, UPT, UPT, UR14, 0x4, URZ ;  /* 0x000000040e167897 */ /* 0x000fe4000fffe0ff */
[----:B------:R-:W-:-:S02]  /*e530*/  UIADD3.64 UR24, UPT, UPT, UR12, 0x180, URZ ;  /* 0x000001800c187897 */ /* 0x000fc4000fffe0ff */
[----:B------:R-:W-:Y:S02]  /*e540*/  UIADD3.64 UR26, UPT, UPT, UR14, 0xfe, URZ ;  /* 0x000000fe0e1a7897 */ /* 0x000fe4000fffe0ff */
[----:B------:R-:W-:Y:S02]  /*e550*/  UIADD3.64 UR28, UPT, UPT, UR12, 0x200, URZ ;  /* 0x000002000c1c7897 */ /* 0x000fe4000fffe0ff */
[----:B------:R-:W-:Y:S02]  /*e560*/  UIADD3.64 UR30, UPT, UPT, UR14, 0x100, URZ ;  /* 0x000001000e1e7897 */ /* 0x000fe4000fffe0ff */
        /* <DEDUP_REMOVED lines=19> */
[----:B------:R-:W-:Y:S01]  /*e6a0*/  UIADD3.64 UR70, UPT, UPT, UR14, 0x304, URZ ;  /* 0x000003040e467897 */ /* 0x000fe2000fffe0ff */
[----:B------:R-:W-:Y:S01]  /*e6b0*/  UMOV UR76, 0x1 ;  /* 0x00000001004c7882 */ /* 0x000fe20000000000 */
[----:B------:R-:W-:-:S10]  /*e6c0*/  UMOV UR7, URZ ;  /* 0x000000ff00077c82 */ /* 0x000fd40008000000 */
.L_x_10:
[----:B------:R-:W2:Y:S04]  /*e6d0*/  LDL.LU R35, [R1+0x418] ;  /* 0x0004180001237983 */ /* 0x000ea80000300800 */
[----:B------:R-:W3:Y:S04]  /*e6e0*/  LDL.LU R34, [R1+0x70c] ;  /* 0x00070c0001227983 */ /* 0x000ee80000300800 */
[----:B------:R-:W4:Y:S04]  /*e6f0*/  LDL.LU R37, [R1+0x6f4] ;  /* 0x0006f40001257983 */ /* 0x000f280000300800 */
[----:B-----5:R-:W-:Y:S04]  /*e700*/  STL [R1+0xa6c], R13 ;  /* 0x000a6c0d01007387 */ /* 0x020fe80000100800 */
[----:B------:R-:W-:Y:S04]  /*e710*/  STL [R1+0xa68], R12 ;  /* 0x000a680c01007387 */ /* 0x000fe80000100800 */
[----:B------:R0:W-:Y:S04]  /*e720*/  STL [R1+0xa64], R11 ;  /* 0x000a640b01007387 */ /* 0x0001e80000100800 */
[----:B0-----:R-:W4:Y:S04]  /*e730*/  LDL.LU R11, [R1+0x414] ;  /* 0x00041400010b7983 */ /* 0x001f280000300800 */
[----:B------:R0:W-:Y:S04]  /*e740*/  STL [R1+0xa60], R10 ;  /* 0x000a600a01007387 */ /* 0x0001e80000100800 */
[----:B0-----:R-:W4:Y:S04]  /*e750*/  LDL.LU R10, [R1+0x49c] ;  /* 0x00049c00010a7983 */ /* 0x001f280000300800 */
[----:B------:R0:W-:Y:S04]  /*e760*/  STL [R1+0xa5c], R9 ;  /* 0x000a5c0901007387 */ /* 0x0001e80000100800 */
[----:B0-----:R-:W4:Y:S04]  /*e770*/  LDL.LU R9, [R1+0x6fc] ;  /* 0x0006fc0001097983 */ /* 0x001f280000300800 */
[----:B------:R-:W-:Y:S04]  /*e780*/  STL [R1+0xa58], R8 ;  /* 0x000a580801007387 */ /* 0x000fe80000100800 */
[----:B------:R0:W-:Y:S04]  /*e790*/  STL [R1+0xa54], R3 ;  /* 0x000a540301007387 */ /* 0x0001e80000100800 */
[----:B0-----:R-:W4:Y:S01]  /*e7a0*/  LDL.LU R3, [R1+0x704] ;  /* 0x0007040001037983 */ /* 0x001f220000300800 */
[----:B------:R-:W-:-:S02]  /*e7b0*/  USHF.L.U32 UR5, UR5, 0x1f, URZ ;  /* 0x0000001f05057899 */ /* 0x000fc400080006ff */
[----:B------:R-:W-:Y:S01]  /*e7c0*/  UIADD3 UR6, UPT, UPT, UR6, 0x1, URZ ;  /* 0x0000000106067890 */ /* 0x000fe2000fffe0ff */
[----:B------:R-:W-:Y:S03]  /*e7d0*/  STL [R1+0xa50], R2 ;  /* 0x000a500201007387 */ /* 0x000fe60000100800 */
[----:B------:R-:W-:Y:S01]  /*e7e0*/  IMAD.U32 R6, RZ, RZ, UR5 ;  /* 0x00000005ff067e24 */ /* 0x000fe2000f8e00ff */
[----:B------:R0:W-:Y:S04]  /*e7f0*/  STL [R1+0xa4c], R0 ;  /* 0x000a4c0001007387 */ /* 0x0001e80000100800 */
[----:B------:R-:W1:Y:S01]  /*e800*/  LDCU UR5, c[0x0][0x3a0] ;  /* 0x00007400ff0577ac */ /* 0x000e620008000800 */
[----:B------:R-:W4:Y:S01]  /*e810*/  LDL.LU R36, [R1+0x708] ;  /* 0x0007080001247983 */ /* 0x000f220000300800 */
[----:B0-----:R-:W0:Y:S01]  /*e820*/  S2R R0, SR_TID.X ;  /* 0x0000000000007919 */ /* 0x001e220000002100 */
[----:B-1----:R-:W-:Y:S01]  /*e830*/  UIMAD UR5, UR6, -0x100, UR5 ;  /* 0xffffff00060578a4 */ /* 0x002fe2000f8e0205 */
[----:B0-----:R-:W-:-:S04]  /*e840*/  SHF.R.U32.HI R7, RZ, 0x6, R0 ;  /* 0x00000006ff077819 */ /* 0x001fc80000011600 */
[----:B------:R-:W-:-:S04]  /*e850*/  SGXT.U32 R7, R7, 0x1 ;  /* 0x000000010707781a */ /* 0x000fc80000000000 */
[----:B------:R-:W-:Y:S02]  /*e860*/  ISETP.GE.AND P0, PT, R7, UR5, PT ;  /* 0x0000000507007c0c */ /* 0x000fe4000bf06270 */
[-C--:B--2---:R-:W-:Y:S02]  /*e870*/  IADD3 R35, P1, PT, R35, R5.reuse, RZ ;  /* 0x0000000523237210 */ /* 0x084fe40007f3e0ff */
[----:B---3--:R-:W-:-:S03]  /*e880*/  IADD3 R34, P3, PT, R34, R5, RZ ;  /* 0x0000000522227210 */ /* 0x008fc60007f7e0ff */
[----:B------:R0:W-:Y:S04]  /*e890*/  STL [R1+0x418], R35 ;  /* 0x0004182301007387 */ /* 0x0001e80000100800 */
[----:B0-----:R-:W2:Y:S04]  /*e8a0*/  LDL.LU R35, [R1+0x6ec] ;  /* 0x0006ec0001237983 */ /* 0x001ea80000300800 */
[----:B------:R0:W-:Y:S04]  /*e8b0*/  STL [R1+0x70c], R34 ;  /* 0x00070c2201007387 */ /* 0x0001e80000100800 */
[----:B0-----:R-:W3:Y:S04]  /*e8c0*/  LDL.LU R34, [R1+0x700] ;  /* 0x0007000001227983 */ /* 0x001ee80000300800 */
[----:B------:R-:W3:Y:S04]  /*e8d0*/  LDL.LU R13, [R1+0x6e4] ;  /* 0x0006e400010d7983 */ /* 0x000ee80000300800 */
[----:B------:R-:W3:Y:S04]  /*e8e0*/  LDL.LU R12, [R1+0x6f8] ;  /* 0x0006f800010c7983 */ /* 0x000ee80000300800 */
[----:B------:R-:W3:Y:S04]  /*e8f0*/  LDL.LU R8, [R1+0x498] ;  /* 0x0004980001087983 */ /* 0x000ee80000300800 */
[----:B------:R-:W3:Y:S01]  /*e900*/  LDL.LU R7, [R1+0x410] ;  /* 0x0004100001077983 */ /* 0x000ee20000300800 */
[----:B----4-:R-:W-:-:S05]  /*e910*/  IADD3 R3, P4, PT, R3, R5, RZ ;  /* 0x0000000503037210 */ /* 0x010fca0007f9e0ff */
[----:B------:R0:W-:Y:S04]  /*e920*/  STL [R1+0x704], R3 ;  /* 0x0007040301007387 */ /* 0x0001e80000100800 */
[----:B0-----:R-:W4:Y:S04]  /*e930*/  LDL.LU R3, [R1+0x6dc] ;  /* 0x0006dc0001037983 */ /* 0x001f280000300800 */
[----:B------:R-:W4:Y:S01]  /*e940*/  LDL.LU R2, [R1+0x6f0] ;  /* 0x0006f00001027983 */ /* 0x000f220000300800 */
[-C--:B------:R-:W-:Y:S01]  /*e950*/  IADD3 R9, P5, PT, R9, R5.reuse, RZ ;  /* 0x0000000509097210 */ /* 0x080fe20007fbe0ff */
[----:B------:R-:W-:Y:S01]  /*e960*/  IMAD.X R11, R11, 0x1, R4, P1 ;  /* 0x000000010b0b7824 */ /* 0x000fe200008e0604 */
[----:B------:R-:W-:-:S03]  /*e970*/  IADD3 R10, P6, PT, R10, R5, RZ ;  /* 0x000000050a0a7210 */ /* 0x000fc60007fde0ff */
[----:B------:R-:W-:Y:S01]  /*e980*/  STL [R1+0x6fc], R9 ;  /* 0x0006fc0901007387 */ /* 0x000fe20000100800 */
[----:B------:R-:W-:-:S03]  /*e990*/  IADD3 R37, P1, PT, R37, R5, RZ ;  /* 0x0000000525257210 */ /* 0x000fc60007f3e0ff */
[----:B------:R-:W-:Y:S01]  /*e9a0*/  STL [R1+0x49c], R10 ;  /* 0x00049c0a01007387 */ /* 0x000fe20000100800 */
[----:B------:R-:W-:-:S03]  /*e9b0*/  IMAD.X R36, R36, 0x1, R4, P3 ;  /* 0x0000000124247824 */ /* 0x000fc600018e0604 */
[----:B------:R0:W-:Y:S04]  /*e9c0*/  STL [R1+0x414], R11 ;  /* 0x0004140b01007387 */ /* 0x0001e80000100800 */
[----:B0-----:R-:W4:Y:S04]  /*e9d0*/  LDL.LU R11, [R1+0x6d4] ;  /* 0x0006d400010b7983 */ /* 0x001f280000300800 */
[----:B------:R-:W4:Y:S04]  /*e9e0*/  LDL.LU R10, [R1+0x6e8] ;  /* 0x0006e800010a7983 */ /* 0x000f280000300800 */
[----:B------:R-:W4:Y:S04]  /*e9f0*/  LDL.LU R9, [R1+0x6cc] ;  /* 0x0006cc0001097983 */ /* 0x000f280000300800 */
[----:B------:R-:W-:Y:S04]  /*ea00*/  STL [R1+0x6f4], R37 ;  /* 0x0006f42501007387 */ /* 0x000fe80000100800 */
[----:B------:R-:W-:Y:S01]  /*ea10*/  STL [R1+0x708], R36 ;  /* 0x0007082401007387 */ /* 0x000fe20000100800 */
[----:B--2---:R-:W-:-:S05]  /*ea20*/  IADD3 R35, P3, PT, R35, R5, RZ ;  /* 0x0000000523237210 */ /* 0x004fca0007f7e0ff */
[----:B------:R-:W-:Y:S01]  /*ea30*/  STL [R1+0x6ec], R35 ;  /* 0x0006ec2301007387 */ /* 0x000fe20000100800 */
[----:B---3--:R-:W-:Y:S01]  /*ea40*/  IMAD.X R34, R34, 0x1, R4, P4 ;  /* 0x0000000122227824 */ /* 0x008fe200020e0604 */
[----:B------:R-:W-:-:S04]  /*ea50*/  IADD3 R13, P4, PT, R13, R5, RZ ;  /* 0x000000050d0d7210 */ /* 0x000fc80007f9e0ff */
[----:B------:R-:W-:Y:S01]  /*ea60*/  STL [R1+0x700], R34 ;  /* 0x0007002201007387 */ /* 0x000fe20000100800 */
[----:B------:R-:W-:-:S03]  /*ea70*/  IMAD.X R12, R12, 0x1, R4, P5 ;  /* 0x000000010c0c7824 */ /* 0x000fc600028e0604 */
[----:B------:R-:W-:Y:S01]  /*ea80*/  STL [R1+0x6e4], R13 ;  /* 0x0006e40d01007387 */ /* 0x000fe20000100800 */
[----:B------:R-:W-:-:S03]  /*ea90*/  IADD3 R8, P5, PT, R8, R5, RZ ;  /* 0x0000000508087210 */ /* 0x000fc60007fbe0ff */
[----:B------:R0:W-:Y:S01]  /*eaa0*/  STL [R1+0x6f8], R12 ;  /* 0x0006f80c01007387 */ /* 0x0001e20000100800 */
[----:B------:R-:W-:-:S03]  /*eab0*/  IMAD.X R7, R7, 0x1, R4, P6 ;  /* 0x0000000107077824 */ /* 0x000fc600030e0604 */
[----:B0-----:R-:W2:Y:S04]  /*eac0*/  LDL.LU R12, [R1+0x6e0] ;  /* 0x0006e000010c7983 */ /* 0x001ea80000300800 */
[----:B------:R0:W-:Y:S04]  /*ead0*/  STL [R1+0x498], R8 ;  /* 0x0004980801007387 */ /* 0x0001e80000100800 */
[----:B0-----:R-:W3:Y:S04]  /*eae0*/  LDL.LU R8, [R1+0x490] ;  /* 0x0004900001087983 */ /* 0x001ee80000300800 */
[----:B------:R0:W-:Y:S04]  /*eaf0*/  STL [R1+0x410], R7 ;  /* 0x0004100701007387 */ /* 0x0001e80000100800 */
[----:B0-----:R-:W3:Y:S01]  /*eb00*/  LDL.LU R7, [R1+0x494] ;  /* 0x0004940001077983 */ /* 0x001ee20000300800 */
[----:B----4-:R-:W-:Y:S01]  /*eb10*/  IADD3 R3, P6, PT, R3, R5, RZ ;  /* 0x0000000503037210 */ /* 0x010fe20007fde0ff */
[----:B------:R-:W-:-:S04]  /*eb20*/  IMAD.X R2, R2, 0x1, R4, P1 ;  /* 0x0000000102027824 */ /* 0x000fc800008e0604 */
[----:B------:R0:W-:Y:S04]  /*eb30*/  STL [R1+0x6dc], R3 ;  /* 0x0006dc0301007387 */ /* 0x0001e80000100800 */
[----:B0-----:R-:W4:Y:S04]  /*eb40*/  LDL.LU R3, [R1+0x6c4] ;  /* 0x0006c40001037983 */ /* 0x001f280000300800 */
[----:B------:R0:W-:Y:S04]  /*eb50*/  STL [R1+0x6f0], R2 ;  /* 0x0006f00201007387 */ /* 0x0001e80000100800 */
[----:B0-----:R-:W4:Y:S01]  /*eb60*/  LDL.LU R2, [R1+0x6d8] ;  /* 0x0006d80001027983 */ /* 0x001f220000300800 */
[----:B------:R-:W-:Y:S01]  /*eb70*/  IADD3 R11, P1, PT, R11, R5, RZ ;  /* 0x000000050b0b7210 */ /* 0x000fe20007f3e0ff */
[----:B------:R-:W-:-:S02]  /*eb80*/  IMAD.X R10, R10, 0x1, R4, P3 ;  /* 0x000000010a0a7824 */ /* 0x000fc400018e0604 */
[----:B------:R-:W4:Y:S01]  /*eb90*/  LDL.LU R36, [R1+0x6bc] ;  /* 0x0006bc0001247983 */ /* 0x000f220000300800 */
[----:B------:R-:W-:-:S03]  /*eba0*/  IADD3 R9, P3, PT, R9, R5, RZ ;  /* 0x0000000509097210 */ /* 0x000fc60007f7e0ff */
[----:B------:R0:W-:Y:S04]  /*ebb0*/  STL [R1+0x6d4], R11 ;  /* 0x0006d40b01007387 */ /* 0x0001e80000100800 */
[----:B------:R-:W4:Y:S04]  /*ebc0*/  LDL.LU R35, [R1+0x6d0] ;  /* 0x0006d00001237983 */ /* 0x000f280000300800 */
[----:B------:R1:W-:Y:S04]  /*ebd0*/  STL [R1+0x6e8], R10 ;  /* 0x0006e80a01007387 */ /* 0x0003e80000100800 */
[----:B------:R-:W4:Y:S04]  /*ebe0*/  LDL.LU R34, [R1+0x6b4] ;  /* 0x0006b40001227983 */ /* 0x000f280000300800 */
[----:B------:R1:W-:Y:S04]  /*ebf0*/  STL [R1+0x6cc], R9 ;  /* 0x0006cc0901007387 */ /* 0x0003e80000100800 */
[----:B------:R-:W4:Y:S04]  /*ec00*/  LDL.LU R13, [R1+0x6c8] ;  /* 0x0006c800010d7983 */ /* 0x000f280000300800 */
[----:B0-----:R-:W4:Y:S04]  /*ec10*/  LDL.LU R11, [R1+0x488] ;  /* 0x00048800010b7983 */ /* 0x001f280000300800 */
[----:B-1----:R-:W4:Y:S04]  /*ec20*/  LDL.LU R10, [R1+0x48c] ;  /* 0x00048c00010a7983 */ /* 0x002f280000300800 */
[----:B------:R-:W4:Y:S01]  /*ec30*/  LDL.LU R9, [R1+0x6ac] ;  /* 0x0006ac0001097983 */ /* 0x000f220000300800 */
[----:B--2---:R-:W-:Y:S01]  /*ec40*/  IMAD.X R12, R12, 0x1, R4, P4 ;  /* 0x000000010c0c7824 */ /* 0x004fe200020e0604 */
[----:B---3--:R-:W-:-:S05]  /*ec50*/  IADD3 R8, P4, PT, R8, R5, RZ ;  /* 0x0000000508087210 */ /* 0x008fca0007f9e0ff */
[----:B------:R0:W-:Y:S04]  /*ec60*/  STL [R1+0x490], R8 ;  /* 0x0004900801007387 */ /* 0x0001e80000100800 */
[----:B------:R-:W-:Y:S01]  /*ec70*/  STL [R1+0x6e0], R12 ;  /* 0x0006e00c01007387 */ /* 0x000fe20000100800 */
[----:B------:R-:W-:-:S03]  /*ec80*/  IMAD.X R7, R7, 0x1, R4, P5 ;  /* 0x0000000107077824 */ /* 0x000fc600028e0604 */
[----:B0-----:R-:W2:Y:S04]  /*ec90*/  LDL.LU R8, [R1+0x6c0] ;  /* 0x0006c00001087983 */ /* 0x001ea80000300800 */
[----:B------:R0:W-:Y:S04]  /*eca0*/  STL [R1+0x494], R7 ;  /* 0x0004940701007387 */ /* 0x0001e80000100800 */
[----:B0-----:R-:W3:Y:S04]  /*ecb0*/  LDL.LU R7, [R1+0x6a4] ;  /* 0x0006a40001077983 */ /* 0x001ee80000300800 */
[----:B------:R-:W3:Y:S01]  /*ecc0*/  LDL.LU R12, [R1+0x6b8] ;  /* 0x0006b800010c7983 */ /* 0x000ee20000300800 */
[----:B----4-:R-:W-:-:S05]  /*ecd0*/  IADD3 R3, P5, PT, R3, R5, RZ ;  /* 0x0000000503037210 */ /* 0x010fca0007fbe0ff */
[----:B------:R0:W-:Y:S01]  /*ece0*/  STL [R1+0x6c4], R3 ;  /* 0x0006c40301007387 */ /* 0x0001e20000100800 */
[----:B------:R-:W-:-:S03]  /*ecf0*/  IMAD.X R2, R2, 0x1, R4, P6 ;  /* 0x0000000102027824 */ /* 0x000fc600030e0604 */
[----:B0-----:R-:W4:Y:S04]  /*ed00*/  LDL.LU R3, [R1+0x69c] ;  /* 0x00069c0001037983 */ /* 0x001f280000300800 */
[----:B------:R0:W-:Y:S04]  /*ed10*/  STL [R1+0x6d8], R2 ;  /* 0x0006d80201007387 */ /* 0x0001e80000100800 */
[----:B0-----:R-:W4:Y:S01]  /*ed20*/  LDL.LU R2, [R1+0x6b0] ;  /* 0x0006b00001027983 */ /* 0x001f220000300800 */
[-C--:B------:R-:W-:Y:S01]  /*ed30*/  IADD3 R36, P6, PT, R36, R5.reuse, RZ ;  /* 0x0000000524247210 */ /* 0x080fe20007fde0ff */
[----:B------:R-:W-:Y:S01]  /*ed40*/  IMAD.X R35, R35, 0x1, R4, P1 ;  /* 0x0000000123237824 */ /* 0x000fe200008e0604 */
[----:B------:R-:W-:-:S03]  /*ed50*/  IADD3 R34, P1, PT, R34, R5, RZ ;  /* 0x0000000522227210 */ /* 0x000fc60007f3e0ff */
[----:B------:R-:W-:Y:S04]  /*ed60*/  STL [R1+0x6bc], R36 ;  /* 0x0006bc2401007387 */ /* 0x000fe80000100800 */
[----:B------:R-:W-:Y:S01]  /*ed70*/  STL [R1+0x6d0], R35 ;  /* 0x0006d02301007387 */ /* 0x000fe20000100800 */
[----:B------:R-:W-:-:S03]  /*ed80*/  IMAD.X R13, R13, 0x1, R4, P3 ;  /* 0x000000010d0d7824 */ /* 0x000fc600018e0604 */
[----:B------:R-:W-:Y:S01]  /*ed90*/  STL [R1+0x6b4], R34 ;  /* 0x0006b42201007387 */ /* 0x000fe20000100800 */
[----:B------:R-:W-:-:S03]  /*eda0*/  IADD3 R11, P3, PT, R11, R5, RZ ;  /* 0x000000050b0b7210 */ /* 0x000fc60007f7e0ff */
[----:B------:R-:W-:Y:S01]  /*edb0*/  STL [R1+0x6c8], R13 ;  /* 0x0006c80d01007387 */ /* 0x000fe20000100800 */
[----:B------:R-:W-:-:S03]  /*edc0*/  IMAD.X R10, R10, 0x1, R4, P4 ;  /* 0x000000010a0a7824 */ /* 0x000fc600020e0604 */
[----:B------:R0:W-:Y:S01]  /*edd0*/  STL [R1+0x488], R11 ;  /* 0x0004880b01007387 */ /* 0x0001e20000100800 */
[----:B------:R-:W-:-:S03]  /*ede0*/  IADD3 R9, P4, PT, R9, R5, RZ ;  /* 0x0000000509097210 */ /* 0x000fc60007f9e0ff */
[----:B0-----:R-:W4:Y:S04]  /*edf0*/  LDL.LU R11, [R1+0x480] ;  /* 0x00048000010b7983 */ /* 0x001f280000300800 */
[----:B------:R0:W-:Y:S04]  /*ee00*/  STL [R1+0x48c], R10 ;  /* 0x00048c0a01007387 */ /* 0x0001e80000100800 */
[----:B0-----:R-:W4:Y:S04]  /*ee10*/  LDL.LU R10, [R1+0x484] ;  /* 0x00048400010a7983 */ /* 0x001f280000300800 */
[----:B------:R0:W-:Y:S04]  /*ee20*/  STL [R1+0x6ac], R9 ;  /* 0x0006ac0901007387 */ /* 0x0001e80000100800 */
[----:B0-----:R-:W4:Y:S01]  /*ee30*/  LDL.LU R9, [R1+0x694] ;  /* 0x0006940001097983 */ /* 0x001f220000300800 */
[----:B--2---:R-:W-:-:S05]  /*ee40*/  IMAD.X R8, R8, 0x1, R4, P5 ;  /* 0x0000000108087824 */ /* 0x004fca00028e0604 */
[----:B------:R0:W-:Y:S01]  /*ee50*/  STL [R1+0x6c0], R8 ;  /* 0x0006c00801007387 */ /* 0x0001e20000100800 */
[----:B---3--:R-:W-:-:S03]  /*ee60*/  IADD3 R7, P5, PT, R7, R5, RZ ;  /* 0x0000000507077210 */ /* 0x008fc60007fbe0ff */
[----:B0-----:R-:W2:Y:S01]  /*ee70*/  LDL.LU R8, [R1+0x6a8] ;  /* 0x0006a80001087983 */ /* 0x001ea20000300800 */
[----:B------:R-:W-:-:S03]  /*ee80*/  IMAD.X R12, R12, 0x1, R4, P6 ;  /* 0x000000010c0c7824 */ /* 0x000fc600030e0604 */
[----:B------:R0:W-:Y:S04]  /*ee90*/  STL [R1+0x6a4], R7 ;  /* 0x0006a40701007387 */ /* 0x0001e80000100800 */
[----:B0-----:R-:W3:Y:S04]  /*eea0*/  LDL.LU R7, [R1+0x68c] ;  /* 0x00068c0001077983 */ /* 0x001ee80000300800 */
[----:B------:R-:W3:Y:S04]  /*eeb0*/  LDL.LU R36, [R1+0x6a0] ;  /* 0x0006a00001247983 */ /* 0x000ee80000300800 */
[----:B------:R0:W-:Y:S01]  /*eec0*/  STL [R1+0x6b8], R12 ;  /* 0x0006b80c01007387 */ /* 0x0001e20000100800 */
[----:B----4-:R-:W-:-:S03]  /*eed0*/  IADD3 R3, P6, PT, R3, R5, RZ ;  /* 0x0000000503037210 */ /* 0x010fc60007fde0ff */
[----:B------:R-:W4:Y:S04]  /*eee0*/  LDL.LU R35, [R1+0x684] ;  /* 0x0006840001237983 */ /* 0x000f280000300800 */
[----:B------:R1:W-:Y:S04]  /*eef0*/  STL [R1+0x69c], R3 ;  /* 0x00069c0301007387 */ /* 0x0003e80000100800 */
[----:B------:R-:W4:Y:S01]  /*ef00*/  LDL.LU R34, [R1+0x698] ;  /* 0x0006980001227983 */ /* 0x000f220000300800 */
[----:B------:R-:W-:-:S05]  /*ef10*/  IMAD.X R2, R2, 0x1, R4, P1 ;  /* 0x0000000102027824 */ /* 0x000fca00008e0604 */
[----:B------:R1:W-:Y:S04]  /*ef20*/  STL [R1+0x6b0], R2 ;  /* 0x0006b00201007387 */ /* 0x0003e80000100800 */
[----:B------:R-:W4:Y:S04]  /*ef30*/  LDL.LU R13, [R1+0x478] ;  /* 0x00047800010d7983 */ /* 0x000f280000300800 */
[----:B0-----:R-:W4:Y:S04]  /*ef40*/  LDL.LU R12, [R1+0x47c] ;  /* 0x00047c00010c7983 */ /* 0x001f280000300800 */
[----:B-1----:R-:W4:Y:S04]  /*ef50*/  LDL.LU R3, [R1+0x67c] ;  /* 0x00067c0001037983 */ /* 0x002f280000300800 */
[----:B------:R-:W4:Y:S01]  /*ef60*/  LDL.LU R2, [R1+0x690] ;  /* 0x0006900001027983 */ /* 0x000f220000300800 */
[----:B------:R-:W-:Y:S01]  /*ef70*/  IADD3 R11, P1, PT, R11, R5, RZ ;  /* 0x000000050b0b7210 */ /* 0x000fe20007f3e0ff */
[----:B------:R-:W-:-:S05]  /*ef80*/  IMAD.X R10, R10, 0x1, R4, P3 ;  /* 0x000000010a0a7824 */ /* 0x000fca00018e0604 */
[----:B------:R0:W-:Y:S04]  /*ef90*/  STL [R1+0x484], R10 ;  /* 0x0004840a01007387 */ /* 0x0001e80000100800 */
[----:B------:R-:W-:Y:S01]  /*efa0*/  STL [R1+0x480], R11 ;  /* 0x0004800b01007387 */ /* 0x000fe20000100800 */
[----:B------:R-:W-:-:S03]  /*efb0*/  IADD3 R9, P3, PT, R9, R5, RZ ;  /* 0x0000000509097210 */ /* 0x000fc60007f7e0ff */
[----:B0-----:R-:W4:Y:S04]  /*efc0*/  LDL.LU R10, [R1+0x674] ;  /* 0x00067400010a7983 */ /* 0x001f280000300800 */
[----:B------:R0:W-:Y:S04]  /*efd0*/  STL [R1+0x694], R9 ;  /* 0x0006940901007387 */ /* 0x0001e80000100800 */
[----:B0-----:R-:W4:Y:S04]  /*efe0*/  LDL.LU R9, [R1+0x688] ;  /* 0x0006880001097983 */ /* 0x001f280000300800 */
[----:B------:R-:W4:Y:S01]  /*eff0*/  LDL.LU R11, [R1+0x66c] ;  /* 0x00066c00010b7983 */ /* 0x000f220000300800 */
[----:B--2---:R-:W-:-:S05]  /*f000*/  IMAD.X R8, R8, 0x1, R4, P4 ;  /* 0x0000000108087824 */ /* 0x004fca00020e0604 */
[----:B------:R0:W-:Y:S01]  /*f010*/  STL [R1+0x6a8], R8 ;  /* 0x0006a80801007387 */ /* 0x0001e20000100800 */
[----:B---3--:R-:W-:-:S03]  /*f020*/  IADD3 R7, P4, PT, R7, R5, RZ ;  /* 0x0000000507077210 */ /* 0x008fc60007f9e0ff */
[----:B0-----:R-:W2:Y:S01]  /*f030*/  LDL.LU R8, [R1+0x680] ;  /* 0x0006800001087983 */ /* 0x001ea20000300800 */
[----:B------:R-:W-:-:S03]  /*f040*/  IMAD.X R36, R36, 0x1, R4, P5 ;  /* 0x0000000124247824 */ /* 0x000fc600028e0604 */
[----:B------:R0:W-:Y:S01]  /*f050*/  STL [R1+0x68c], R7 ;  /* 0x00068c0701007387 */ /* 0x0001e20000100800 */
[----:B----4-:R-:W-:-:S03]  /*f060*/  IADD3 R35, P5, PT, R35, R5, RZ ;  /* 0x0000000523237210 */ /* 0x010fc60007fbe0ff */
[----:B0-----:R-:W3:Y:S01]  /*f070*/  LDL.LU R7, [R1+0x470] ;  /* 0x0004700001077983 */ /* 0x001ee20000300800 */
[----:B------:R-:W-:-:S03]  /*f080*/  IMAD.X R34, R34, 0x1, R4, P6 ;  /* 0x0000000122227824 */ /* 0x000fc600030e0604 */
[----:B------:R-:W-:Y:S04]  /*f090*/  STL [R1+0x6a0], R36 ;  /* 0x0006a02401007387 */ /* 0x000fe80000100800 */
[----:B------:R-:W-:Y:S04]  /*f0a0*/  STL [R1+0x684], R35 ;  /* 0x0006842301007387 */ /* 0x000fe80000100800 */
[----:B------:R-:W-:Y:S01]  /*f0b0*/  STL [R1+0x698], R34 ;  /* 0x0006982201007387 */ /* 0x000fe20000100800 */
[----:B------:R-:W-:Y:S01]  /*f0c0*/  IADD3 R13, P6, PT, R13, R5, RZ ;  /* 0x000000050d0d7210 */ /* 0x000fe20007fde0ff */
[----:B------:R-:W-:-:S04]  /*f0d0*/  IMAD.X R12, R12, 0x1, R4, P1 ;  /* 0x000000010c0c7824 */ /* 0x000fc800008e0604 */
[----:B------:R-:W-:Y:S01]  /*f0e0*/  STL [R1+0x478], R13 ;  /* 0x0004780d01007387 */ /* 0x000fe20000100800 */
[----:B------:R-:W-:-:S03]  /*f0f0*/  IADD3 R3, P1, PT, R3, R5, RZ ;  /* 0x0000000503037210 */ /* 0x000fc60007f3e0ff */
[----:B------:R0:W-:Y:S01]  /*f100*/  STL [R1+0x47c], R12 ;  /* 0x00047c0c01007387 */ /* 0x0001e20000100800 */
[----:B------:R-:W-:-:S03]  /*f110*/  IMAD.X R2, R2, 0x1, R4, P3 ;  /* 0x0000000102027824 */ /* 0x000fc600018e0604 */
[----:B0-----:R-:W4:Y:S04]  /*f120*/  LDL.LU R12, [R1+0x474] ;  /* 0x00047400010c7983 */ /* 0x001f280000300800 */
[----:B------:R0:W-:Y:S04]  /*f130*/  STL [R1+0x67c], R3 ;  /* 0x00067c0301007387 */ /* 0x0001e80000100800 */
[----:B0-----:R-:W4:Y:S04]  /*f140*/  LDL.LU R3, [R1+0x664] ;  /* 0x0006640001037983 */ /* 0x001f280000300800 */
[----:B------:R0:W-:Y:S04]  /*f150*/  STL [R1+0x690], R2 ;  /* 0x0006900201007387 */ /* 0x0001e80000100800 */
[----:B0-----:R-:W4:Y:S01]  /*f160*/  LDL.LU R2, [R1+0x678] ;  /* 0x0006780001027983 */ /* 0x001f220000300800 */
[----:B------:R-:W-:-:S05]  /*f170*/  IADD3 R10, P3, PT, R10, R5, RZ ;  /* 0x000000050a0a7210 */ /* 0x000fca0007f7e0ff */
[----:B------:R0:W-:Y:S01]  /*f180*/  STL [R1+0x674], R10 ;  /* 0x0006740a01007387 */ /* 0x0001e20000100800 */
[----:B------:R-:W-:-:S03]  /*f190*/  IMAD.X R9, R9, 0x1, R4, P4 ;  /* 0x0000000109097824 */ /* 0x000fc600020e0604 */
[----:B0-----:R-:W4:Y:S01]  /*f1a0*/  LDL.LU R10, [R1+0x65c] ;  /* 0x00065c00010a7983 */ /* 0x001f220000300800 */
[----:B------:R-:W-:-:S03]  /*f1b0*/  IADD3 R11, P4, PT, R11, R5, RZ ;  /* 0x000000050b0b7210 */ /* 0x000fc60007f9e0ff */
[----:B------:R0:W-:Y:S04]  /*f1c0*/  STL [R1+0x688], R9 ;  /* 0x0006880901007387 */ /* 0x0001e80000100800 */
[----:B0-----:R-:W4:Y:S04]  /*f1d0*/  LDL.LU R9, [R1+0x670] ;  /* 0x0006700001097983 */ /* 0x001f280000300800 */
[----:B------:R-:W4:Y:S04]  /*f1e0*/  LDL.LU R36, [R1+0x654] ;  /* 0x0006540001247983 */ /* 0x000f280000300800 */
[----:B------:R0:W-:Y:S04]  /*f1f0*/  STL [R1+0x66c], R11 ;  /* 0x00066c0b01007387 */ /* 0x0001e80000100800 */
[----:B------:R-:W4:Y:S01]  /*f200*/  LDL.LU R35, [R1+0x668] ;  /* 0x0006680001237983 */ /* 0x000f220000300800 */
[----:B--2---:R-:W-:-:S05]  /*f210*/  IMAD.X R8, R8, 0x1, R4, P5 ;  /* 0x0000000108087824 */ /* 0x004fca00028e0604 */
[----:B------:R1:W-:Y:S04]  /*f220*/  STL [R1+0x680], R8 ;  /* 0x0006800801007387 */ /* 0x0003e80000100800 */
[----:B------:R-:W2:Y:S01]  /*f230*/  LDL.LU R34, [R1+0x468] ;  /* 0x0004680001227983 */ /* 0x000ea20000300800 */
[----:B---3--:R-:W-:-:S05]  /*f240*/  IADD3 R7, P5, PT, R7, R5, RZ ;  /* 0x0000000507077210 */ /* 0x008fca0007fbe0ff */
[----:B------:R3:W-:Y:S04]  /*f250*/  STL [R1+0x470], R7 ;  /* 0x0004700701007387 */ /* 0x0007e80000100800 */
[----:B------:R-:W2:Y:S04]  /*f260*/  LDL.LU R13, [R1+0x46c] ;  /* 0x00046c00010d7983 */ /* 0x000ea80000300800 */
[----:B0-----:R-:W2:Y:S04]  /*f270*/  LDL.LU R11, [R1+0x64c] ;  /* 0x00064c00010b7983 */ /* 0x001ea80000300800 */
[----:B-1----:R-:W2:Y:S04]  /*f280*/  LDL.LU R8, [R1+0x660] ;  /* 0x0006600001087983 */ /* 0x002ea80000300800 */
[----:B---3--:R-:W3:Y:S01]  /*f290*/  LDL.LU R7, [R1+0x644] ;  /* 0x0006440001077983 */ /* 0x008ee20000300800 */
[----:B----4-:R-:W-:Y:S01]  /*f2a0*/  IMAD.X R12, R12, 0x1, R4, P6 ;  /* 0x000000010c0c7824 */ /* 0x010fe200030e0604 */
[----:B------:R-:W-:-:S05]  /*f2b0*/  IADD3 R3, P6, PT, R3, R5, RZ ;  /* 0x0000000503037210 */ /* 0x000fca0007fde0ff */
[----:B------:R0:W-:Y:S04]  /*f2c0*/  STL [R1+0x664], R3 ;  /* 0x0006640301007387 */ /* 0x0001e80000100800 */
[----:B------:R-:W-:Y:S01]  /*f2d0*/  STL [R1+0x474], R12 ;  /* 0x0004740c01007387 */ /* 0x000fe20000100800 */
[----:B------:R-:W-:-:S03]  /*f2e0*/  IMAD.X R2, R2, 0x1, R4, P1 ;  /* 0x0000000102027824 */ /* 0x000fc600008e0604 */
[----:B0-----:R-:W4:Y:S04]  /*f2f0*/  LDL.LU R3, [R1+0x658] ;  /* 0x0006580001037983 */ /* 0x001f280000300800 */
[----:B------:R0:W-:Y:S04]  /*f300*/  STL [R1+0x678], R2 ;  /* 0x0006780201007387 */ /* 0x0001e80000100800 */
[----:B0-----:R-:W4:Y:S04]  /*f310*/  LDL.LU R2, [R1+0x63c] ;  /* 0x00063c0001027983 */ /* 0x001f280000300800 */
[----:B------:R-:W4:Y:S01]  /*f320*/  LDL.LU R12, [R1+0x650] ;  /* 0x00065000010c7983 */ /* 0x000f220000300800 */
[----:B------:R-:W-:-:S05]  /*f330*/  IADD3 R10, P1, PT, R10, R5, RZ ;  /* 0x000000050a0a7210 */ /* 0x000fca0007f3e0ff */
[----:B------:R0:W-:Y:S01]  /*f340*/  STL [R1+0x65c], R10 ;  /* 0x00065c0a01007387 */ /* 0x0001e20000100800 */
[----:B------:R-:W-:-:S03]  /*f350*/  IMAD.X R9, R9, 0x1, R4, P3 ;  /* 0x0000000109097824 */ /* 0x000fc600018e0604 */
[----:B0-----:R-:W4:Y:S01]  /*f360*/  LDL.LU R10, [R1+0x460] ;  /* 0x00046000010a7983 */ /* 0x001f220000300800 */
[----:B------:R-:W-:-:S03]  /*f370*/  IADD3 R36, P3, PT, R36, R5, RZ ;  /* 0x0000000524247210 */ /* 0x000fc60007f7e0ff */
[----:B------:R0:W-:Y:S01]  /*f380*/  STL [R1+0x670], R9 ;  /* 0x0006700901007387 */ /* 0x0001e20000100800 */
[----:B------:R-:W-:-:S03]  /*f390*/  IMAD.X R35, R35, 0x1, R4, P4 ;  /* 0x0000000123237824 */ /* 0x000fc600020e0604 */
[----:B0-----:R-:W4:Y:S04]  /*f3a0*/  LDL.LU R9, [R1+0x464] ;  /* 0x0004640001097983 */ /* 0x001f280000300800 */
[----:B------:R-:W-:Y:S04]  /*f3b0*/  STL [R1+0x654], R36 ;  /* 0x0006542401007387 */ /* 0x000fe80000100800 */
[----:B------:R-:W-:Y:S01]  /*f3c0*/  STL [R1+0x668], R35 ;  /* 0x0006682301007387 */ /* 0x000fe20000100800 */
[----:B--2---:R-:W-:-:S05]  /*f3d0*/  IADD3 R34, P4, PT, R34, R5, RZ ;  /* 0x0000000522227210 */ /* 0x004fca0007f9e0ff */
[----:B------:R-:W-:Y:S01]  /*f3e0*/  STL [R1+0x468], R34 ;  /* 0x0004682201007387 */ /* 0x000fe20000100800 */
[----:B------:R-:W-:Y:S01]  /*f3f0*/  IMAD.X R13, R13, 0x1, R4, P5 ;  /* 0x000000010d0d7824 */ /* 0x000fe200028e0604 */
[----:B------:R-:W-:-:S04]  /*f400*/  IADD3 R11, P5, PT, R11, R5, RZ ;  /* 0x000000050b0b7210 */ /* 0x000fc80007fbe0ff */
[----:B------:R-:W-:Y:S01]  /*f410*/  STL [R1+0x46c], R13 ;  /* 0x00046c0d01007387 */ /* 0x000fe20000100800 */
[----:B------:R-:W-:-:S03]  /*f420*/  IMAD.X R8, R8, 0x1, R4, P6 ;  /* 0x0000000108087824 */ /* 0x000fc600030e0604 */
[----:B------:R0:W-:Y:S01]  /*f430*/  STL [R1+0x64c], R11 ;  /* 0x00064c0b01007387 */ /* 0x0001e20000100800 */
[----:B---3--:R-:W-:-:S03]  /*f440*/  IADD3 R7, P6, PT, R7, R5, RZ ;  /* 0x0000000507077210 */ /* 0x008fc60007fde0ff */
[----:B0-----:R-:W2:Y:S04]  /*f450*/  LDL.LU R11, [R1+0x634] ;  /* 0x00063400010b7983 */ /* 0x001ea80000300800 */
[----:B------:R0:W-:Y:S04]  /*f460*/  STL [R1+0x660], R8 ;  /* 0x0006600801007387 */ /* 0x0001e80000100800 */
[----:B0-----:R-:W3:Y:S04]  /*f470*/  LDL.LU R8, [R1+0x648] ;  /* 0x0006480001087983 */ /* 0x001ee80000300800 */
[----:B------:R0:W-:Y:S04]  /*f480*/  STL [R1+0x644], R7 ;  /* 0x0006440701007387 */ /* 0x0001e80000100800 */
[----:B0-----:R-:W3:Y:S01]  /*f490*/  LDL.LU R7, [R1+0x62c] ;  /* 0x00062c0001077983 */ /* 0x001ee20000300800 */
[----:B----4-:R-:W-:-:S05]  /*f4a0*/  IMAD.X R3, R3, 0x1, R4, P1 ;  /* 0x0000000103037824 */ /* 0x010fca00008e0604 */
[----:B------:R0:W-:Y:S01]  /*f4b0*/  STL [R1+0x658], R3 ;  /* 0x0006580301007387 */ /* 0x0001e20000100800 */
[----:B------:R-:W-:-:S03]  /*f4c0*/  IADD3 R2, P1, PT, R2, R5, RZ ;  /* 0x0000000502027210 */ /* 0x000fc60007f3e0ff */
[----:B0-----:R-:W4:Y:S04]  /*f4d0*/  LDL.LU R3, [R1+0x640] ;  /* 0x0006400001037983 */ /* 0x001f280000300800 */
[----:B------:R0:W-:Y:S04]  /*f4e0*/  STL [R1+0x63c], R2 ;  /* 0x00063c0201007387 */ /* 0x0001e80000100800 */
[----:B0-----:R-:W4:Y:S01]  /*f4f0*/  LDL.LU R2, [R1+0x624] ;  /* 0x0006240001027983 */ /* 0x001f220000300800 */
[----:B------:R-:W-:-:S03]  /*f500*/  IMAD.X R12, R12, 0x1, R4, P3 ;  /* 0x000000010c0c7824 */ /* 0x000fc600018e0604 */
[----:B------:R-:W4:Y:S01]  /*f510*/  LDL.LU R36, [R1+0x638] ;  /* 0x0006380001247983 */ /* 0x000f220000300800 */
[----:B------:R-:W-:-:S03]  /*f520*/  IADD3 R10, P3, PT, R10, R5, RZ ;  /* 0x000000050a0a7210 */ /* 0x000fc60007f7e0ff */
[----:B------:R0:W-:Y:S04]  /*f530*/  STL [R1+0x650], R12 ;  /* 0x0006500c01007387 */ /* 0x0001e80000100800 */
[----:B------:R-:W4:Y:S04]  /*f540*/  LDL.LU R35, [R1+0x458] ;  /* 0x0004580001237983 */ /* 0x000f280000300800 */
[----:B------:R1:W-:Y:S01]  /*f550*/  STL [R1+0x460], R10 ;  /* 0x0004600a01007387 */ /* 0x0003e20000100800 */
[----:B------:R-:W-:-:S03]  /*f560*/  IMAD.X R9, R9, 0x1, R4, P4 ;  /* 0x0000000109097824 */ /* 0x000fc600020e0604 */
[----:B------:R-:W4:Y:S04]  /*f570*/  LDL.LU R34, [R1+0x45c] ;  /* 0x00045c0001227983 */ /* 0x000f280000300800 */
[----:B------:R1:W-:Y:S04]  /*f580*/  STL [R1+0x464], R9 ;  /* 0x0004640901007387 */ /* 0x0003e80000100800 */
[----:B------:R-:W4:Y:S04]  /*f590*/  LDL.LU R13, [R1+0x61c] ;  /* 0x00061c00010d7983 */ /* 0x000f280000300800 */
[----:B0-----:R-:W4:Y:S04]  /*f5a0*/  LDL.LU R12, [R1+0x630] ;  /* 0x00063000010c7983 */ /* 0x001f280000300800 */
[----:B-1----:R-:W4:Y:S04]  /*f5b0*/  LDL.LU R10, [R1+0x614] ;  /* 0x00061400010a7983 */ /* 0x002f280000300800 */
[----:B------:R-:W4:Y:S01]  /*f5c0*/  LDL.LU R9, [R1+0x628] ;  /* 0x0006280001097983 */ /* 0x000f220000300800 */
[----:B--2---:R-:W-:Y:S01]  /*f5d0*/  IADD3 R11, P4, PT, R11, R5, RZ ;  /* 0x000000050b0b7210 */ /* 0x004fe20007f9e0ff */
[----:B---3--:R-:W-:-:S05]  /*f5e0*/  IMAD.X R8, R8, 0x1, R4, P5 ;  /* 0x0000000108087824 */ /* 0x008fca00028e0604 */
[----:B------:R0:W-:Y:S04]  /*f5f0*/  STL [R1+0x648], R8 ;  /* 0x0006480801007387 */ /* 0x0001e80000100800 */
[----:B------:R-:W-:Y:S01]  /*f600*/  STL [R1+0x634], R11 ;  /* 0x0006340b01007387 */ /* 0x000fe20000100800 */
[----:B------:R-:W-:-:S03]  /*f610*/  IADD3 R7, P5, PT, R7, R5, RZ ;  /* 0x0000000507077210 */ /* 0x000fc60007fbe0ff */
[----:B0-----:R-:W2:Y:S04]  /*f620*/  LDL.LU R8, [R1+0x60c] ;  /* 0x00060c0001087983 */ /* 0x001ea80000300800 */
[----:B------:R0:W-:Y:S04]  /*f630*/  STL [R1+0x62c], R7 ;  /* 0x00062c0701007387 */ /* 0x0001e80000100800 */
[----:B0-----:R-:W3:Y:S04]  /*f640*/  LDL.LU R7, [R1+0x620] ;  /* 0x0006200001077983 */ /* 0x001ee80000300800 */
[----:B------:R-:W3:Y:S01]  /*f650*/  LDL.LU R11, [R1+0x450] ;  /* 0x00045000010b7983 */ /* 0x000ee20000300800 */
[----:B----4-:R-:W-:-:S05]  /*f660*/  IMAD.X R3, R3, 0x1, R4, P6 ;  /* 0x0000000103037824 */ /* 0x010fca00030e0604 */
[----:B------:R0:W-:Y:S01]  /*f670*/  STL [R1+0x640], R3 ;  /* 0x0006400301007387 */ /* 0x0001e20000100800 */
[----:B------:R-:W-:-:S03]  /*f680*/  IADD3 R2, P6, PT, R2, R5, RZ ;  /* 0x0000000502027210 */ /* 0x000fc60007fde0ff */
[----:B0-----:R-:W4:Y:S04]  /*f690*/  LDL.LU R3, [R1+0x454] ;  /* 0x0004540001037983 */ /* 0x001f280000300800 */
[----:B------:R0:W-:Y:S04]  /*f6a0*/  STL [R1+0x624], R2 ;  /* 0x0006240201007387 */ /* 0x0001e80000100800 */
[----:B0-----:R-:W4:Y:S01]  /*f6b0*/  LDL.LU R2, [R1+0x604] ;  /* 0x0006040001027983 */ /* 0x001f220000300800 */
[--C-:B------:R-:W-:Y:S01]  /*f6c0*/  IMAD.X R36, R36, 0x1, R4.reuse, P1 ;  /* 0x0000000124247824 */ /* 0x100fe200008e0604 */
[----:B------:R-:W-:Y:S01]  /*f6d0*/  IADD3 R35, P1, PT, R35, R5, RZ ;  /* 0x0000000523237210 */ /* 0x000fe20007f3e0ff */
[----:B------:R-:W-:-:S03]  /*f6e0*/  IMAD.X R34, R34, 0x1, R4, P3 ;  /* 0x0000000122227824 */ /* 0x000fc600018e0604 */
[----:B------:R-:W-:Y:S04]  /*f6f0*/  STL [R1+0x638], R36 ;  /* 0x0006382401007387 */ /* 0x000fe80000100800 */
[----:B------:R-:W-:Y:S01]  /*f700*/  STL [R1+0x458], R35 ;  /* 0x0004582301007387 */ /* 0x000fe20000100800 */
[----:B------:R-:W-:-:S03]  /*f710*/  IADD3 R13, P3, PT, R13, R5, RZ ;  /* 0x000000050d0d7210 */ /* 0x000fc60007f7e0ff */
[----:B------:R-:W-:Y:S01]  /*f720*/  STL [R1+0x45c], R34 ;  /* 0x00045c2201007387 */ /* 0x000fe20000100800 */
[----:B------:R-:W-:-:S03]  /*f730*/  IMAD.X R12, R12, 0x1, R4, P4 ;  /* 0x000000010c0c7824 */ /* 0x000fc600020e0604 */
        /* <DEDUP_REMOVED lines=9> */
[----:B--2---:R-:W-:-:S05]  /*f7d0*/  IADD3 R8, P5, PT, R8, R5, RZ ;  /* 0x0000000508087210 */ /* 0x004fca0007fbe0ff */
[----:B------:R0:W-:Y:S01]  /*f7e0*/  STL [R1+0x60c], R8 ;  /* 0x00060c0801007387 */ /* 0x0001e20000100800 */
[----:B---3--:R-:W-:-:S03]  /*f7f0*/  IMAD.X R7, R7, 0x1, R4, P6 ;  /* 0x0000000107077824 */ /* 0x008fc600030e0604 */
[----:B0-----:R-:W2:Y:S01]  /*f800*/  LDL.LU R8, [R1+0x5f4] ;  /* 0x0005f40001087983 */ /* 0x001ea20000300800 */
[----:B------:R-:W-:-:S03]  /*f810*/  IADD3 R11, P6, PT, R11, R5, RZ ;  /* 0x000000050b0b7210 */ /* 0x000fc60007fde0ff */
[----:B------:R0:W-:Y:S04]  /*f820*/  STL [R1+0x620], R7 ;  /* 0x0006200701007387 */ /* 0x0001e80000100800 */
[----:B0-----:R-:W3:Y:S04]  /*f830*/  LDL.LU R7, [R1+0x608] ;  /* 0x0006080001077983 */ /* 0x001ee80000300800 */
[----:B------:R-:W3:Y:S04]  /*f840*/  LDL.LU R36, [R1+0x448] ;  /* 0x0004480001247983 */ /* 0x000ee80000300800 */
[----:B------:R0:W-:Y:S01]  /*f850*/  STL [R1+0x450], R11 ;  /* 0x0004500b01007387 */ /* 0x0001e20000100800 */
[----:B----4-:R-:W-:-:S03]  /*f860*/  IMAD.X R3, R3, 0x1, R4, P1 ;  /* 0x0000000103037824 */ /* 0x010fc600008e0604 */
[----:B------:R-:W4:Y:S04]  /*f870*/  LDL.LU R35, [R1+0x44c] ;  /* 0x00044c0001237983 */ /* 0x000f280000300800 */
[----:B------:R1:W-:Y:S04]  /*f880*/  STL [R1+0x454], R3 ;  /* 0x0004540301007387 */ /* 0x0003e80000100800 */
[----:B------:R-:W4:Y:S01]  /*f890*/  LDL.LU R34, [R1+0x5ec] ;  /* 0x0005ec0001227983 */ /* 0x000f220000300800 */
[----:B------:R-:W-:-:S05]  /*f8a0*/  IADD3 R2, P1, PT, R2, R5, RZ ;  /* 0x0000000502027210 */ /* 0x000fca0007f3e0ff */
[----:B------:R1:W-:Y:S04]  /*f8b0*/  STL [R1+0x604], R2 ;  /* 0x0006040201007387 */ /* 0x0003e80000100800 */
[----:B------:R-:W4:Y:S04]  /*f8c0*/  LDL.LU R13, [R1+0x600] ;  /* 0x00060000010d7983 */ /* 0x000f280000300800 */
[----:B0-----:R-:W4:Y:S04]  /*f8d0*/  LDL.LU R11, [R1+0x5e4] ;  /* 0x0005e400010b7983 */ /* 0x001f280000300800 */
[----:B-1----:R-:W4:Y:S04]  /*f8e0*/  LDL.LU R3, [R1+0x5f8] ;  /* 0x0005f80001037983 */ /* 0x002f280000300800 */
[----:B------:R-:W4:Y:S01]  /*f8f0*/  LDL.LU R2, [R1+0x5dc] ;  /* 0x0005dc0001027983 */ /* 0x000f220000300800 */
[----:B------:R-:W-:Y:S01]  /*f900*/  IMAD.X R12, R12, 0x1, R4, P3 ;  /* 0x000000010c0c7824 */ /* 0x000fe200018e0604 */
        /* <DEDUP_REMOVED lines=8> */
[----:B--2---:R-:W-:-:S05]  /*f990*/  IADD3 R8, P4, PT, R8, R5, RZ ;  /* 0x0000000508087210 */ /* 0x004fca0007f9e0ff */
[----:B------:R0:W-:Y:S01]  /*f9a0*/  STL [R1+0x5f4], R8 ;  /* 0x0005f40801007387 */ /* 0x0001e20000100800 */
[----:B---3--:R-:W-:-:S03]  /*f9b0*/  IMAD.X R7, R7, 0x1, R4, P5 ;  /* 0x0000000107077824 */ /* 0x008fc600028e0604 */
[----:B0-----:R-:W2:Y:S01]  /*f9c0*/  LDL.LU R8, [R1+0x5d4] ;  /* 0x0005d40001087983 */ /* 0x001ea20000300800 */
[----:B------:R-:W-:-:S03]  /*f9d0*/  IADD3 R36, P5, PT, R36, R5, RZ ;  /* 0x0000000524247210 */ /* 0x000fc60007fbe0ff */
[----:B------:R0:W-:Y:S01]  /*f9e0*/  STL [R1+0x608], R7 ;  /* 0x0006080701007387 */ /* 0x0001e20000100800 */
[----:B----4-:R-:W-:-:S03]  /*f9f0*/  IMAD.X R35, R35, 0x1, R4, P6 ;  /* 0x0000000123237824 */ /* 0x010fc600030e0604 */
[----:B0-----:R-:W3:Y:S01]  /*fa00*/  LDL.LU R7, [R1+0x5e8] ;  /* 0x0005e80001077983 */ /* 0x001ee20000300800 */
[----:B------:R-:W-:-:S03]  /*fa10*/  IADD3 R34, P6, PT, R34, R5, RZ ;  /* 0x0000000522227210 */ /* 0x000fc60007fde0ff */
[----:B------:R-:W-:Y:S04]  /*fa20*/  STL [R1+0x448], R36 ;  /* 0x0004482401007387 */ /* 0x000fe80000100800 */
[----:B------:R-:W-:Y:S04]  /*fa30*/  STL [R1+0x44c], R35 ;  /* 0x00044c2301007387 */ /* 0x000fe80000100800 */
[----:B------:R-:W-:Y:S01]  /*fa40*/  STL [R1+0x5ec], R34 ;  /* 0x0005ec2201007387 */ /* 0x000fe20000100800 */
[----:B------:R-:W-:Y:S01]  /*fa50*/  IMAD.X R13, R13, 0x1, R4, P1 ;  /* 0x000000010d0d7824 */ /* 0x000fe200008e0604 */
[----:B------:R-:W-:-:S04]  /*fa60*/  IADD3 R11, P1, PT, R11, R5, RZ ;  /* 0x000000050b0b7210 */ /* 0x000fc80007f3e0ff */
        /* <DEDUP_REMOVED lines=9> */
[----:B------:R-:W-:-:S05]  /*fb00*/  IMAD.X R10, R10, 0x1, R4, P4 ;  /* 0x000000010a0a7824 */ /* 0x000fca00020e0604 */
[----:B------:R0:W-:Y:S01]  /*fb10*/  STL [R1+0x5f0], R10 ;  /* 0x0005f00a01007387 */ /* 0x0001e20000100800 */
[----:B------:R-:W-:-:S03]  /*fb20*/  IADD3 R9, P4, PT, R9, R5, RZ ;  /* 0x0000000509097210 */ /* 0x000fc60007f9e0ff */
[----:B0-----:R-:W4:Y:S01]  /*fb30*/  LDL.LU R10, [R1+0x5d8] ;  /* 0x0005d800010a7983 */ /* 0x001f220000300800 */
[----:B------:R-:W-:-:S03]  /*fb40*/  IMAD.X R12, R12, 0x1, R4, P5 ;  /* 0x000000010c0c7824 */ /* 0x000fc600028e0604 */
[----:B------:R0:W-:Y:S04]  /*fb50*/  STL [R1+0x440], R9 ;  /* 0x0004400901007387 */ /* 0x0001e80000100800 */
[----:B0-----:R-:W4:Y:S04]  /*fb60*/  LDL.LU R9, [R1+0x438] ;  /* 0x0004380001097983 */ /* 0x001f280000300800 */
[----:B------:R-:W4:Y:S04]  /*fb70*/  LDL.LU R36, [R1+0x43c] ;  /* 0x00043c0001247983 */ /* 0x000f280000300800 */
[----:B------:R0:W-:Y:S04]  /*fb80*/  STL [R1+0x444], R12 ;  /* 0x0004440c01007387 */ /* 0x0001e80000100800 */
[----:B------:R-:W4:Y:S01]  /*fb90*/  LDL.LU R35, [R1+0x5bc] ;  /* 0x0005bc0001237983 */ /* 0x000f220000300800 */
[----:B--2---:R-:W-:-:S05]  /*fba0*/  IADD3 R8, P5, PT, R8, R5, RZ ;  /* 0x0000000508087210 */ /* 0x004fca0007fbe0ff */
[----:B------:R1:W-:Y:S04]  /*fbb0*/  STL [R1+0x5d4], R8 ;  /* 0x0005d40801007387 */ /* 0x0003e80000100800 */
[----:B------:R-:W2:Y:S01]  /*fbc0*/  LDL.LU R34, [R1+0x5d0] ;  /* 0x0005d00001227983 */ /* 0x000ea20000300800 */
[----:B---3--:R-:W-:-:S05]  /*fbd0*/  IMAD.X R7, R7, 0x1, R4, P6 ;  /* 0x0000000107077824 */ /* 0x008fca00030e0604 */
[----:B------:R3:W-:Y:S04]  /*fbe0*/  STL [R1+0x5e8], R7 ;  /* 0x0005e80701007387 */ /* 0x0007e80000100800 */
[----:B------:R-:W2:Y:S04]  /*fbf0*/  LDL.LU R13, [R1+0x5b4] ;  /* 0x0005b400010d7983 */ /* 0x000ea80000300800 */
[----:B0-----:R-:W2:Y:S04]  /*fc00*/  LDL.LU R12, [R1+0x5c8] ;  /* 0x0005c800010c7983 */ /* 0x001ea80000300800 */
[----:B-1----:R-:W2:Y:S04]  /*fc10*/  LDL.LU R8, [R1+0x5ac] ;  /* 0x0005ac0001087983 */ /* 0x002ea80000300800 */
[----:B---3--:R-:W3:Y:S01]  /*fc20*/  LDL.LU R7, [R1+0x5c0] ;  /* 0x0005c00001077983 */ /* 0x008ee20000300800 */
[----:B----4-:R-:W-:Y:S01]  /*fc30*/  IADD3 R11, P6, PT, R11, R5, RZ ;  /* 0x000000050b0b7210 */ /* 0x010fe20007fde0ff */
        /* <DEDUP_REMOVED lines=8> */
[----:B------:R-:W-:-:S05]  /*fcc0*/  IMAD.X R10, R10, 0x1, R4, P3 ;  /* 0x000000010a0a7824 */ /* 0x000fca00018e0604 */
[----:B------:R0:W-:Y:S01]  /*fcd0*/  STL [R1+0x5d8], R10 ;  /* 0x0005d80a01007387 */ /* 0x0001e20000100800 */
[----:B------:R-:W-:-:S03]  /*fce0*/  IADD3 R9, P3, PT, R9, R5, RZ ;  /* 0x0000000509097210 */ /* 0x000fc60007f7e0ff */
[----:B0-----:R-:W4:Y:S01]  /*fcf0*/  LDL.LU R10, [R1+0x5b8] ;  /* 0x0005b800010a7983 */ /* 0x001f220000300800 */
[----:B------:R-:W-:-:S03]  /*fd00*/  IMAD.X R36, R36, 0x1, R4, P4 ;  /* 0x0000000124247824 */ /* 0x000fc600020e0604 */
[----:B------:R0:W-:Y:S01]  /*fd10*/  STL [R1+0x438], R9 ;  /* 0x0004380901007387 */ /* 0x0001e20000100800 */
[----:B------:R-:W-:-:S03]  /*fd20*/  IADD3 R35, P4, PT, R35, R5, RZ ;  /* 0x0000000523237210 */ /* 0x000fc60007f9e0ff */
[----:B0-----:R-:W4:Y:S04]  /*fd30*/  LDL.LU R9, [R1+0x59c] ;  /* 0x00059c0001097983 */ /* 0x001f280000300800 */
[----:B------:R-:W-:Y:S04]  /*fd40*/  STL [R1+0x43c], R36 ;  /* 0x00043c2401007387 */ /* 0x000fe80000100800 */
[----:B------:R-:W-:Y:S01]  /*fd50*/  STL [R1+0x5bc], R35 ;  /* 0x0005bc2301007387 */ /* 0x000fe20000100800 */
[----:B--2---:R-:W-:-:S05]  /*fd60*/  IMAD.X R34, R34, 0x1, R4, P5 ;  /* 0x0000000122227824 */ /* 0x004fca00028e0604 */
[----:B------:R-:W-:Y:S01]  /*fd70*/  STL [R1+0x5d0], R34 ;  /* 0x0005d02201007387 */ /* 0x000fe20000100800 */
[----:B------:R-:W-:Y:S01]  /*fd80*/  IADD3 R13, P5, PT, R13, R5, RZ ;  /* 0x000000050d0d7210 */ /* 0x000fe20007fbe0ff */
[----:B------:R-:W-:-:S04]  /*fd90*/  IMAD.X R12, R12, 0x1, R4, P6 ;  /* 0x000000010c0c7824 */ /* 0x000fc800030e0604 */
[----:B------:R-:W-:Y:S01]  /*fda0*/  STL [R1+0x5b4], R13 ;  /* 0x0005b40d01007387 */ /* 0x000fe20000100800 */
[----:B------:R-:W-:-:S03]  /*fdb0*/  IADD3 R8, P6, PT, R8, R5, RZ ;  /* 0x0000000508087210 */ /* 0x000fc60007fde0ff */
[----:B------:R0:W-:Y:S01]  /*fdc0*/  STL [R1+0x5c8], R12 ;  /* 0x0005c80c01007387 */ /* 0x0001e20000100800 */
[----:B---3--:R-:W-:-:S03]  /*fdd0*/  IMAD.X R7, R7, 0x1, R4, P1 ;  /* 0x0000000107077824 */ /* 0x008fc600008e0604 */
[----:B0-----:R-:W2:Y:S04]  /*fde0*/  LDL.LU R12, [R1+0x5b0] ;  /* 0x0005b000010c7983 */ /* 0x001ea80000300800 */
[----:B------:R0:W-:Y:S04]  /*fdf0*/  STL [R1+0x5ac], R8 ;  /* 0x0005ac0801007387 */ /* 0x0001e80000100800 */
[----:B0-----:R-:W3:Y:S04]  /*fe00*/  LDL.LU R8, [R1+0x594] ;  /* 0x0005940001087983 */ /* 0x001ee80000300800 */
[----:B------:R0:W-:Y:S04]  /*fe10*/  STL [R1+0x5c0], R7 ;  /* 0x0005c00701007387 */ /* 0x0001e80000100800 */
[----:B0-----:R-:W3:Y:S01]  /*fe20*/  LDL.LU R7, [R1+0x5a8] ;  /* 0x0005a80001077983 */ /* 0x001ee20000300800 */
[----:B----4-:R-:W-:-:S05]  /*fe30*/  IADD3 R3, P1, PT, R3, R5, RZ ;  /* 0x0000000503037210 */ /* 0x010fca0007f3e0ff */
[----:B------:R0:W-:Y:S01]  /*fe40*/  STL [R1+0x430], R3 ;  /* 0x0004300301007387 */ /* 0x0001e20000100800 */
[----:B------:R-:W-:-:S03]  /*fe50*/  IMAD.X R2, R2, 0x1, R4, P3 ;  /* 0x0000000102027824 */ /* 0x000fc600018e0604 */
[----:B0-----:R-:W4:Y:S04]  /*fe60*/  LDL.LU R3, [R1+0x428] ;  /* 0x0004280001037983 */ /* 0x001f280000300800 */
[----:B------:R0:W-:Y:S04]  /*fe70*/  STL [R1+0x434], R2 ;  /* 0x0004340201007387 */ /* 0x0001e80000100800 */
[----:B0-----:R-:W4:Y:S01]  /*fe80*/  LDL.LU R2, [R1+0x42c] ;  /* 0x00042c0001027983 */ /* 0x001f220000300800 */
[----:B------:R-:W-:-:S03]  /*fe90*/  IADD3 R11, P3, PT, R11, R5, RZ ;  /* 0x000000050b0b7210 */ /* 0x000fc60007f7e0ff */
[----:B------:R-:W4:Y:S01]  /*fea0*/  LDL.LU R36, [R1+0x58c] ;  /* 0x00058c0001247983 */ /* 0x000f220000300800 */
[----:B------:R-:W-:-:S03]  /*feb0*/  IMAD.X R10, R10, 0x1, R4, P4 ;  /* 0x000000010a0a7824 */ /* 0x000fc600020e0604 */
[----:B------:R0:W-:Y:S04]  /*fec0*/  STL [R1+0x5a4], R11 ;  /* 0x0005a40b01007387 */ /* 0x0001e80000100800 */
[----:B------:R-:W4:Y:S04]  /*fed0*/  LDL.LU R35, [R1+0x5a0] ;  /* 0x0005a00001237983 */ /* 0x000f280000300800 */
[----:B------:R1:W-:Y:S01]  /*fee0*/  STL [R1+0x5b8], R10 ;  /* 0x0005b80a01007387 */ /* 0x0003e20000100800 */
[----:B------:R-:W-:-:S03]  /*fef0*/  IADD3 R9, P4, PT, R9, R5, RZ ;  /* 0x0000000509097210 */ /* 0x000fc60007f9e0ff */
        /* <DEDUP_REMOVED lines=278> */
[----:B------:R0:W-:Y:S04]  /*11060*/  STL [R1+0x7dc], R36 ;  /* 0x0007dc2401007387 */ /* 0x0001e80000100800 */
[----:B------:R-:W-:Y:S01]  /*11070*/  STL [R1+0x4c0], R35 ;  /* 0x0004c02301007387 */ /* 0x000fe20000100800 */
[----:B--2---:R-:W-:-:S05]  /*11080*/  IMAD.X R34, R34, 0x1, R4, P6 ;  /* 0x0000000122227824 */ /* 0x004fca00030e0604 */
[----:B------:R-:W-:Y:S01]  /*11090*/  STL [R1+0x4d8], R34 ;  /* 0x0004d82201007387 */ /* 0x000fe20000100800 */
[----:B------:R-:W-:Y:S01]  /*110a0*/  IADD3 R13, P6, PT, R13, R5, RZ ;  /* 0x000000050d0d7210 */ /* 0x000fe20007fde0ff */
[----:B------:R-:W-:-:S04]  /*110b0*/  IMAD.X R12, R12, 0x1, R4, P1 ;  /* 0x000000010c0c7824 */ /* 0x000fc800008e0604 */
[----:B------:R-:W-:Y:S01]  /*110c0*/  STL [R1+0x4b8], R13 ;  /* 0x0004b80d01007387 */ /* 0x000fe20000100800 */
[----:B------:R-:W-:-:S03]  /*110d0*/  IADD3 R8, P1, PT, R8, R5, RZ ;  /* 0x0000000508087210 */ /* 0x000fc60007f3e0ff */
[----:B0-----:R-:W2:Y:S01]  /*110e0*/  LDL.LU R36, [R1+0x4b4] ;  /* 0x0004b40001247983 */ /* 0x001ea20000300800 */
[----:B---3--:R-:W-:-:S03]  /*110f0*/  IMAD.X R7, R7, 0x1, R4, P3 ;  /* 0x0000000107077824 */ /* 0x008fc600018e0604 */
[----:B------:R-:W-:Y:S04]  /*11100*/  STL [R1+0x4d0], R12 ;  /* 0x0004d00c01007387 */ /* 0x000fe80000100800 */
        /* <DEDUP_REMOVED lines=30> */
[----:B0-----:R-:W3:Y:S01]  /*112f0*/  LDL.LU R7, [R1+0x3f0] ;  /* 0x0003f00001077983 */ /* 0x001ee20000300800 */
[--C-:B----4-:R-:W-:Y:S01]  /*11300*/  IMAD.X R2, R2, 0x1, R4.reuse, P3 ;  /* 0x0000000102027824 */ /* 0x110fe200018e0604 */
[-C--:B------:R-:W-:Y:S01]  /*11310*/  IADD3 R3, P1, PT, R3, R5.reuse, RZ ;  /* 0x0000000503037210 */ /* 0x080fe20007f3e0ff */
[----:B------:R-:W0:Y:S03]  /*11320*/  SYNCS.PHASECHK.TRANS64.TRYWAIT P3, [UR4], R6 ;  /* 0x00000006ff0075a7 */ /* 0x000e260008061104 */
[----:B------:R1:W-:Y:S04]  /*11330*/  STL [R1+0x4a8], R2 ;  /* 0x0004a80201007387 */ /* 0x0003e80000100800 */
[----:B-1----:R-:W4:Y:S01]  /*11340*/  LDL.LU R2, [R1+0x3d4] ;  /* 0x0003d40001027983 */ /* 0x002f220000300800 */
[----:B------:R-:W-:Y:S01]  /*11350*/  IMAD.X R35, R35, 0x1, R4, P4 ;  /* 0x0000000123237824 */ /* 0x000fe200020e0604 */
[----:B------:R-:W-:-:S02]  /*11360*/  IADD3 R34, P4, PT, R34, R5, RZ ;  /* 0x0000000522227210 */ /* 0x000fc40007f9e0ff */
[----:B------:R1:W-:Y:S01]  /*11370*/  STL [R1+0x80c], R3 ;  /* 0x00080c0301007387 */ /* 0x0003e20000100800 */
[----:B------:R-:W-:-:S03]  /*11380*/  IMAD.X R13, R13, 0x1, R4, P5 ;  /* 0x000000010d0d7824 */ /* 0x000fc600028e0604 */
[----:B-1----:R-:W4:Y:S01]  /*11390*/  LDL.LU R3, [R1+0x3e8] ;  /* 0x0003e80001037983 */ /* 0x002f220000300800 */
[-C--:B------:R-:W-:Y:S01]  /*113a0*/  IADD3 R12, P5, PT, R12, R5.reuse, RZ ;  /* 0x000000050c0c7210 */ /* 0x080fe20007fbe0ff */
[----:B------:R-:W-:Y:S02]  /*113b0*/  IMAD.X R11, R11, 0x1, R4, P6 ;  /* 0x000000010b0b7824 */ /* 0x000fe400030e0604 */
[----:B------:R-:W-:Y:S01]  /*113c0*/  STL [R1+0x408], R35 ;  /* 0x0004082301007387 */ /* 0x000fe20000100800 */
[----:B------:R-:W-:-:S03]  /*113d0*/  IADD3 R10, P6, PT, R10, R5, RZ ;  /* 0x000000050a0a7210 */ /* 0x000fc60007fde0ff */
[----:B------:R-:W-:Y:S04]  /*113e0*/  STL [R1+0x3f4], R34 ;  /* 0x0003f42201007387 */ /* 0x000fe80000100800 */
[----:B------:R1:W-:Y:S01]  /*113f0*/  STL [R1+0x400], R13 ;  /* 0x0004000d01007387 */ /* 0x0003e20000100800 */
[----:B------:R-:W-:-:S03]  /*11400*/  IMAD.X R9, R9, 0x1, R4, P1 ;  /* 0x0000000109097824 */ /* 0x000fc600008e0604 */
[----:B------:R0:W-:Y:S04]  /*11410*/  STL [R1+0x3ec], R12 ;  /* 0x0003ec0c01007387 */ /* 0x0001e80000100800 */
[----:B-1----:R-:W4:Y:S04]  /*11420*/  LDL.LU R13, [R1+0x3cc] ;  /* 0x0003cc00010d7983 */ /* 0x002f280000300800 */
[----:B------:R-:W-:Y:S04]  /*11430*/  STL [R1+0x3f8], R11 ;  /* 0x0003f80b01007387 */ /* 0x000fe80000100800 */
[----:B------:R-:W4:Y:S04]  /*11440*/  LDL.LU R35, [R1+0x3e0] ;  /* 0x0003e00001237983 */ /* 0x000f280000300800 */
[----:B------:R-:W-:Y:S04]  /*11450*/  STL [R1+0x3e4], R10 ;  /* 0x0003e40a01007387 */ /* 0x000fe80000100800 */
[----:B------:R-:W4:Y:S04]  /*11460*/  LDL.LU R34, [R1+0x3c4] ;  /* 0x0003c40001227983 */ /* 0x000f280000300800 */
[----:B------:R-:W-:Y:S04]  /*11470*/  STL [R1+0x808], R9 ;  /* 0x0008080901007387 */ /* 0x000fe80000100800 */
[----:B0-----:R-:W4:Y:S01]  /*11480*/  LDL.LU R12, [R1+0x3d8] ;  /* 0x0003d800010c7983 */ /* 0x001f220000300800 */
[----:B--2---:R-:W-:Y:S01]  /*11490*/  IADD3 R8, P1, PT, R8, R5, RZ ;  /* 0x0000000508087210 */ /* 0x004fe20007f3e0ff */
[----:B---3--:R-:W-:-:S05]  /*114a0*/  IMAD.X R7, R7, 0x1, R4, P4 ;  /* 0x0000000107077824 */ /* 0x008fca00020e0604 */
[----:B------:R0:W-:Y:S04]  /*114b0*/  STL [R1+0x3f0], R7 ;  /* 0x0003f00701007387 */ /* 0x0001e80000100800 */
[----:B------:R-:W-:Y:S04]  /*114c0*/  STL [R1+0x3dc], R8 ;  /* 0x0003dc0801007387 */ /* 0x000fe80000100800 */
[----:B0-----:R-:W2:Y:S01]  /*114d0*/  LDL.LU R7, [R1+0x3bc] ;  /* 0x0003bc0001077983 */ /* 0x001ea20000300800 */
[----:B----4-:R-:W-:-:S05]  /*114e0*/  IADD3 R2, P4, PT, R2, R5, RZ ;  /* 0x0000000502027210 */ /* 0x010fca0007f9e0ff */
[----:B------:R0:W-:Y:S04]  /*114f0*/  STL [R1+0x3d4], R2 ;  /* 0x0003d40201007387 */ /* 0x0001e80000100800 */
[----:B0-----:R-:W3:Y:S01]  /*11500*/  LDL.LU R2, [R1+0x3d0] ;  /* 0x0003d00001027983 */ /* 0x001ee20000300800 */
[----:B------:R-:W-:-:S03]  /*11510*/  IMAD.X R3, R3, 0x1, R4, P5 ;  /* 0x0000000103037824 */ /* 0x000fc600028e0604 */
[----:B------:R-:W4:Y:S04]  /*11520*/  LDL.LU R11, [R1+0x3b4] ;  /* 0x0003b400010b7983 */ /* 0x000f280000300800 */
[----:B------:R-:W4:Y:S04]  /*11530*/  LDL.LU R10, [R1+0x3c8] ;  /* 0x0003c800010a7983 */ /* 0x000f280000300800 */
[----:B------:R-:W4:Y:S04]  /*11540*/  LDL.LU R9, [R1+0x3ac] ;  /* 0x0003ac0001097983 */ /* 0x000f280000300800 */
[----:B------:R0:W-:Y:S04]  /*11550*/  STL [R1+0x3e8], R3 ;  /* 0x0003e80301007387 */ /* 0x0001e80000100800 */
[----:B------:R-:W4:Y:S01]  /*11560*/  LDL.LU R8, [R1+0x3c0] ;  /* 0x0003c00001087983 */ /* 0x000f220000300800 */
[----:B------:R-:W-:-:S03]  /*11570*/  IADD3 R13, P5, PT, R13, R5, RZ ;  /* 0x000000050d0d7210 */ /* 0x000fc60007fbe0ff */
[----:B0-----:R-:W4:Y:S04]  /*11580*/  LDL.LU R3, [R1+0x3a4] ;  /* 0x0003a40001037983 */ /* 0x001f280000300800 */
[----:B------:R-:W4:Y:S01]  /*11590*/  LDL.LU R37, [R1+0x3b8] ;  /* 0x0003b80001257983 */ /* 0x000f220000300800 */
[----:B------:R-:W-:-:S03]  /*115a0*/  IMAD.X R35, R35, 0x1, R4, P6 ;  /* 0x0000000123237824 */ /* 0x000fc600030e0604 */
[----:B------:R-:W4:Y:S01]  /*115b0*/  LDL.LU R36, [R1+0x3b0] ;  /* 0x0003b00001247983 */ /* 0x000f220000300800 */
[----:B------:R-:W-:-:S03]  /*115c0*/  IADD3 R34, P6, PT, R34, R5, RZ ;  /* 0x0000000522227210 */ /* 0x000fc60007fde0ff */
[----:B------:R0:W-:Y:S01]  /*115d0*/  STL [R1+0x3cc], R13 ;  /* 0x0003cc0d01007387 */ /* 0x0001e20000100800 */
[----:B------:R-:W-:-:S03]  /*115e0*/  IMAD.X R12, R12, 0x1, R4, P1 ;  /* 0x000000010c0c7824 */ /* 0x000fc600008e0604 */
[----:B0-----:R0:W5:Y:S04]  /*115f0*/  LDL.LU R13, [R1+0xa6c] ;  /* 0x000a6c00010d7983 */ /* 0x0011680000300800 */
[----:B------:R1:W-:Y:S04]  /*11600*/  STL [R1+0x3e0], R35 ;  /* 0x0003e02301007387 */ /* 0x0003e80000100800 */
[----:B-1----:R-:W4:Y:S04]  /*11610*/  LDL.LU R35, [R1+0x3a0] ;  /* 0x0003a00001237983 */ /* 0x002f280000300800 */
[----:B------:R1:W-:Y:S04]  /*11620*/  STL [R1+0x3c4], R34 ;  /* 0x0003c42201007387 */ /* 0x0003e80000100800 */
[----:B-1----:R-:W4:Y:S04]  /*11630*/  LDL.LU R34, [R1+0x39c] ;  /* 0x00039c0001227983 */ /* 0x002f280000300800 */
[----:B------:R1:W-:Y:S04]  /*11640*/  STL [R1+0x3d8], R12 ;  /* 0x0003d80c01007387 */ /* 0x0003e80000100800 */
[----:B-1----:R0:W5:Y:S01]  /*11650*/  LDL.LU R12, [R1+0xa68] ;  /* 0x000a6800010c7983 */ /* 0x0021620000300800 */
[----:B--2---:R-:W-:-:S05]  /*11660*/  IADD3 R7, P1, PT, R7, R5, RZ ;  /* 0x0000000507077210 */ /* 0x004fca0007f3e0ff */
[----:B------:R1:W-:Y:S04]  /*11670*/  STL [R1+0x3bc], R7 ;  /* 0x0003bc0701007387 */ /* 0x0003e80000100800 */
[----:B-1----:R-:W2:Y:S01]  /*11680*/  LDL.LU R7, [R1+0x398] ;  /* 0x0003980001077983 */ /* 0x002ea20000300800 */
[----:B---3--:R-:W-:-:S05]  /*11690*/  IMAD.X R2, R2, 0x1, R4, P4 ;  /* 0x0000000102027824 */ /* 0x008fca00020e0604 */
[----:B------:R1:W-:Y:S04]  /*116a0*/  STL [R1+0x3d0], R2 ;  /* 0x0003d00201007387 */ /* 0x0003e80000100800 */
[----:B-1----:R-:W3:Y:S01]  /*116b0*/  LDL.LU R2, [R1+0x3a8] ;  /* 0x0003a80001027983 */ /* 0x002ee20000300800 */
[-C--:B----4-:R-:W-:Y:S01]  /*116c0*/  IADD3 R11, P4, PT, R11, R5.reuse, RZ ;  /* 0x000000050b0b7210 */ /* 0x090fe20007f9e0ff */
[--C-:B------:R-:W-:Y:S01]  /*116d0*/  IMAD.X R10, R10, 0x1, R4.reuse, P5 ;  /* 0x000000010a0a7824 */ /* 0x100fe200028e0604 */
[-C--:B------:R-:W-:Y:S01]  /*116e0*/  IADD3 R9, P5, PT, R9, R5.reuse, RZ ;  /* 0x0000000509097210 */ /* 0x080fe20007fbe0ff */
[----:B------:R-:W-:Y:S02]  /*116f0*/  IMAD.X R8, R8, 0x1, R4, P6 ;  /* 0x0000000108087824 */ /* 0x000fe400030e0604 */
[----:B------:R1:W-:Y:S01]  /*11700*/  STL [R1+0x3b4], R11 ;  /* 0x0003b40b01007387 */ /* 0x0003e20000100800 */
[----:B------:R-:W-:-:S03]  /*11710*/  IADD3 R3, P6, PT, R3, R5, RZ ;  /* 0x0000000503037210 */ /* 0x000fc60007fde0ff */
[----:B-1----:R0:W5:Y:S04]  /*11720*/  LDL.LU R11, [R1+0xa64] ;  /* 0x000a6400010b7983 */ /* 0x0021680000300800 */
[----:B------:R1:W-:Y:S01]  /*11730*/  STL [R1+0x3c8], R10 ;  /* 0x0003c80a01007387 */ /* 0x0003e20000100800 */
[--C-:B------:R-:W-:Y:S02]  /*11740*/  IMAD.X R36, R36, 0x1, R4.reuse, P4 ;  /* 0x0000000124247824 */ /* 0x100fe400020e0604 */
[----:B------:R-:W-:Y:S01]  /*11750*/  IMAD.X R37, R37, 0x1, R4, P1 ;  /* 0x0000000125257824 */ /* 0x000fe200008e0604 */
[----:B-1----:R0:W5:Y:S04]  /*11760*/  LDL.LU R10, [R1+0xa60] ;  /* 0x000a6000010a7983 */ /* 0x0021680000300800 */
[----:B------:R1:W-:Y:S04]  /*11770*/  STL [R1+0x3ac], R9 ;  /* 0x0003ac0901007387 */ /* 0x0003e80000100800 */
[----:B-1----:R0:W5:Y:S04]  /*11780*/  LDL.LU R9, [R1+0xa5c] ;  /* 0x000a5c0001097983 */ /* 0x0021680000300800 */
[----:B------:R1:W-:Y:S04]  /*11790*/  STL [R1+0x3c0], R8 ;  /* 0x0003c00801007387 */ /* 0x0003e80000100800 */
[----:B-1----:R0:W5:Y:S04]  /*117a0*/  LDL.LU R8, [R1+0xa58] ;  /* 0x000a580001087983 */ /* 0x0021680000300800 */
[----:B------:R1:W-:Y:S04]  /*117b0*/  STL [R1+0x3a4], R3 ;  /* 0x0003a40301007387 */ /* 0x0003e80000100800 */
[----:B-1----:R0:W5:Y:S04]  /*117c0*/  LDL.LU R3, [R1+0xa54] ;  /* 0x000a540001037983 */ /* 0x0021680000300800 */
[----:B------:R1:W-:Y:S04]  /*117d0*/  STL [R1+0x3b0], R36 ;  /* 0x0003b02401007387 */ /* 0x0003e80000100800 */
[----:B------:R4:W-:Y:S01]  /*117e0*/  STL [R1+0x3b8], R37 ;  /* 0x0003b82501007387 */ /* 0x0009e20000100800 */
[----:B-1----:R-:W-:-:S02]  /*117f0*/  SHF.R.U32.HI R36, RZ, 0x6, R0 ;  /* 0x00000006ff247819 */ /* 0x002fc40000011600 */
[--C-:B----4-:R-:W-:Y:S02]  /*11800*/  SHF.R.U32.HI R37, RZ, 0x6, R0.reuse ;  /* 0x00000006ff257819 */ /* 0x110fe40000011600 */
[----:B------:R-:W-:Y:S01]  /*11810*/  SHF.R.U32.HI R0, RZ, 0x6, R0 ;  /* 0x00000006ff007819 */ /* 0x000fe20000011600 */
[----:B------:R-:W-:-:S03]  /*11820*/  IMAD.X R35, R35, 0x1, R4, P6 ;  /* 0x0000000123237824 */ /* 0x000fc600030e0604 */
[----:B------:R-:W-:Y:S02]  /*11830*/  SGXT.U32 R0, R0, 0x1 ;  /* 0x000000010000781a */ /* 0x000fe40000000000 */
[----:B------:R-:W-:Y:S02]  /*11840*/  IADD3 R34, P6, PT, R34, R5, RZ ;  /* 0x0000000522227210 */ /* 0x000fe40007fde0ff */
[----:B------:R-:W-:Y:S02]  /*11850*/  LOP3.LUT R0, R0, 0x2, RZ, 0xfc, !PT ;  /* 0x0000000200007812 */ /* 0x000fe400078efcff */
[----:B------:R-:W-:Y:S02]  /*11860*/  PRMT R33, RZ, 0x7610, R33 ;  /* 0x00007610ff217816 */ /* 0x000fe40000000021 */
[----:B------:R-:W-:Y:S02]  /*11870*/  PRMT R32, RZ, 0x7610, R32 ;  /* 0x00007610ff207816 */ /* 0x000fe40000000020 */
[----:B------:R-:W-:-:S02]  /*11880*/  SGXT.U32 R36, R36, 0x1 ;  /* 0x000000012424781a */ /* 0x000fc40000000000 */
[----:B------:R-:W-:Y:S02]  /*11890*/  SGXT.U32 R37, R37, 0x1 ;  /* 0x000000012525781a */ /* 0x000fe40000000000 */
[----:B------:R-:W-:Y:S02]  /*118a0*/  LOP3.LUT R36, R36, 0x6, RZ, 0xfc, !PT ;  /* 0x0000000624247812 */ /* 0x000fe400078efcff */
[----:B------:R-:W-:Y:S02]  /*118b0*/  LOP3.LUT R37, R37, 0x4, RZ, 0xfc, !PT ;  /* 0x0000000425257812 */ /* 0x000fe400078efcff */
[----:B------:R-:W-:Y:S02]  /*118c0*/  ISETP.GE.AND P4, PT, R36, UR5, PT ;  /* 0x0000000524007c0c */ /* 0x000fe4000bf86270 */
[----:B------:R-:W-:Y:S01]  /*118d0*/  ISETP.GE.AND P1, PT, R37, UR5, PT ;  /* 0x0000000525007c0c */ /* 0x000fe2000bf26270 */
[--C-:B--2---:R-:W-:Y:S02]  /*118e0*/  IMAD.X R7, R7, 0x1, R4.reuse, P6 ;  /* 0x0000000107077824 */ /* 0x104fe400030e0604 */
[----:B---3--:R-:W-:Y:S01]  /*118f0*/  IMAD.X R2, R2, 0x1, R4, P5 ;  /* 0x0000000102027824 */ /* 0x008fe200028e0604 */
[----:B------:R-:W-:-:S04]  /*11900*/  ISETP.GE.AND P5, PT, R0, UR5, PT ;  /* 0x0000000500007c0c */ /* 0x000fc8000bfa6270 */
[----:B------:R1:W-:Y:S04]  /*11910*/  STL [R1+0x3a8], R2 ;  /* 0x0003a80201007387 */ /* 0x0003e80000100800 */
[----:B-1----:R0:W5:Y:S04]  /*11920*/  LDL.LU R2, [R1+0xa50] ;  /* 0x000a500001027983 */ /* 0x0021680000300800 */
[----:B------:R0:W5:Y:S04]  /*11930*/  LDL.LU R0, [R1+0xa4c] ;  /* 0x000a4c0001007983 */ /* 0x0001680000300800 */
[----:B------:R0:W-:Y:S04]  /*11940*/  STL [R1+0x3a0], R35 ;  /* 0x0003a02301007387 */ /* 0x0001e80000100800 */
[----:B------:R0:W-:Y:S04]  /*11950*/  STL [R1+0x39c], R34 ;  /* 0x00039c2201007387 */ /* 0x0001e80000100800 */
[----:B------:R0:W-:Y:S04]  /*11960*/  STL.S16 [R1+0x84], R33 ;  /* 0x0000842101007387 */ /* 0x0001e80000100600 */
[----:B------:R0:W-:Y:S04]  /*11970*/  STL [R1+0x398], R7 ;  /* 0x0003980701007387 */ /* 0x0001e80000100800 */
[----:B------:R0:W-:Y:S01]  /*11980*/  STL.S16 [R1+0x80], R32 ;  /* 0x0000802001007387 */ /* 0x0001e20000100600 */
[----:B------:R-:W-:Y:S05]  /*11990*/  @!P3 BRA `(.L_x_8) ;  /* 0x000000d80028b947 */ /* 0x000fea0003800000 */
.L_x_16:
[----:B------:R-:W2:Y:S04]  /*119a0*/  LDL R6, [R1+0x398] ;  /* 0x0003980001067983 */ /* 0x000ea80000100800 */
[----:B0-----:R-:W2:Y:S04]  /*119b0*/  LDL R7, [R1+0x39c] ;  /* 0x00039c0001077983 */ /* 0x001ea80000100800 */
        /* <DEDUP_REMOVED lines=8> */
[----:B0-----:R-:W3:Y:S04]  /*11a40*/  LDL R37, [R1+0x3b4] ;  /* 0x0003b40001257983 */ /* 0x001ee80000100800 */
[----:B---3--:R0:W-:Y:S04]  /*11a50*/  STL [R1+0x1030], R37 ;  /* 0x0010302501007387 */ /* 0x0081e80000100800 */
[----:B0-----:R-:W3:Y:S01]  /*11a60*/  LDL R37, [R1+0x84] ;  /* 0x0000840001257983 */ /* 0x001ee20000100800 */
[----:B--2---:R-:W-:-:S03]  /*11a70*/  @!P0 LOP3.LUT R7, R7, R6, RZ, 0x3c, !PT ;  /* 0x0000000607078212 */ /* 0x004fc600078e3cff */
[----:B------:R-:W-:Y:S01]  /*11a80*/  STL [R1+0xf4c], R36 ;  /* 0x000f4c2401007387 */ /* 0x000fe20000100800 */
[----:B------:R-:W-:-:S03]  /*11a90*/  @!P0 LOP3.LUT R6, R7, R6, RZ, 0x3c, !PT ;  /* 0x0000000607068212 */ /* 0x000fc600078e3cff */
[----:B------:R-:W-:Y:S01]  /*11aa0*/  STL [R1+0xf7c], R36 ;  /* 0x000f7c2401007387 */ /* 0x000fe20000100800 */
[----:B------:R-:W-:-:S03]  /*11ab0*/  @!P0 LOP3.LUT R7, R7, R6, RZ, 0x3c, !PT ;  /* 0x0000000607078212 */ /* 0x000fc600078e3cff */
        /* <DEDUP_REMOVED lines=41> */
[----:B0-----:R-:W4:Y:S04]  /*11d50*/  LDL R32, [R1+0x3ac] ;  /* 0x0003ac0001207983 */ /* 0x001f280000100800 */
[----:B-----5:R-:W-:Y:S04]  /*11d60*/  STL [R1+0xebc], R0 ;  /* 0x000ebc0001007387 */ /* 0x020fe80000100800 */
        /* <DEDUP_REMOVED lines=25> */
[----:B---3--:R-:W3:Y:S04]  /*11f00*/  @!P0 LDG.E.U16 R37, desc[UR10][R6.64] ;  /* 0x0000000a06258981 */ /* 0x008ee8000c1e1500 */
        /* <DEDUP_REMOVED lines=20> */
[----:B------:R0:W-:Y:S04]  /*12050*/  STL.64 [R1+0xb28], R4 ;  /* 0x000b280401007387 */ /* 0x0001e80000100a00 */
[----:B0-----:R-:W2:Y:S01]  /*12060*/  LDL.LU R5, [R1+0x80] ;  /* 0x0000800001057983 */ /* 0x001ea20000300800 */
[----:B------:R-:W0:Y:S03]  /*12070*/  S2R R36, SR_TID.X ;  /* 0x0000000000247919 */ /* 0x000e260000002100 */
[----:B---3--:R1:W-:Y:S04]  /*12080*/  @!P0 STL [R1+0x84], R37 ;  /* 0x0000842501008387 */ /* 0x0083e80000100800 */
[----:B-1----:R-:W3:Y:S04]  /*12090*/  LDL.LU R37, [R1+0x1030] ;  /* 0x0010300001257983 */ /* 0x002ee80000300800 */
[----:B------:R-:W2:Y:S04]  /*120a0*/  LDL R6, [R1+0x3a0] ;  /* 0x0003a00001067983 */ /* 0x000ea80000100800 */
[----:B------:R-:W2:Y:S02]  /*120b0*/  LDL R7, [R1+0x3a4] ;  /* 0x0003a40001077983 */ /* 0x000ea40000100800 */
[----:B--2---:R-:W-:-:S04]  /*120c0*/  @!P5 LOP3.LUT R7, R7, R6, RZ, 0x3c, !PT ;  /* 0x000000060707d212 */ /* 0x004fc800078e3cff */
[----:B------:R-:W-:-:S04]  /*120d0*/  @!P5 LOP3.LUT R6, R7, R6, RZ, 0x3c, !PT ;  /* 0x000000060706d212 */ /* 0x000fc800078e3cff */
[----:B------:R-:W-:-:S05]  /*120e0*/  @!P5 LOP3.LUT R7, R7, R6, RZ, 0x3c, !PT ;  /* 0x000000060707d212 */ /* 0x000fca00078e3cff */
[----:B------:R0:W2:Y:S02]  /*120f0*/  @!P5 LDG.E.U16 R5, desc[UR10][R6.64] ;  /* 0x0000000a0605d981 */ /* 0x0000a4000c1e1500 */
[----:B0-----:R-:W-:-:S04]  /*12100*/  SHF.R.U32.HI R7, RZ, 0x6, R36 ;  /* 0x00000006ff077819 */ /* 0x001fc80000011624 */
[----:B------:R-:W-:-:S04]  /*12110*/  SGXT.U32 R7, R7, 0x1 ;  /* 0x000000010707781a */ /* 0x000fc80000000000 */
[----:B------:R-:W-:-:S04]  /*12120*/  LOP3.LUT R7, R7, 0x8, RZ, 0xfc, !PT ;  /* 0x0000000807077812 */ /* 0x000fc800078efcff */
[----:B------:R-:W-:Y:S02]  /*12130*/  ISETP.GE.AND P5, PT, R7, UR5, PT ;  /* 0x0000000507007c0c */ /* 0x000fe4000bfa6270 */
[----:B------:R-:W-:-:S04]  /*12140*/  SHF.R.U32.HI R7, RZ, 0x6, R36 ;  /* 0x00000006ff077819 */ /* 0x000fc80000011624 */
[----:B------:R-:W-:-:S04]  /*12150*/  SGXT.U32 R7, R7, 0x1 ;  /* 0x000000010707781a */ /* 0x000fc80000000000 */
[----:B------:R-:W-:Y:S01]  /*12160*/  LOP3.LUT R7, R7, 0xc, RZ, 0xfc, !PT ;  /* 0x0000000c07077812 */ /* 0x000fe200078efcff */
[----:B----4-:R-:W-:Y:S01]  /*12170*/  @!P1 IMAD.MOV.U32 R6, RZ, RZ, R32 ;  /* 0x000000ffff069224 */ /* 0x010fe200078e0020 */
[----:B------:R-:W-:Y:S02]  /*12180*/  PRMT R3, RZ, 0x7610, R3 ;  /* 0x00007610ff037816 */ /* 0x000fe40000000003 */
[----:B------:R-:W-:Y:S01]  /*12190*/  ISETP.GE.AND P0, PT, R7, UR5, PT ;  /* 0x0000000507007c0c */ /* 0x000fe2000bf06270 */
[----:B------:R-:W-:Y:S01]  /*121a0*/  @!P1 IMAD.MOV.U32 R7, RZ, RZ, R28 ;  /* 0x000000ffff079224 */ /* 0x000fe200078e001c */
[----:B------:R-:W-:-:S04]  /*121b0*/  PRMT R0, RZ, 0x7610, R0 ;  /* 0x00007610ff007816 */ /* 0x000fc80000000000 */
[----:B------:R3:W4:Y:S02]  /*121c0*/  @!P1 LDG.E.U16 R3, desc[UR10][R6.64] ;  /* 0x0000000a06039981 */ /* 0x000724000c1e1500 */
[----:B---3--:R-:W-:Y:S02]  /*121d0*/  @!P4 IMAD.MOV.U32 R6, RZ, RZ, R37 ;  /* 0x000000ffff06c224 */ /* 0x008fe400078e0025 */
[----:B------:R-:W-:-:S05]  /*121e0*/  @!P4 IMAD.MOV.U32 R7, RZ, RZ, R35 ;  /* 0x000000ffff07c224 */ /* 0x000fca00078e0023 */
[----:B------:R0:W3:Y:S04]  /*121f0*/  @!P4 LDG.E.U16 R0, desc[UR10][R6.64] ;  /* 0x0000000a0600c981 */ /* 0x0000e8000c1e1500 */
[----:B--2---:R-:W-:Y:S04]  /*12200*/  STL [R1+0xeb4], R5 ;  /* 0x000eb40501007387 */ /* 0x004fe80000100800 */
[----:B------:R-:W0:Y:S04]  /*12210*/  LDL R6, [R1+0x3b8] ;  /* 0x0003b80001067983 */ /* 0x000e280000100800 */
[----:B------:R-:W0:Y:S01]  /*12220*/  LDL R7, [R1+0x3bc] ;  /* 0x0003bc0001077983 */ /* 0x000e220000100800 */
[----:B------:R-:W-:-:S02]  /*12230*/  PRMT R33, RZ, 0x7610, R33 ;  /* 0x00007610ff217816 */ /* 0x000fc40000000021 */
[----:B------:R-:W-:Y:S01]  /*12240*/  SHF.R.U32.HI R36, RZ, 0x6, R36 ;  /* 0x00000006ff247819 */ /* 0x000fe20000011624 */
[----:B------:R-:W2:Y:S03]  /*12250*/  LDL R37, [R1+0x3d0] ;  /* 0x0003d00001257983 */ /* 0x000ea60000100800 */
[----:B------:R-:W-:Y:S01]  /*12260*/  SGXT.U32 R36, R36, 0x1 ;  /* 0x000000012424781a */ /* 0x000fe20000000000 */
[----:B------:R-:W2:Y:S03]  /*12270*/  LDL R35, [R1+0x3d4] ;  /* 0x0003d40001237983 */ /* 0x000ea60000100800 */
[----:B------:R-:W-:-:S04]  /*12280*/  LOP3.LUT R36, R36, 0xa, RZ, 0xfc, !PT ;  /* 0x0000000a24247812 */ /* 0x000fc800078efcff */
[----:B------:R-:W-:Y:S02]  /*12290*/  ISETP.GE.AND P3, PT, R36, UR5, PT ;  /* 0x0000000524007c0c */ /* 0x000fe4000bf66270 */
[----:B------:R-:W2:Y:S01]  /*122a0*/  LDL R36, [R1+0x3c4] ;  /* 0x0003c40001247983 */ /* 0x000ea20000100800 */
[----:B0-----:R-:W-:-:S04]  /*122b0*/  @!P5 LOP3.LUT R7, R7, R6, RZ, 0x3c, !PT ;  /* 0x000000060707d212 */ /* 0x001fc800078e3cff */
[----:B------:R-:W-:-:S04]  /*122c0*/  @!P5 LOP3.LUT R6, R7, R6, RZ, 0x3c, !PT ;  /* 0x000000060706d212 */ /* 0x000fc800078e3cff */
[----:B------:R-:W-:-:S05]  /*122d0*/  @!P5 LOP3.LUT R7, R7, R6, RZ, 0x3c, !PT ;  /* 0x000000060707d212 */ /* 0x000fca00078e3cff */
[----:B------:R-:W2:Y:S04]  /*122e0*/  @!P5 LDG.E.U16 R33, desc[UR10][R6.64] ;  /* 0x0000000a0621d981 */ /* 0x000ea8000c1e1500 */
[----:B---3--:R0:W-:Y:S04]  /*122f0*/  STL [R1+0x818], R0 ;  /* 0x0008180001007387 */ /* 0x0081e80000100800 */
[----:B------:R-:W3:Y:S01]  /*12300*/  LDL R28, [R1+0x3d8] ;  /* 0x0003d800011c7983 */ /* 0x000ee20000100800 */
[----:B0-----:R-:W0:Y:S03]  /*12310*/  S2R R0, SR_TID.X ;  /* 0x0000000000007919 */ /* 0x001e260000002100 */
[----:B----4-:R1:W-:Y:S04]  /*12320*/  STL [R1+0x81c], R3 ;  /* 0x00081c0301007387 */ /* 0x0103e80000100800 */
[----:B-1----:R-:W4:Y:S01]  /*12330*/  LDL R3, [R1+0x3dc] ;  /* 0x0003dc0001037983 */ /* 0x002f220000100800 */
[----:B0-----:R-:W-:-:S02]  /*12340*/  SHF.R.U32.HI R32, RZ, 0x6, R0 ;  /* 0x00000006ff207819 */ /* 0x001fc40000011600 */
[----:B------:R-:W-:Y:S02]  /*12350*/  SHF.R.U32.HI R0, RZ, 0x6, R0 ;  /* 0x00000006ff007819 */ /* 0x000fe40000011600 */
[----:B------:R-:W-:Y:S02]  /*12360*/  SGXT.U32 R32, R32, 0x1 ;  /* 0x000000012020781a */ /* 0x000fe40000000000 */
[----:B------:R-:W-:Y:S02]  /*12370*/  SGXT.U32 R0, R0, 0x1 ;  /* 0x000000010000781a */ /* 0x000fe40000000000 */
[----:B------:R-:W-:Y:S02]  /*12380*/  LOP3.LUT R32, R32, 0x10, RZ, 0xfc, !PT ;  /* 0x0000001020207812 */ /* 0x000fe400078efcff */
[----:B------:R-:W-:Y:S02]  /*12390*/  LOP3.LUT R0, R0, 0xe, RZ, 0xfc, !PT ;  /* 0x0000000e00007812 */ /* 0x000fe400078efcff */
[----:B------:R-:W-:-:S02]  /*123a0*/  ISETP.GE.AND P4, PT, R32, UR5, PT ;  /* 0x0000000520007c0c */ /* 0x000fc4000bf86270 */
[----:B------:R-:W-:Y:S02]  /*123b0*/  ISETP.GE.AND P1, PT, R0, UR5, PT ;  /* 0x0000000500007c0c */ /* 0x000fe4000bf26270 */
[----:B------:R-:W3:Y:S04]  /*123c0*/  LDL.LU R0, [R1+0x102c] ;  /* 0x00102c0001007983 */ /* 0x000ee80000300800 */
[----:B------:R-:W3:Y:S04]  /*123d0*/  LDL.LU R32, [R1+0x1028] ;  /* 0x0010280001207983 */ /* 0x000ee80000300800 */
[----:B--2---:R0:W-:Y:S04]  /*123e0*/  STL [R1+0x7c], R33 ;  /* 0x00007c2101007387 */ /* 0x0041e80000100800 */
[----:B0-----:R-:W2:Y:S04]  /*123f0*/  LDL.LU R33, [R1+0x1024] ;  /* 0x0010240001217983 */ /* 0x001ea80000300800 */
[----:B------:R-:W2:Y:S01]  /*12400*/  LDL R7, [R1+0x3c0] ;  /* 0x0003c00001077983 */ /* 0x000ea20000100800 */
[----:B------:R-:W-:Y:S01]  /*12410*/  PRMT R4, RZ, 0x7610, R4 ;  /* 0x00007610ff047816 */ /* 0x000fe20000000004 */
[----:B------:R-:W-:-:S02]  /*12420*/  @!P3 IMAD.MOV.U32 R6, RZ, RZ, R36 ;  /* 0x000000ffff06b224 */ /* 0x000fc400078e0024 */
[----:B------:R-:W0:Y:S03]  /*12430*/  S2R R36, SR_TID.X ;  /* 0x0000000000247919 */ /* 0x000e260000002100 */
[----:B--2---:R1:W2:Y:S04]  /*12440*/  @!P3 LDG.E.U16 R4, desc[UR10][R6.64] ;  /* 0x0000000a0604b981 */ /* 0x0042a8000c1e1500 */
[----:B------:R-:W1:Y:S04]  /*12450*/  LDL R6, [R1+0x3c8] ;  /* 0x0003c80001067983 */ /* 0x000e680000100800 */
[----:B------:R-:W1:Y:S01]  /*12460*/  LDL R7, [R1+0x3cc] ;  /* 0x0003cc0001077983 */ /* 0x000e620000100800 */
[----:B------:R-:W-:-:S02]  /*12470*/  PRMT R34, RZ, 0x7610, R34 ;  /* 0x00007610ff227816 */ /* 0x000fc40000000022 */
[----:B---3--:R-:W-:Y:S02]  /*12480*/  PRMT R32, RZ, 0x7610, R32 ;  /* 0x00007610ff207816 */ /* 0x008fe40000000020 */
[----:B-1----:R-:W-:-:S04]  /*12490*/  @!P0 LOP3.LUT R7, R7, R6, RZ, 0x3c, !PT ;  /* 0x0000000607078212 */ /* 0x002fc800078e3cff */
[----:B------:R-:W-:-:S04]  /*124a0*/  @!P0 LOP3.LUT R6, R7, R6, RZ, 0x3c, !PT ;  /* 0x0000000607068212 */ /* 0x000fc800078e3cff */
[----:B------:R-:W-:-:S05]  /*124b0*/  @!P0 LOP3.LUT R7, R7, R6, RZ, 0x3c, !PT ;  /* 0x0000000607078212 */ /* 0x000fca00078e3cff */
[----:B------:R0:W3:Y:S02]  /*124c0*/  @!P0 LDG.E.U16 R34, desc[UR10][R6.64] ;  /* 0x0000000a06228981 */ /* 0x0000e4000c1e1500 */
[--C-:B0-----:R-:W-:Y:S02]  /*124d0*/  SHF.R.U32.HI R7, RZ, 0x6, R36.reuse ;  /* 0x00000006ff077819 */ /* 0x101fe40000011624 */
[----:B------:R-:W-:Y:S02]  /*124e0*/  SHF.R.U32.HI R6, RZ, 0x6, R36 ;  /* 0x00000006ff067819 */ /* 0x000fe40000011624 */
[----:B------:R-:W-:Y:S02]  /*124f0*/  SGXT.U32 R7, R7, 0x1 ;  /* 0x000000010707781a */ /* 0x000fe40000000000 */
[----:B------:R-:W-:Y:S02]  /*12500*/  SGXT.U32 R6, R6, 0x1 ;  /* 0x000000010606781a */ /* 0x000fe40000000000 */
[----:B------:R-:W-:-:S02]  /*12510*/  LOP3.LUT R7, R7, 0x16, RZ, 0xfc, !PT ;  /* 0x0000001607077812 */ /* 0x000fc400078efcff */
[----:B------:R-:W-:Y:S02]  /*12520*/  LOP3.LUT R6, R6, 0x14, RZ, 0xfc, !PT ;  /* 0x0000001406067812 */ /* 0x000fe400078efcff */
[----:B------:R-:W-:Y:S01]  /*12530*/  ISETP.GE.AND P0, PT, R7, UR5, PT ;  /* 0x0000000507007c0c */ /* 0x000fe2000bf06270 */
[----:B------:R-:W-:Y:S01]  /*12540*/  @!P1 IMAD.MOV.U32 R7, RZ, RZ, R37 ;  /* 0x000000ffff079224 */ /* 0x000fe200078e0025 */
[----:B------:R-:W-:Y:S01]  /*12550*/  ISETP.GE.AND P3, PT, R6, UR5, PT ;  /* 0x0000000506007c0c */ /* 0x000fe2000bf66270 */
[----:B------:R-:W-:-:S05]  /*12560*/  @!P1 IMAD.MOV.U32 R6, RZ, RZ, R35 ;  /* 0x000000ffff069224 */ /* 0x000fca00078e0023 */
[----:B------:R4:W3:Y:S01]  /*12570*/  @!P1 LDG.E.U16 R32, desc[UR10][R6.64] ;  /* 0x0000000a06209981 */ /* 0x0008e2000c1e1500 */
[----:B------:R-:W-:-:S04]  /*12580*/  SHF.R.U32.HI R36, RZ, 0x6, R36 ;  /* 0x00000006ff247819 */ /* 0x000fc80000011624 */
[----:B------:R-:W-:Y:S01]  /*12590*/  SGXT.U32 R36, R36, 0x1 ;  /* 0x000000012424781a */ /* 0x000fe20000000000 */
[----:B--2---:R0:W-:Y:S03]  /*125a0*/  STL [R1+0xeb8], R4 ;  /* 0x000eb80401007387 */ /* 0x0041e60000100800 */
[----:B------:R-:W-:Y:S01]  /*125b0*/  LOP3.LUT R36, R36, 0x12, RZ, 0xfc, !PT ;  /* 0x0000001224247812 */ /* 0x000fe200078efcff */
[----:B----4-:R-:W-:Y:S02]  /*125c0*/  @!P4 IMAD.MOV.U32 R6, RZ, RZ, R3 ;  /* 0x000000ffff06c224 */ /* 0x010fe400078e0003 */
[----:B------:R-:W-:Y:S01]  /*125d0*/  @!P4 IMAD.MOV.U32 R7, RZ, RZ, R28 ;  /* 0x000000ffff07c224 */ /* 0x000fe200078e001c */
[----:B------:R-:W-:Y:S02]  /*125e0*/  ISETP.GE.AND P5, PT, R36, UR5, PT ;  /* 0x0000000524007c0c */ /* 0x000fe4000bfa6270 */
[----:B0-----:R-:W-:-:S06]  /*125f0*/  PRMT R4, RZ, 0x7610, R4 ;  /* 0x00007610ff047816 */ /* 0x001fcc0000000004 */
[----:B------:R0:W2:Y:S04]  /*12600*/  @!P4 LDG.E.U16 R4, desc[UR10][R6.64] ;  /* 0x0000000a0604c981 */ /* 0x0000a8000c1e1500 */
[----:B---3--:R1:W-:Y:S04]  /*12610*/  STL [R1+0x814], R34 ;  /* 0x0008142201007387 */ /* 0x0083e80000100800 */
[----:B-1----:R-:W3:Y:S04]  /*12620*/  LDL.LU R34, [R1+0x1020] ;  /* 0x0010200001227983 */ /* 0x002ee80000300800 */
[----:B------:R-:W4:Y:S04]  /*12630*/  LDL.LU R36, [R1+0x101c] ;  /* 0x00101c0001247983 */ /* 0x000f280000300800 */
[----:B------:R-:W2:Y:S04]  /*12640*/  LDL R37, [R1+0x3f4] ;  /* 0x0003f40001257983 */ /* 0x000ea80000100800 */
[----:B------:R-:W2:Y:S04]  /*12650*/  LDL R35, [R1+0x808] ;  /* 0x0008080001237983 */ /* 0x000ea80000100800 */
[----:B------:R1:W-:Y:S04]  /*12660*/  STL [R1+0x810], R32 ;  /* 0x0008102001007387 */ /* 0x0003e80000100800 */
[----:B------:R-:W0:Y:S04]  /*12670*/  LDL R6, [R1+0x3e0] ;  /* 0x0003e00001067983 */ /* 0x000e280000100800 */
[----:B------:R-:W0:Y:S01]  /*12680*/  LDL R7, [R1+0x3e4] ;  /* 0x0003e40001077983 */ /* 0x000e220000100800 */
[----:B------:R-:W-:Y:S01]  /*12690*/  PRMT R33, RZ, 0x7610, R33 ;  /* 0x00007610ff217816 */ /* 0x000fe20000000021 */
[----:B------:R-:W0:Y:S02]  /*126a0*/  S2R R28, SR_TID.X ;  /* 0x00000000001c7919 */ /* 0x000e240000002100 */
[----:B-1----:R-:W2:Y:S01]  /*126b0*/  LDL R32, [R1+0x80c] ;  /* 0x00080c0001207983 */ /* 0x002ea20000100800 */
[----:B0-----:R-:W-:-:S04]  /*126c0*/  @!P5 LOP3.LUT R7, R7, R6, RZ, 0x3c, !PT ;  /* 0x000000060707d212 */ /* 0x001fc800078e3cff */
[----:B------:R-:W-:-:S04]  /*126d0*/  @!P5 LOP3.LUT R6, R7, R6, RZ, 0x3c, !PT ;  /* 0x000000060706d212 */ /* 0x000fc800078e3cff */
[----:B------:R-:W-:-:S05]  /*126e0*/  @!P5 LOP3.LUT R7, R7, R6, RZ, 0x3c, !PT ;  /* 0x000000060707d212 */ /* 0x000fca00078e3cff */
[----:B------:R-:W3:Y:S04]  /*126f0*/  @!P5 LDG.E.U16 R33, desc[UR10][R6.64] ;  /* 0x0000000a0621d981 */ /* 0x000ee8000c1e1500 */
[----:B--2---:R-:W-:Y:S04]  /*12700*/  STL [R1+0xec0], R4 ;  /* 0x000ec00401007387 */ /* 0x004fe80000100800 */
[----:B------:R-:W-:Y:S04]  /*12710*/  STL [R1+0xec4], R4 ;  /* 0x000ec40401007387 */ /* 0x000fe80000100800 */
[----:B------:R-:W-:Y:S04]  /*12720*/  STL [R1+0xec8], R4 ;  /* 0x000ec80401007387 */ /* 0x000fe80000100800 */
[----:B------:R-:W-:Y:S04]  /*12730*/  STL [R1+0xecc], R4 ;  /* 0x000ecc0401007387 */ /* 0x000fe80000100800 */
[----:B------:R-:W-:Y:S04]  /*12740*/  STL [R1+0xed0], R4 ;  /* 0x000ed00401007387 */ /* 0x000fe80000100800 */
[----:B------:R-:W-:Y:S01]  /*12750*/  STL [R1+0xed4], R4 ;  /* 0x000ed40401007387 */ /* 0x000fe20000100800 */
[----:B------:R-:W-:-:S03]  /*12760*/  SHF.R.U32.HI R3, RZ, 0x6, R28 ;  /* 0x00000006ff037819 */ /* 0x000fc6000001161c */
[----:B------:R-:W-:Y:S01]  /*12770*/  STL [R1+0xed8], R4 ;  /* 0x000ed80401007387 */ /* 0x000fe20000100800 */
[----:B------:R-:W-:-:S03]  /*12780*/  SHF.R.U32.HI R28, RZ, 0x6, R28 ;  /* 0x00000006ff1c7819 */ /* 0x000fc6000001161c */
[----:B------:R-:W-:Y:S04]  /*12790*/  STL [R1+0xedc], R4 ;  /* 0x000edc0401007387 */ /* 0x000fe80000100800 */
[----:B------:R-:W-:Y:S04]  /*127a0*/  STL [R1+0xee8], R4 ;  /* 0x000ee80401007387 */ /* 0x000fe80000100800 */
[----:B------:R-:W-:Y:S04]  /*127b0*/  STL [R1+0xeec], R4 ;  /* 0x000eec0401007387 */ /* 0x000fe80000100800 */
[----:B------:R-:W-:Y:S01]  /*127c0*/  STL [R1+0xef0], R4 ;  /* 0x000ef00401007387 */ /* 0x000fe20000100800 */
[----:B------:R-:W-:-:S03]  /*127d0*/  SGXT.U32 R3, R3, 0x1 ;  /* 0x000000010303781a */ /* 0x000fc60000000000 */
[----:B------:R-:W-:Y:S01]  /*127e0*/  STL [R1+0xef4], R4 ;  /* 0x000ef40401007387 */ /* 0x000fe20000100800 */
[----:B------:R-:W-:-:S03]  /*127f0*/  SGXT.U32 R28, R28, 0x1 ;  /* 0x000000011c1c781a */ /* 0x000fc60000000000 */
[----:B------:R-:W-:Y:S04]  /*12800*/  STL [R1+0xef8], R4 ;  /* 0x000ef80401007387 */ /* 0x000fe80000100800 */
[----:B------:R-:W-:Y:S04]  /*12810*/  STL [R1+0xefc], R4 ;  /* 0x000efc0401007387 */ /* 0x000fe80000100800 */
[----:B------:R-:W-:Y:S01]  /*12820*/  STL [R1+0xf00], R4 ;  /* 0x000f000401007387 */ /* 0x000fe20000100800 */
[----:B------:R-:W-:-:S03]  /*12830*/  LOP3.LUT R28, R28, 0x18, RZ, 0xfc, !PT ;  /* 0x000000181c1c7812 */ /* 0x000fc600078efcff */
[----:B------:R-:W-:Y:S01]  /*12840*/  STL [R1+0xf04], R4 ;  /* 0x000f040401007387 */ /* 0x000fe20000100800 */
[----:B------:R-:W-:-:S03]  /*12850*/  LOP3.LUT R3, R3, 0x1a, RZ, 0xfc, !PT ;  /* 0x0000001a03037812 */ /* 0x000fc600078efcff */
[----:B------:R-:W-:Y:S04]  /*12860*/  STL [R1+0xf08], R4 ;  /* 0x000f080401007387 */ /* 0x000fe80000100800 */
[----:B------:R-:W-:Y:S04]  /*12870*/  STL [R1+0xf0c], R4 ;  /* 0x000f0c0401007387 */ /* 0x000fe80000100800 */
[----:B------:R-:W-:Y:S04]  /*12880*/  STL [R1+0xf10], R4 ;  /* 0x000f100401007387 */ /* 0x000fe80000100800 */
[----:B------:R-:W-:Y:S01]  /*12890*/  STL [R1+0xf14], R4 ;  /* 0x000f140401007387 */ /* 0x000fe20000100800 */
[----:B------:R-:W-:-:S03]  /*128a0*/  ISETP.GE.AND P1, PT, R28, UR5, PT ;  /* 0x000000051c007c0c */ /* 0x000fc6000bf26270 */
[----:B------:R-:W-:Y:S01]  /*128b0*/  STL [R1+0xf18], R4 ;  /* 0x000f180401007387 */ /* 0x000fe20000100800 */
[----:B------:R-:W-:-:S03]  /*128c0*/  ISETP.GE.AND P4, PT, R3, UR5, PT ;  /* 0x0000000503007c0c */ /* 0x000fc6000bf86270 */
[----:B------:R-:W-:Y:S04]  /*128d0*/  STL [R1+0xf1c], R4 ;  /* 0x000f1c0401007387 */ /* 0x000fe80000100800 */
[----:B------:R-:W-:Y:S04]  /*128e0*/  STL [R1+0xf20], R4 ;  /* 0x000f200401007387 */ /* 0x000fe80000100800 */
[----:B------:R-:W-:Y:S04]  /*128f0*/  STL [R1+0xf24], R4 ;  /* 0x000f240401007387 */ /* 0x000fe80000100800 */
[----:B------:R-:W2:Y:S04]  /*12900*/  LDL R28, [R1+0x3f8] ;  /* 0x0003f800011c7983 */ /* 0x000ea80000100800 */
[----:B------:R-:W2:Y:S04]  /*12910*/  LDL R3, [R1+0x3fc] ;  /* 0x0003fc0001037983 */ /* 0x000ea80000100800 */
[----:B---3--:R0:W-:Y:S04]  /*12920*/  STL [R1+0x368], R33 ;  /* 0x0003682101007387 */ /* 0x0081e80000100800 */
[----:B0-----:R-:W3:Y:S04]  /*12930*/  LDL.LU R33, [R1+0x1018] ;  /* 0x0010180001217983 */ /* 0x001ee80000300800 */
[----:B------:R-:W2:Y:S04]  /*12940*/  LDL R6, [R1+0x3e8] ;  /* 0x0003e80001067983 */ /* 0x000ea80000100800 */
[----:B------:R-:W2:Y:S01]  /*12950*/  LDL R7, [R1+0x3ec] ;  /* 0x0003ec0001077983 */ /* 0x000ea20000100800 */
[----:B------:R-:W-:-:S02]  /*12960*/  PRMT R34, RZ, 0x7610, R34 ;  /* 0x00007610ff227816 */ /* 0x000fc40000000022 */
[----:B--2---:R-:W-:-:S04]  /*12970*/  @!P3 LOP3.LUT R7, R7, R6, RZ, 0x3c, !PT ;  /* 0x000000060707b212 */ /* 0x004fc800078e3cff */
[----:B------:R-:W-:-:S04]  /*12980*/  @!P3 LOP3.LUT R6, R7, R6, RZ, 0x3c, !PT ;  /* 0x000000060706b212 */ /* 0x000fc800078e3cff */
[----:B------:R-:W-:-:S05]  /*12990*/  @!P3 LOP3.LUT R7, R7, R6, RZ, 0x3c, !PT ;  /* 0x000000060707b212 */ /* 0x000fca00078e3cff */
[----:B------:R-:W2:Y:S01]  /*129a0*/  @!P3 LDG.E.U16 R34, desc[UR10][R6.64] ;  /* 0x0000000a0622b981 */ /* 0x000ea2000c1e1500 */
[----:B----4-:R-:W-:-:S03]  /*129b0*/  PRMT R36, RZ, 0x7610, R36 ;  /* 0x00007610ff247816 */ /* 0x010fc60000000024 */
[----:B--2---:R0:W-:Y:S04]  /*129c0*/  STL [R1+0x804], R34 ;  /* 0x0008042201007387 */ /* 0x0041e80000100800 */
[----:B0-----:R-:W2:Y:S04]  /*129d0*/  LDL.LU R34, [R1+0x1014] ;  /* 0x0010140001227983 */ /* 0x001ea80000300800 */
[----:B------:R-:W4:Y:S01]  /*129e0*/  LDL R7, [R1+0x3f0] ;  /* 0x0003f00001077983 */ /* 0x000f220000100800 */
[----:B------:R-:W-:-:S05]  /*129f0*/  @!P0 IMAD.MOV.U32 R6, RZ, RZ, R37 ;  /* 0x000000ffff068224 */ /* 0x000fca00078e0025 */
[----:B----4-:R0:W4:Y:S02]  /*12a00*/  @!P0 LDG.E.U16 R36, desc[UR10][R6.64] ;  /* 0x0000000a06248981 */ /* 0x010124000c1e1500 */
[----:B0-----:R-:W0:Y:S01]  /*12a10*/  S2R R7, SR_TID.X ;  /* 0x0000000000077919 */ /* 0x001e220000002100 */
[----:B------:R-:W-:Y:S01]  /*12a20*/  PRMT R5, RZ, 0x7610, R5 ;  /* 0x00007610ff057816 */ /* 0x000fe20000000005 */
[----:B------:R-:W-:Y:S01]  /*12a30*/  @!P1 IMAD.MOV.U32 R6, RZ, RZ, R32 ;  /* 0x000000ffff069224 */ /* 0x000fe200078e0020 */
[--C-:B0-----:R-:W-:Y:S01]  /*12a40*/  SHF.R.U32.HI R37, RZ, 0x6, R7.reuse ;  /* 0x00000006ff257819 */ /* 0x101fe20000011607 */
[----:B----4-:R0:W-:Y:S02]  /*12a50*/  STL [R1+0x800], R36 ;  /* 0x0008002401007387 */ /* 0x0101e40000100800 */
[--C-:B0-----:R-:W-:Y:S02]  /*12a60*/  SHF.R.U32.HI R36, RZ, 0x6, R7.reuse ;  /* 0x00000006ff247819 */ /* 0x101fe40000011607 */
[----:B------:R-:W-:-:S04]  /*12a70*/  SHF.R.U32.HI R7, RZ, 0x6, R7 ;  /* 0x00000006ff077819 */ /* 0x000fc80000011607 */
[----:B------:R-:W-:-:S04]  /*12a80*/  SGXT.U32 R7, R7, 0x1 ;  /* 0x000000010707781a */ /* 0x000fc80000000000 */
[----:B------:R-:W-:-:S04]  /*12a90*/  LOP3.LUT R7, R7, 0x1c, RZ, 0xfc, !PT ;  /* 0x0000001c07077812 */ /* 0x000fc800078efcff */
[----:B------:R-:W-:Y:S01]  /*12aa0*/  ISETP.GE.AND P5, PT, R7, UR5, PT ;  /* 0x0000000507007c0c */ /* 0x000fe2000bfa6270 */
[----:B------:R-:W-:-:S05]  /*12ab0*/  @!P1 IMAD.MOV.U32 R7, RZ, RZ, R35 ;  /* 0x000000ffff079224 */ /* 0x000fca00078e0023 */
[----:B------:R0:W4:Y:S01]  /*12ac0*/  @!P1 LDG.E.U16 R5, desc[UR10][R6.64] ;  /* 0x0000000a06059981 */ /* 0x000122000c1e1500 */
[----:B------:R-:W-:Y:S02]  /*12ad0*/  SGXT.U32 R37, R37, 0x1 ;  /* 0x000000012525781a */ /* 0x000fe40000000000 */
[----:B------:R-:W-:Y:S02]  /*12ae0*/  PRMT R0, RZ, 0x7610, R0 ;  /* 0x00007610ff007816 */ /* 0x000fe40000000000 */
[----:B------:R-:W-:Y:S01]  /*12af0*/  LOP3.LUT R37, R37, 0x1e, RZ, 0xfc, !PT ;  /* 0x0000001e25257812 */ /* 0x000fe200078efcff */
[----:B0-----:R-:W-:Y:S02]  /*12b00*/  @!P4 IMAD.MOV.U32 R6, RZ, RZ, R3 ;  /* 0x000000ffff06c224 */ /* 0x001fe400078e0003 */
[----:B------:R-:W-:Y:S01]  /*12b10*/  @!P4 IMAD.MOV.U32 R7, RZ, RZ, R28 ;  /* 0x000000ffff07c224 */ /* 0x000fe200078e001c */
[----:B------:R-:W-:Y:S02]  /*12b20*/  ISETP.GE.AND P3, PT, R37, UR5, PT ;  /* 0x0000000525007c0c */ /* 0x000fe4000bf66270 */
[----:B------:R-:W2:Y:S04]  /*12b30*/  LDL R37, [R1+0x7f8] ;  /* 0x0007f80001257983 */ /* 0x000ea80000100800 */
[----:B------:R-:W2:Y:S04]  /*12b40*/  @!P4 LDG.E.U16 R0, desc[UR10][R6.64] ;  /* 0x0000000a0600c981 */ /* 0x000ea8000c1e1500 */
[----:B----4-:R-:W-:Y:S04]  /*12b50*/  STL [R1+0xee0], R5 ;  /* 0x000ee00501007387 */ /* 0x010fe80000100800 */
[----:B------:R-:W-:Y:S04]  /*12b60*/  STL [R1+0xee4], R5 ;  /* 0x000ee40501007387 */ /* 0x000fe80000100800 */
[----:B------:R-:W4:Y:S04]  /*12b70*/  LDL R6, [R1+0x400] ;  /* 0x0004000001067983 */ /* 0x000f280000100800 */
[----:B------:R-:W4:Y:S01]  /*12b80*/  LDL R7, [R1+0x404] ;  /* 0x0004040001077983 */ /* 0x000f220000100800 */
[----:B---3--:R-:W-:-:S02]  /*12b90*/  PRMT R33, RZ, 0x7610, R33 ;  /* 0x00007610ff217816 */ /* 0x008fc40000000021 */
[----:B------:R-:W-:Y:S01]  /*12ba0*/  SGXT.U32 R36, R36, 0x1 ;  /* 0x000000012424781a */ /* 0x000fe20000000000 */
[----:B------:R-:W3:Y:S03]  /*12bb0*/  LDL R35, [R1+0x4b0] ;  /* 0x0004b00001237983 */ /* 0x000ee60000100800 */
[----:B------:R-:W-:-:S04]  /*12bc0*/  LOP3.LUT R36, R36, 0x20, RZ, 0xfc, !PT ;  /* 0x0000002024247812 */ /* 0x000fc800078efcff */
[----:B------:R-:W-:Y:S02]  /*12bd0*/  ISETP.GE.AND P0, PT, R36, UR5, PT ;  /* 0x0000000524007c0c */ /* 0x000fe4000bf06270 */
[----:B------:R-:W3:Y:S04]  /*12be0*/  LDL R36, [R1+0x4ac] ;  /* 0x0004ac0001247983 */ /* 0x000ee80000100800 */
[----:B--2---:R0:W-:Y:S04]  /*12bf0*/  STL [R1+0x35c], R0 ;  /* 0x00035c0001007387 */ /* 0x0041e80000100800 */
[----:B------:R-:W2:Y:S04]  /*12c00*/  LDL R28, [R1+0x4b4] ;  /* 0x0004b400011c7983 */ /* 0x000ea80000100800 */
[----:B------:R-:W2:Y:S01]  /*12c10*/  LDL R3, [R1+0x4b8] ;  /* 0x0004b80001037983 */ /* 0x000ea20000100800 */
[----:B0-----:R-:W0:Y:S01]  /*12c20*/  S2R R0, SR_TID.X ;  /* 0x0000000000007919 */ /* 0x001e220000002100 */
[----:B----4-:R-:W-:-:S04]  /*12c30*/  @!P5 LOP3.LUT R7, R7, R6, RZ, 0x3c, !PT ;  /* 0x000000060707d212 */ /* 0x010fc800078e3cff */
[----:B------:R-:W-:-:S04]  /*12c40*/  @!P5 LOP3.LUT R6, R7, R6, RZ, 0x3c, !PT ;  /* 0x000000060706d212 */ /* 0x000fc800078e3cff */
[----:B------:R-:W-:-:S05]  /*12c50*/  @!P5 LOP3.LUT R7, R7, R6, RZ, 0x3c, !PT ;  /* 0x000000060707d212 */ /* 0x000fca00078e3cff */
[----:B------:R-:W4:Y:S01]  /*12c60*/  @!P5 LDG.E.U16 R33, desc[UR10][R6.64] ;  /* 0x0000000a0621d981 */ /* 0x000f22000c1e1500 */
[--C-:B0-----:R-:W-:Y:S02]  /*12c70*/  SHF.R.U32.HI R32, RZ, 0x6, R0.reuse ;  /* 0x00000006ff207819 */ /* 0x101fe40000011600 */
[----:B------:R-:W-:Y:S02]  /*12c80*/  SHF.R.U32.HI R0, RZ, 0x6, R0 ;  /* 0x00000006ff007819 */ /* 0x000fe40000011600 */
[----:B------:R-:W-:Y:S02]  /*12c90*/  SGXT.U32 R32, R32, 0x1 ;  /* 0x000000012020781a */ /* 0x000fe40000000000 */
[----:B------:R-:W-:Y:S02]  /*12ca0*/  SGXT.U32 R0, R0, 0x1 ;  /* 0x000000010000781a */ /* 0x000fe40000000000 */
[----:B------:R-:W-:Y:S02]  /*12cb0*/  LOP3.LUT R32, R32, 0x24, RZ, 0xfc, !PT ;  /* 0x0000002420207812 */ /* 0x000fe400078efcff */
[----:B------:R-:W-:-:S02]  /*12cc0*/  LOP3.LUT R0, R0, 0x22, RZ, 0xfc, !PT ;  /* 0x0000002200007812 */ /* 0x000fc400078efcff */
[----:B------:R-:W-:Y:S02]  /*12cd0*/  ISETP.GE.AND P4, PT, R32, UR5, PT ;  /* 0x0000000520007c0c */ /* 0x000fe4000bf86270 */
[----:B------:R-:W-:Y:S02]  /*12ce0*/  ISETP.GE.AND P1, PT, R0, UR5, PT ;  /* 0x0000000500007c0c */ /* 0x000fe4000bf26270 */
[----:B------:R-:W2:Y:S04]  /*12cf0*/  LDL.LU R0, [R1+0x1010] ;  /* 0x0010100001007983 */ /* 0x000ea80000300800 */
[----:B------:R-:W2:Y:S04]  /*12d00*/  LDL.LU R32, [R1+0x100c] ;  /* 0x00100c0001207983 */ /* 0x000ea80000300800 */
[----:B----4-:R0:W-:Y:S04]  /*12d10*/  STL [R1+0x7b4], R33 ;  /* 0x0007b42101007387 */ /* 0x0101e80000100800 */
[----:B0-----:R-:W4:Y:S04]  /*12d20*/  LDL.LU R33, [R1+0x1008] ;  /* 0x0010080001217983 */ /* 0x001f280000300800 */
[----:B------:R-:W2:Y:S04]  /*12d30*/  LDL R6, [R1+0x408] ;  /* 0x0004080001067983 */ /* 0x000ea80000100800 */
[----:B------:R-:W2:Y:S01]  /*12d40*/  LDL R7, [R1+0x4a4] ;  /* 0x0004a40001077983 */ /* 0x000ea20000100800 */
[----:B------:R-:W-:-:S02]  /*12d50*/  PRMT R34, RZ, 0x7610, R34 ;  /* 0x00007610ff227816 */ /* 0x000fc40000000022 */
[----:B--2---:R-:W-:-:S04]  /*12d60*/  @!P3 LOP3.LUT R7, R7, R6, RZ, 0x3c, !PT ;  /* 0x000000060707b212 */ /* 0x004fc800078e3cff */
[----:B------:R-:W-:-:S04]  /*12d70*/  @!P3 LOP3.LUT R6, R7, R6, RZ, 0x3c, !PT ;  /* 0x000000060706b212 */ /* 0x000fc800078e3cff */
[----:B------:R-:W-:-:S05]  /*12d80*/  @!P3 LOP3.LUT R7, R7, R6, RZ, 0x3c, !PT ;  /* 0x000000060707b212 */ /* 0x000fca00078e3cff */
[----:B------:R-:W2:Y:S01]  /*12d90*/  @!P3 LDG.E.U16 R34, desc[UR10][R6.64] ;  /* 0x0000000a0622b981 */ /* 0x000ea2000c1e1500 */
[----:B------:R-:W-:-:S03]  /*12da0*/  PRMT R30, RZ, 0x7610, R30 ;  /* 0x00007610ff1e7816 */ /* 0x000fc6000000001e */
[----:B--2---:R0:W-:Y:S04]  /*12db0*/  STL [R1+0x7b0], R34 ;  /* 0x0007b02201007387 */ /* 0x0041e80000100800 */
[----:B0-----:R-:W2:Y:S04]  /*12dc0*/  LDL.LU R34, [R1+0x1004] ;  /* 0x0010040001227983 */ /* 0x001ea80000300800 */
[----:B------:R-:W2:Y:S01]  /*12dd0*/  LDL R7, [R1+0x4a8] ;  /* 0x0004a80001077983 */ /* 0x000ea20000100800 */
[----:B------:R-:W-:Y:S02]  /*12de0*/  @!P0 IMAD.MOV.U32 R6, RZ, RZ, R37 ;  /* 0x000000ffff068224 */ /* 0x000fe400078e0025 */
[----:B------:R-:W0:Y:S01]  /*12df0*/  S2R R37, SR_TID.X ;  /* 0x0000000000257919 */ /* 0x000e220000002100 */
[----:B------:R-:W-:-:S02]  /*12e00*/  PRMT R32, RZ, 0x7610, R32 ;  /* 0x00007610ff207816 */ /* 0x000fc40000000020 */
[----:B------:R-:W-:Y:S01]  /*12e10*/  PRMT R0, RZ, 0x7610, R0 ;  /* 0x00007610ff007816 */ /* 0x000fe20000000000 */
[----:B--2---:R1:W2:Y:S02]  /*12e20*/  @!P0 LDG.E.U16 R30, desc[UR10][R6.64] ;  /* 0x0000000a061e8981 */ /* 0x0042a4000c1e1500 */
[----:B-1----:R-:W1:Y:S01]  /*12e30*/  S2R R7, SR_TID.X ;  /* 0x0000000000077919 */ /* 0x002e620000002100 */
[----:B---3--:R-:W-:Y:S01]  /*12e40*/  @!P1 IMAD.MOV.U32 R6, RZ, RZ, R35 ;  /* 0x000000ffff069224 */ /* 0x008fe200078e0023 */
[----:B----4-:R-:W-:Y:S01]  /*12e50*/  PRMT R33, RZ, 0x7610, R33 ;  /* 0x00007610ff217816 */ /* 0x010fe20000000021 */
[----:B------:R-:W3:Y:S01]  /*12e60*/  LDL R35, [R1+0x4d4] ;  /* 0x0004d40001237983 */ /* 0x000ee20000100800 */
[----:B-1----:R-:W-:-:S04]  /*12e70*/  SHF.R.U32.HI R7, RZ, 0x6, R7 ;  /* 0x00000006ff077819 */ /* 0x002fc80000011607 */
[----:B------:R-:W-:-:S04]  /*12e80*/  SGXT.U32 R7, R7, 0x1 ;  /* 0x000000010707781a */ /* 0x000fc80000000000 */
[----:B------:R-:W-:-:S04]  /*12e90*/  LOP3.LUT R7, R7, 0x26, RZ, 0xfc, !PT ;  /* 0x0000002607077812 */ /* 0x000fc800078efcff */
[----:B------:R-:W-:Y:S02]  /*12ea0*/  ISETP.GE.AND P5, PT, R7, UR5, PT ;  /* 0x0000000507007c0c */ /* 0x000fe4000bfa6270 */
[----:B0-----:R-:W-:-:S04]  /*12eb0*/  SHF.R.U32.HI R7, RZ, 0x6, R37 ;  /* 0x00000006ff077819 */ /* 0x001fc80000011625 */
[----:B------:R-:W-:-:S04]  /*12ec0*/  SGXT.U32 R7, R7, 0x1 ;  /* 0x000000010707781a */ /* 0x000fc80000000000 */
[----:B------:R-:W-:-:S04]  /*12ed0*/  LOP3.LUT R7, R7, 0x2a, RZ, 0xfc, !PT ;  /* 0x0000002a07077812 */ /* 0x000fc800078efcff */
[----:B------:R-:W-:Y:S01]  /*12ee0*/  ISETP.GE.AND P0, PT, R7, UR5, PT ;  /* 0x0000000507007c0c */ /* 0x000fe2000bf06270 */
[----:B------:R-:W-:Y:S01]  /*12ef0*/  @!P1 IMAD.MOV.U32 R7, RZ, RZ, R36 ;  /* 0x000000ffff079224 */ /* 0x000fe200078e0024 */
[----:B------:R-:W-:Y:S01]  /*12f00*/  SHF.R.U32.HI R37, RZ, 0x6, R37 ;  /* 0x00000006ff257819 */ /* 0x000fe20000011625 */
[----:B------:R-:W4:Y:S04]  /*12f10*/  LDL R36, [R1+0x4d0] ;  /* 0x0004d00001247983 */ /* 0x000f280000100800 */
[----:B------:R0:W2:Y:S02]  /*12f20*/  @!P1 LDG.E.U16 R32, desc[UR10][R6.64] ;  /* 0x0000000a06209981 */ /* 0x0000a4000c1e1500 */
[----:B0-----:R-:W-:Y:S02]  /*12f30*/  @!P4 IMAD.MOV.U32 R6, RZ, RZ, R3 ;  /* 0x000000ffff06c224 */ /* 0x001fe400078e0003 */
[----:B------:R-:W-:-:S05]  /*12f40*/  @!P4 IMAD.MOV.U32 R7, RZ, RZ, R28 ;  /* 0x000000ffff07c224 */ /* 0x000fca00078e001c */
[----:B------:R0:W2:Y:S04]  /*12f50*/  @!P4 LDG.E.U16 R0, desc[UR10][R6.64] ;  /* 0x0000000a0600c981 */ /* 0x0000a8000c1e1500 */
[----:B------:R-:W0:Y:S04]  /*12f60*/  LDL R6, [R1+0x4bc] ;  /* 0x0004bc0001067983 */ /* 0x000e280000100800 */
[----:B------:R-:W0:Y:S01]  /*12f70*/  LDL R7, [R1+0x4c0] ;  /* 0x0004c00001077983 */ /* 0x000e220000100800 */
[----:B------:R-:W1:Y:S01]  /*12f80*/  S2R R28, SR_TID.X ;  /* 0x00000000001c7919 */ /* 0x000e620000002100 */
[----:B------:R-:W-:-:S04]  /*12f90*/  SGXT.U32 R37, R37, 0x1 ;  /* 0x000000012525781a */ /* 0x000fc80000000000 */
[----:B------:R-:W-:Y:S02]  /*12fa0*/  LOP3.LUT R37, R37, 0x28, RZ, 0xfc, !PT ;  /* 0x0000002825257812 */ /* 0x000fe400078efcff */
[----:B0-----:R-:W-:-:S04]  /*12fb0*/  @!P5 LOP3.LUT R7, R7, R6, RZ, 0x3c, !PT ;  /* 0x000000060707d212 */ /* 0x001fc800078e3cff */
[----:B------:R-:W-:-:S04]  /*12fc0*/  @!P5 LOP3.LUT R6, R7, R6, RZ, 0x3c, !PT ;  /* 0x000000060706d212 */ /* 0x000fc800078e3cff */
[----:B------:R-:W-:-:S05]  /*12fd0*/  @!P5 LOP3.LUT R7, R7, R6, RZ, 0x3c, !PT ;  /* 0x000000060707d212 */ /* 0x000fca00078e3cff */
[----:B------:R-:W3:Y:S01]  /*12fe0*/  @!P5 LDG.E.U16 R33, desc[UR10][R6.64] ;  /* 0x0000000a0621d981 */ /* 0x000ee2000c1e1500 */
[----:B------:R-:W-:-:S03]  /*12ff0*/  ISETP.GE.AND P3, PT, R37, UR5, PT ;  /* 0x0000000525007c0c */ /* 0x000fc6000bf66270 */
[----:B------:R-:W4:Y:S04]  /*13000*/  LDL R37, [R1+0x7fc] ;  /* 0x0007fc0001257983 */ /* 0x000f280000100800 */
[----:B--2---:R0:W-:Y:S04]  /*13010*/  STL [R1+0x350], R32 ;  /* 0x0003502001007387 */ /* 0x0041e80000100800 */
[----:B------:R-:W2:Y:S04]  /*13020*/  LDL R3, [R1+0x4dc] ;  /* 0x0004dc0001037983 */ /* 0x000ea80000100800 */
[----:B0-----:R-:W2:Y:S04]  /*13030*/  LDL R32, [R1+0x4d8] ;  /* 0x0004d80001207983 */ /* 0x001ea80000100800 */
[----:B------:R1:W-:Y:S02]  /*13040*/  STL [R1+0x78c], R0 ;  /* 0x00078c0001007387 */ /* 0x0003e40000100800 */
[----:B-1----:R-:W-:-:S02]  /*13050*/  SHF.R.U32.HI R0, RZ, 0x6, R28 ;  /* 0x00000006ff007819 */ /* 0x002fc4000001161c */
[----:B------:R-:W-:Y:S02]  /*13060*/  SHF.R.U32.HI R28, RZ, 0x6, R28 ;  /* 0x00000006ff1c7819 */ /* 0x000fe4000001161c */
[----:B------:R-:W-:Y:S02]  /*13070*/  SGXT.U32 R0, R0, 0x1 ;  /* 0x000000010000781a */ /* 0x000fe40000000000 */
[----:B------:R-:W-:Y:S02]  /*13080*/  SGXT.U32 R28, R28, 0x1 ;  /* 0x000000011c1c781a */ /* 0x000fe40000000000 */
[----:B------:R-:W-:Y:S02]  /*13090*/  LOP3.LUT R0, R0, 0x2e, RZ, 0xfc, !PT ;  /* 0x0000002e00007812 */ /* 0x000fe400078efcff */
[----:B------:R-:W-:Y:S02]  /*130a0*/  LOP3.LUT R28, R28, 0x2c, RZ, 0xfc, !PT ;  /* 0x0000002c1c1c7812 */ /* 0x000fe400078efcff */
[----:B------:R-:W-:-:S02]  /*130b0*/  ISETP.GE.AND P4, PT, R0, UR5, PT ;  /* 0x0000000500007c0c */ /* 0x000fc4000bf86270 */
[----:B------:R-:W-:Y:S02]  /*130c0*/  ISETP.GE.AND P1, PT, R28, UR5, PT ;  /* 0x000000051c007c0c */ /* 0x000fe4000bf26270 */
[----:B------:R-:W2:Y:S04]  /*130d0*/  LDL.LU R28, [R1+0x1000] ;  /* 0x00100000011c7983 */ /* 0x000ea80000300800 */
[----:B------:R-:W2:Y:S04]  /*130e0*/  LDL.LU R0, [R1+0xffc] ;  /* 0x000ffc0001007983 */ /* 0x000ea80000300800 */
[----:B---3--:R0:W-:Y:S04]  /*130f0*/  STL [R1+0x76c], R33 ;  /* 0x00076c2101007387 */ /* 0x0081e80000100800 */
[----:B0-----:R-:W3:Y:S04]  /*13100*/  LDL.LU R33, [R1+0xff8] ;  /* 0x000ff80001217983 */ /* 0x001ee80000300800 */
[----:B------:R-:W2:Y:S01]  /*13110*/  LDL R7, [R1+0x4c4] ;  /* 0x0004c40001077983 */ /* 0x000ea20000100800 */
[----:B------:R-:W-:Y:S01]  /*13120*/  PRMT R31, RZ, 0x7610, R31 ;  /* 0x00007610ff1f7816 */ /* 0x000fe2000000001f */
[----:B----4-:R-:W-:-:S05]  /*13130*/  @!P3 IMAD.MOV.U32 R6, RZ, RZ, R37 ;  /* 0x000000ffff06b224 */ /* 0x010fca00078e0025 */
[----:B--2---:R0:W2:Y:S04]  /*13140*/  @!P3 LDG.E.U16 R31, desc[UR10][R6.64] ;  /* 0x0000000a061fb981 */ /* 0x0040a8000c1e1500 */
[----:B------:R-:W0:Y:S04]  /*13150*/  LDL R6, [R1+0x4c8] ;  /* 0x0004c80001067983 */ /* 0x000e280000100800 */
[----:B------:R-:W0:Y:S01]  /*13160*/  LDL R7, [R1+0x4cc] ;  /* 0x0004cc0001077983 */ /* 0x000e220000100800 */
[----:B------:R-:W-:Y:S01]  /*13170*/  PRMT R34, RZ, 0x7610, R34 ;  /* 0x00007610ff227816 */ /* 0x000fe20000000022 */
[----:B------:R-:W1:Y:S01]  /*13180*/  S2R R37, SR_TID.X ;  /* 0x0000000000257919 */ /* 0x000e620000002100 */
[----:B0-----:R-:W-:-:S04]  /*13190*/  @!P0 LOP3.LUT R7, R7, R6, RZ, 0x3c, !PT ;  /* 0x0000000607078212 */ /* 0x001fc800078e3cff */
[----:B------:R-:W-:-:S04]  /*131a0*/  @!P0 LOP3.LUT R6, R7, R6, RZ, 0x3c, !PT ;  /* 0x0000000607068212 */ /* 0x000fc800078e3cff */
[----:B------:R-:W-:-:S05]  /*131b0*/  @!P0 LOP3.LUT R7, R7, R6, RZ, 0x3c, !PT ;  /* 0x0000000607078212 */ /* 0x000fca00078e3cff */
[----:B------:R1:W4:Y:S02]  /*131c0*/  @!P0 LDG.E.U16 R34, desc[UR10][R6.64] ;  /* 0x0000000a06228981 */ /* 0x000324000c1e1500 */
[--C-:B-1----:R-:W-:Y:S02]  /*131d0*/  SHF.R.U32.HI R7, RZ, 0x6, R37.reuse ;  /* 0x00000006ff077819 */ /* 0x102fe40000011625 */
[----:B------:R-:W-:Y:S02]  /*131e0*/  SHF.R.U32.HI R6, RZ, 0x6, R37 ;  /* 0x00000006ff067819 */ /* 0x000fe40000011625 */
[----:B------:R-:W-:Y:S02]  /*131f0*/  SGXT.U32 R7, R7, 0x1 ;  /* 0x000000010707781a */ /* 0x000fe40000000000 */
[----:B------:R-:W-:Y:S02]  /*13200*/  SGXT.U32 R6, R6, 0x1 ;  /* 0x000000010606781a */ /* 0x000fe40000000000 */
[----:B------:R-:W-:-:S02]  /*13210*/  LOP3.LUT R7, R7, 0x34, RZ, 0xfc, !PT ;  /* 0x0000003407077812 */ /* 0x000fc400078efcff */
[----:B------:R-:W-:Y:S02]  /*13220*/  LOP3.LUT R6, R6, 0x32, RZ, 0xfc, !PT ;  /* 0x0000003206067812 */ /* 0x000fe400078efcff */
[----:B------:R-:W-:Y:S02]  /*13230*/  SHF.R.U32.HI R37, RZ, 0x6, R37 ;  /* 0x00000006ff257819 */ /* 0x000fe40000011625 */
[----:B---3--:R-:W-:Y:S02]  /*13240*/  PRMT R33, RZ, 0x7610, R33 ;  /* 0x00007610ff217816 */ /* 0x008fe40000000021 */
[----:B------:R-:W-:Y:S01]  /*13250*/  ISETP.GE.AND P3, PT, R6, UR5, PT ;  /* 0x0000000506007c0c */ /* 0x000fe2000bf66270 */
[----:B------:R-:W-:Y:S01]  /*13260*/  @!P1 IMAD.MOV.U32 R6, RZ, RZ, R35 ;  /* 0x000000ffff069224 */ /* 0x000fe200078e0023 */
[----:B------:R-:W-:Y:S01]  /*13270*/  ISETP.GE.AND P0, PT, R7, UR5, PT ;  /* 0x0000000507007c0c */ /* 0x000fe2000bf06270 */
[----:B------:R-:W-:Y:S01]  /*13280*/  @!P1 IMAD.MOV.U32 R7, RZ, RZ, R36 ;  /* 0x000000ffff079224 */ /* 0x000fe200078e0024 */
[----:B------:R-:W-:-:S02]  /*13290*/  SGXT.U32 R37, R37, 0x1 ;  /* 0x000000012525781a */ /* 0x000fc40000000000 */
[----:B------:R-:W-:Y:S02]  /*132a0*/  PRMT R0, RZ, 0x7610, R0 ;  /* 0x00007610ff007816 */ /* 0x000fe40000000000 */
[----:B------:R-:W-:Y:S01]  /*132b0*/  LOP3.LUT R37, R37, 0x30, RZ, 0xfc, !PT ;  /* 0x0000003025257812 */ /* 0x000fe200078efcff */
[----:B------:R0:W3:Y:S03]  /*132c0*/  @!P1 LDG.E.U16 R33, desc[UR10][R6.64] ;  /* 0x0000000a06219981 */ /* 0x0000e6000c1e1500 */
[----:B------:R-:W-:Y:S01]  /*132d0*/  ISETP.GE.AND P5, PT, R37, UR5, PT ;  /* 0x0000000525007c0c */ /* 0x000fe2000bfa6270 */
[----:B0-----:R-:W-:Y:S02]  /*132e0*/  @!P4 IMAD.MOV.U32 R6, RZ, RZ, R3 ;  /* 0x000000ffff06c224 */ /* 0x001fe400078e0003 */
[----:B------:R-:W-:-:S05]  /*132f0*/  @!P4 IMAD.MOV.U32 R7, RZ, RZ, R32 ;  /* 0x000000ffff07c224 */ /* 0x000fca00078e0020 */
[----:B------:R-:W2:Y:S04]  /*13300*/  @!P4 LDG.E.U16 R0, desc[UR10][R6.64] ;  /* 0x0000000a0600c981 */ /* 0x000ea8000c1e1500 */
[----:B----4-:R0:W-:Y:S04]  /*13310*/  STL [R1+0x27c], R34 ;  /* 0x00027c2201007387 */ /* 0x0101e80000100800 */
[----:B0-----:R-:W4:Y:S04]  /*13320*/  LDL.LU R34, [R1+0xff4] ;  /* 0x000ff40001227983 */ /* 0x001f280000300800 */
[----:B------:R-:W4:Y:S04]  /*13330*/  LDL.LU R37, [R1+0xff0] ;  /* 0x000ff00001257983 */ /* 0x000f280000300800 */
[----:B------:R-:W4:Y:S04]  /*13340*/  LDL R6, [R1+0x7dc] ;  /* 0x0007dc0001067983 */ /* 0x000f280000100800 */
[----:B------:R-:W4:Y:S01]  /*13350*/  LDL R7, [R1+0x7e8] ;  /* 0x0007e80001077983 */ /* 0x000f220000100800 */
[----:B------:R-:W0:Y:S01]  /*13360*/  S2R R35, SR_TID.X ;  /* 0x0000000000237919 */ /* 0x000e220000002100 */
[----:B------:R-:W-:-:S02]  /*13370*/  PRMT R28, RZ, 0x7610, R28 ;  /* 0x00007610ff1c7816 */ /* 0x000fc4000000001c */
[----:B---3--:R1:W-:Y:S04]  /*13380*/  STL [R1+0x390], R33 ;  /* 0x0003902101007387 */ /* 0x0083e80000100800 */
[----:B------:R-:W3:Y:S04]  /*13390*/  LDL R32, [R1+0x4f4] ;  /* 0x0004f40001207983 */ /* 0x000ee80000100800 */
[----:B------:R-:W3:Y:S04]  /*133a0*/  LDL R3, [R1+0x7a4] ;  /* 0x0007a40001037983 */ /* 0x000ee80000100800 */
[----:B-1----:R-:W3:Y:S01]  /*133b0*/  LDL R33, [R1+0x4f0] ;  /* 0x0004f00001217983 */ /* 0x002ee20000100800 */
[----:B0-----:R-:W-:-:S02]  /*133c0*/  SHF.R.U32.HI R36, RZ, 0x6, R35 ;  /* 0x00000006ff247819 */ /* 0x001fc40000011623 */
[----:B------:R-:W-:Y:S02]  /*133d0*/  SHF.R.U32.HI R35, RZ, 0x6, R35 ;  /* 0x00000006ff237819 */ /* 0x000fe40000011623 */
[----:B------:R-:W-:Y:S02]  /*133e0*/  SGXT.U32 R36, R36, 0x1 ;  /* 0x000000012424781a */ /* 0x000fe40000000000 */
[----:B------:R-:W-:Y:S02]  /*133f0*/  SGXT.U32 R35, R35, 0x1 ;  /* 0x000000012323781a */ /* 0x000fe40000000000 */
[----:B------:R-:W-:Y:S02]  /*13400*/  LOP3.LUT R36, R36, 0x38, RZ, 0xfc, !PT ;  /* 0x0000003824247812 */ /* 0x000fe400078efcff */
[----:B------:R-:W-:Y:S01]  /*13410*/  LOP3.LUT R35, R35, 0x36, RZ, 0xfc, !PT ;  /* 0x0000003623237812 */ /* 0x000fe200078efcff */
[----:B--2---:R0:W-:Y:S01]  /*13420*/  STL [R1+0x38c], R0 ;  /* 0x00038c0001007387 */ /* 0x0041e20000100800 */
[----:B------:R-:W-:-:S02]  /*13430*/  ISETP.GE.AND P4, PT, R36, UR5, PT ;  /* 0x0000000524007c0c */ /* 0x000fc4000bf86270 */
[----:B------:R-:W-:Y:S01]  /*13440*/  ISETP.GE.AND P1, PT, R35, UR5, PT ;  /* 0x0000000523007c0c */ /* 0x000fe2000bf26270 */
[----:B0-----:R-:W2:Y:S04]  /*13450*/  LDL R0, [R1+0x7a8] ;  /* 0x0007a80001007983 */ /* 0x001ea80000100800 */
[----:B------:R-:W2:Y:S04]  /*13460*/  LDL.LU R35, [R1+0xfec] ;  /* 0x000fec0001237983 */ /* 0x000ea80000300800 */
[----:B------:R-:W2:Y:S01]  /*13470*/  LDL.LU R36, [R1+0xfe8] ;  /* 0x000fe80001247983 */ /* 0x000ea20000300800 */
[----:B----4-:R-:W-:-:S04]  /*13480*/  @!P5 LOP3.LUT R7, R7, R6, RZ, 0x3c, !PT ;  /* 0x000000060707d212 */ /* 0x010fc800078e3cff */
[----:B------:R-:W-:-:S04]  /*13490*/  @!P5 LOP3.LUT R6, R7, R6, RZ, 0x3c, !PT ;  /* 0x000000060706d212 */ /* 0x000fc800078e3cff */
[----:B------:R-:W-:-:S05]  /*134a0*/  @!P5 LOP3.LUT R7, R7, R6, RZ, 0x3c, !PT ;  /* 0x000000060707d212 */ /* 0x000fca00078e3cff */
[----:B------:R0:W4:Y:S04]  /*134b0*/  @!P5 LDG.E.U16 R28, desc[UR10][R6.64] ;  /* 0x0000000a061cd981 */ /* 0x000128000c1e1500 */
[----:B------:R-:W0:Y:S04]  /*134c0*/  LDL R6, [R1+0x4e0] ;  /* 0x0004e00001067983 */ /* 0x000e280000100800 */
[----:B------:R-:W0:Y:S01]  /*134d0*/  LDL R7, [R1+0x4e4] ;  /* 0x0004e40001077983 */ /* 0x000e220000100800 */
[----:B------:R-:W-:Y:S02]  /*134e0*/  PRMT R37, RZ, 0x7610, R37 ;  /* 0x00007610ff257816 */ /* 0x000fe40000000025 */
[----:B0-----:R-:W-:-:S04]  /*134f0*/  @!P3 LOP3.LUT R7, R7, R6, RZ, 0x3c, !PT ;  /* 0x000000060707b212 */ /* 0x001fc800078e3cff */
[----:B------:R-:W-:-:S04]  /*13500*/  @!P3 LOP3.LUT R6, R7, R6, RZ, 0x3c, !PT ;  /* 0x000000060706b212 */ /* 0x000fc800078e3cff */
[----:B------:R-:W-:-:S05]  /*13510*/  @!P3 LOP3.LUT R7, R7, R6, RZ, 0x3c, !PT ;  /* 0x000000060707b212 */ /* 0x000fca00078e3cff */
[----:B------:R-:W2:Y:S04]  /*13520*/  @!P3 LDG.E.U16 R37, desc[UR10][R6.64] ;  /* 0x0000000a0625b981 */ /* 0x000ea8000c1e1500 */
[----:B--2---:R0:W-:Y:S04]  /*13530*/  STL [R1+0x278], R37 ;  /* 0x0002782501007387 */ /* 0x0041e80000100800 */
[----:B0-----:R-:W2:Y:S04]  /*13540*/  LDL.LU R37, [R1+0xfe4] ;  /* 0x000fe40001257983 */ /* 0x001ea80000300800 */
[----:B------:R-:W2:Y:S04]  /*13550*/  LDL R6, [R1+0x4e8] ;  /* 0x0004e80001067983 */ /* 0x000ea80000100800 */
[----:B------:R-:W2:Y:S01]  /*13560*/  LDL R7, [R1+0x4ec] ;  /* 0x0004ec0001077983 */ /* 0x000ea20000100800 */
[----:B------:R-:W-:-:S02]  /*13570*/  PRMT R34, RZ, 0x7610, R34 ;  /* 0x00007610ff227816 */ /* 0x000fc40000000022 */
[----:B--2---:R-:W-:-:S04]  /*13580*/  @!P0 LOP3.LUT R7, R7, R6, RZ, 0x3c, !PT ;  /* 0x0000000607078212 */ /* 0x004fc800078e3cff */
[----:B------:R-:W-:-:S04]  /*13590*/  @!P0 LOP3.LUT R6, R7, R6, RZ, 0x3c, !PT ;  /* 0x0000000607068212 */ /* 0x000fc800078e3cff */
[----:B------:R-:W-:-:S05]  /*135a0*/  @!P0 LOP3.LUT R7, R7, R6, RZ, 0x3c, !PT ;  /* 0x0000000607078212 */ /* 0x000fca00078e3cff */
[----:B------:R0:W2:Y:S02]  /*135b0*/  @!P0 LDG.E.U16 R34, desc[UR10][R6.64] ;  /* 0x0000000a06228981 */ /* 0x0000a4000c1e1500 */
[----:B0-----:R-:W0:Y:S01]  /*135c0*/  S2R R6, SR_TID.X ;  /* 0x0000000000067919 */ /* 0x001e220000002100 */
[----:B------:R-:W-:Y:S02]  /*135d0*/  PRMT R22, RZ, 0x7610, R22 ;  /* 0x00007610ff167816 */ /* 0x000fe40000000016 */
[----:B0-----:R-:W-:-:S04]  /*135e0*/  SHF.R.U32.HI R7, RZ, 0x6, R6 ;  /* 0x00000006ff077819 */ /* 0x001fc80000011606 */
[----:B------:R-:W-:-:S04]  /*135f0*/  SGXT.U32 R7, R7, 0x1 ;  /* 0x000000010707781a */ /* 0x000fc80000000000 */
[----:B------:R-:W-:-:S04]  /*13600*/  LOP3.LUT R7, R7, 0x3c, RZ, 0xfc, !PT ;  /* 0x0000003c07077812 */ /* 0x000fc800078efcff */
[----:B------:R-:W-:Y:S01]  /*13610*/  ISETP.GE.AND P3, PT, R7, UR5, PT ;  /* 0x0000000507007c0c */ /* 0x000fe2000bf66270 */
[----:B---3--:R-:W-:Y:S01]  /*13620*/  @!P1 IMAD.MOV.U32 R7, RZ, RZ, R33 ;  /* 0x000000ffff079224 */ /* 0x008fe200078e0021 */
[----:B--2---:R0:W-:Y:S01]  /*13630*/  STL [R1+0x388], R34 ;  /* 0x0003882201007387 */ /* 0x0041e20000100800 */
[----:B------:R-:W-:-:S03]  /*13640*/  PRMT R29, RZ, 0x7610, R29 ;  /* 0x00007610ff1d7816 */ /* 0x000fc6000000001d */
[----:B------:R-:W2:Y:S01]  /*13650*/  LDL R33, [R1+0x7bc] ;  /* 0x0007bc0001217983 */ /* 0x000ea20000100800 */
[--C-:B0-----:R-:W-:Y:S02]  /*13660*/  SHF.R.U32.HI R34, RZ, 0x6, R6.reuse ;  /* 0x00000006ff227819 */ /* 0x101fe40000011606 */
[----:B------:R-:W-:-:S04]  /*13670*/  SHF.R.U32.HI R6, RZ, 0x6, R6 ;  /* 0x00000006ff067819 */ /* 0x000fc80000011606 */
[----:B------:R-:W-:-:S04]  /*13680*/  SGXT.U32 R6, R6, 0x1 ;  /* 0x000000010606781a */ /* 0x000fc80000000000 */
[----:B------:R-:W-:-:S04]  /*13690*/  LOP3.LUT R6, R6, 0x3a, RZ, 0xfc, !PT ;  /* 0x0000003a06067812 */ /* 0x000fc800078efcff */
[----:B------:R-:W-:Y:S01]  /*136a0*/  ISETP.GE.AND P5, PT, R6, UR5, PT ;  /* 0x0000000506007c0c */ /* 0x000fe2000bfa6270 */
[----:B------:R-:W-:Y:S01]  /*136b0*/  @!P1 IMAD.MOV.U32 R6, RZ, RZ, R32 ;  /* 0x000000ffff069224 */ /* 0x000fe200078e0020 */
[----:B------:R-:W-:Y:S01]  /*136c0*/  SGXT.U32 R34, R34, 0x1 ;  /* 0x000000012222781a */ /* 0x000fe20000000000 */
[----:B------:R-:W3:Y:S04]  /*136d0*/  LDL R32, [R1+0x510] ;  /* 0x0005100001207983 */ /* 0x000ee80000100800 */
[----:B------:R0:W2:Y:S01]  /*136e0*/  @!P1 LDG.E.U16 R22, desc[UR10][R6.64] ;  /* 0x0000000a06169981 */ /* 0x0000a2000c1e1500 */
[----:B------:R-:W-:-:S04]  /*136f0*/  LOP3.LUT R34, R34, 0x3e, RZ, 0xfc, !PT ;  /* 0x0000003e22227812 */ /* 0x000fc800078efcff */
[----:B------:R-:W-:Y:S02]  /*13700*/  ISETP.GE.AND P0, PT, R34, UR5, PT ;  /* 0x0000000522007c0c */ /* 0x000fe4000bf06270 */
[----:B------:R-:W3:Y:S01]  /*13710*/  LDL R34, [R1+0x7ac] ;  /* 0x0007ac0001227983 */ /* 0x000ee20000100800 */
[----:B0-----:R-:W-:Y:S02]  /*13720*/  @!P4 IMAD.MOV.U32 R6, RZ, RZ, R0 ;  /* 0x000000ffff06c224 */ /* 0x001fe400078e0000 */
[----:B------:R-:W-:-:S05]  /*13730*/  @!P4 IMAD.MOV.U32 R7, RZ, RZ, R3 ;  /* 0x000000ffff07c224 */ /* 0x000fca00078e0003 */
[----:B------:R0:W3:Y:S04]  /*13740*/  @!P4 LDG.E.U16 R29, desc[UR10][R6.64] ;  /* 0x0000000a061dc981 */ /* 0x0000e8000c1e1500 */
[----:B--2---:R1:W-:Y:S04]  /*13750*/  STL [R1+0x384], R22 ;  /* 0x0003841601007387 */ /* 0x0043e80000100800 */
[----:B------:R-:W0:Y:S04]  /*13760*/  LDL R6, [R1+0x4f8] ;  /* 0x0004f80001067983 */ /* 0x000e280000100800 */
[----:B------:R-:W0:Y:S01]  /*13770*/  LDL R7, [R1+0x4fc] ;  /* 0x0004fc0001077983 */ /* 0x000e220000100800 */
[----:B------:R-:W-:Y:S01]  /*13780*/  PRMT R36, RZ, 0x7610, R36 ;  /* 0x00007610ff247816 */ /* 0x000fe20000000024 */
[----:B------:R-:W2:Y:S02]  /*13790*/  S2R R3, SR_TID.X ;  /* 0x0000000000037919 */ /* 0x000ea40000002100 */
[----:B-1----:R-:W2:Y:S01]  /*137a0*/  LDL R22, [R1+0x514] ;  /* 0x0005140001167983 */ /* 0x002ea20000100800 */
[----:B0-----:R-:W-:-:S04]  /*137b0*/  @!P5 LOP3.LUT R7, R7, R6, RZ, 0x3c, !PT ;  /* 0x000000060707d212 */ /* 0x001fc800078e3cff */
[----:B------:R-:W-:-:S04]  /*137c0*/  @!P5 LOP3.LUT R6, R7, R6, RZ, 0x3c, !PT ;  /* 0x000000060706d212 */ /* 0x000fc800078e3cff */
[----:B------:R-:W-:-:S05]  /*137d0*/  @!P5 LOP3.LUT R7, R7, R6, RZ, 0x3c, !PT ;  /* 0x000000060707d212 */ /* 0x000fca00078e3cff */
[----:B------:R-:W3:Y:S01]  /*137e0*/  @!P5 LDG.E.U16 R36, desc[UR10][R6.64] ;  /* 0x0000000a0624d981 */ /* 0x000ee2000c1e1500 */
[--C-:B--2---:R-:W-:Y:S02]  /*137f0*/  SHF.R.U32.HI R0, RZ, 0x6, R3.reuse ;  /* 0x00000006ff007819 */ /* 0x104fe40000011603 */
        /* <DEDUP_REMOVED lines=29> */
[----:B------:R-:W-:Y:S02]  /*139d0*/  PRMT R0, RZ, 0x7610, R0 ;  /* 0x00007610ff007816 */ /* 0x000fe40000000000 */
[----:B0-----:R-:W-:-:S04]  /*139e0*/  SHF.R.U32.HI R7, RZ, 0x6, R6 ;  /* 0x00000006ff077819 */ /* 0x001fc80000011606 */
[----:B------:R-:W-:-:S04]  /*139f0*/  SGXT.U32 R7, R7, 0x1 ;  /* 0x000000010707781a */ /* 0x000fc80000000000 */
[----:B------:R-:W-:-:S04]  /*13a00*/  LOP3.LUT R7, R7, 0x46, RZ, 0xfc, !PT ;  /* 0x0000004607077812 */ /* 0x000fc800078efcff */
[----:B------:R-:W-:Y:S01]  /*13a10*/  ISETP.GE.AND P3, PT, R7, UR5, PT ;  /* 0x0000000507007c0c */ /* 0x000fe2000bf66270 */
[----:B------:R-:W-:Y:S01]  /*13a20*/  @!P1 IMAD.MOV.U32 R7, RZ, RZ, R34 ;  /* 0x000000ffff079224 */ /* 0x000fe200078e0022 */
[----:B--2---:R0:W-:Y:S01]  /*13a30*/  STL [R1+0x37c], R35 ;  /* 0x00037c2301007387 */ /* 0x0041e20000100800 */
[----:B---3--:R-:W-:-:S03]  /*13a40*/  PRMT R36, RZ, 0x7610, R36 ;  /* 0x00007610ff247816 */ /* 0x008fc60000000024 */
[----:B------:R-:W2:Y:S01]  /*13a50*/  LDL R34, [R1+0x710] ;  /* 0x0007100001227983 */ /* 0x000ea20000100800 */
[--C-:B0-----:R-:W-:Y:S02]  /*13a60*/  SHF.R.U32.HI R35, RZ, 0x6, R6.reuse ;  /* 0x00000006ff237819 */ /* 0x101fe40000011606 */
[----:B------:R-:W-:-:S04]  /*13a70*/  SHF.R.U32.HI R6, RZ, 0x6, R6 ;  /* 0x00000006ff067819 */ /* 0x000fc80000011606 */
[----:B------:R-:W-:-:S04]  /*13a80*/  SGXT.U32 R6, R6, 0x1 ;  /* 0x000000010606781a */ /* 0x000fc80000000000 */
[----:B------:R-:W-:-:S04]  /*13a90*/  LOP3.LUT R6, R6, 0x44, RZ, 0xfc, !PT ;  /* 0x0000004406067812 */ /* 0x000fc800078efcff */
[----:B------:R-:W-:Y:S01]  /*13aa0*/  ISETP.GE.AND P5, PT, R6, UR5, PT ;  /* 0x0000000506007c0c */ /* 0x000fe2000bfa6270 */
[----:B------:R-:W-:-:S05]  /*13ab0*/  @!P1 IMAD.MOV.U32 R6, RZ, RZ, R33 ;  /* 0x000000ffff069224 */ /* 0x000fca00078e0021 */
[----:B------:R0:W3:Y:S02]  /*13ac0*/  @!P1 LDG.E.U16 R3, desc[UR10][R6.64] ;  /* 0x0000000a06039981 */ /* 0x0000e4000c1e1500 */
[----:B0-----:R-:W-:Y:S02]  /*13ad0*/  @!P4 IMAD.MOV.U32 R6, RZ, RZ, R22 ;  /* 0x000000ffff06c224 */ /* 0x001fe400078e0016 */
[----:B------:R-:W-:-:S05]  /*13ae0*/  @!P4 IMAD.MOV.U32 R7, RZ, RZ, R32 ;  /* 0x000000ffff07c224 */ /* 0x000fca00078e0020 */
[----:B------:R0:W2:Y:S04]  /*13af0*/  @!P4 LDG.E.U16 R0, desc[UR10][R6.64] ;  /* 0x0000000a0600c981 */ /* 0x0000a8000c1e1500 */
[----:B------:R-:W0:Y:S04]  /*13b00*/  LDL R6, [R1+0x518] ;  /* 0x0005180001067983 */ /* 0x000e280000100800 */
[----:B------:R-:W0:Y:S01]  /*13b10*/  LDL R7, [R1+0x51c] ;  /* 0x00051c0001077983 */ /* 0x000e220000100800 */
[----:B------:R-:W-:-:S04]  /*13b20*/  SGXT.U32 R35, R35, 0x1 ;  /* 0x000000012323781a */ /* 0x000fc80000000000 */
[----:B------:R-:W-:-:S04]  /*13b30*/  LOP3.LUT R35, R35, 0x48, RZ, 0xfc, !PT ;  /* 0x0000004823237812 */ /* 0x000fc800078efcff */
[----:B------:R-:W-:Y:S02]  /*13b40*/  ISETP.GE.AND P0, PT, R35, UR5, PT ;  /* 0x0000000523007c0c */ /* 0x000fe4000bf06270 */
[----:B------:R-:W2:Y:S01]  /*13b50*/  LDL R35, [R1+0x528] ;  /* 0x0005280001237983 */ /* 0x000ea20000100800 */
[----:B0-----:R-:W-:-:S04]  /*13b60*/  @!P5 LOP3.LUT R7, R7, R6, RZ, 0x3c, !PT ;  /* 0x000000060707d212 */ /* 0x001fc800078e3cff */
[----:B------:R-:W-:-:S04]  /*13b70*/  @!P5 LOP3.LUT R6, R7, R6, RZ, 0x3c, !PT ;  /* 0x000000060706d212 */ /* 0x000fc800078e3cff */
[----:B------:R-:W-:-:S05]  /*13b80*/  @!P5 LOP3.LUT R7, R7, R6, RZ, 0x3c, !PT ;  /* 0x000000060707d212 */ /* 0x000fca00078e3cff */
[----:B------:R-:W3:Y:S04]  /*13b90*/  @!P5 LDG.E.U16 R36, desc[UR10][R6.64] ;  /* 0x0000000a0624d981 */ /* 0x000ee8000c1e1500 */
[----:B--2---:R0:W-:Y:S04]  /*13ba0*/  STL [R1+0x270], R0 ;  /* 0x0002700001007387 */ /* 0x0041e80000100800 */
[----:B------:R-:W2:Y:S04]  /*13bb0*/  LDL R32, [R1+0x52c] ;  /* 0x00052c0001207983 */ /* 0x000ea80000100800 */
[----:B------:R-:W2:Y:S01]  /*13bc0*/  LDL R22, [R1+0x530] ;  /* 0x0005300001167983 */ /* 0x000ea20000100800 */
[----:B0-----:R-:W0:Y:S02]  /*13bd0*/  S2R R0, SR_TID.X ;  /* 0x0000000000007919 */ /* 0x001e240000002100 */
        /* <DEDUP_REMOVED lines=19> */
[----:B------:R-:W3:Y:S04]  /*13d10*/  LDL R6, [R1+0x794] ;  /* 0x0007940001067983 */ /* 0x000ee80000100800 */
[----:B------:R-:W3:Y:S01]  /*13d20*/  LDL R7, [R1+0x798] ;  /* 0x0007980001077983 */ /* 0x000ee20000100800 */
[----:B------:R-:W-:Y:S02]  /*13d30*/  PRMT R26, RZ, 0x7610, R26 ;  /* 0x00007610ff1a7816 */ /* 0x000fe4000000001a */
[----:B------:R-:W-:-:S02]  /*13d40*/  PRMT R33, RZ, 0x7610, R33 ;  /* 0x00007610ff217816 */ /* 0x000fc40000000021 */
[----:B------:R-:W-:Y:S01]  /*13d50*/  PRMT R2, RZ, 0x7610, R2 ;  /* 0x00007610ff027816 */ /* 0x000fe20000000002 */
[----:B--2---:R0:W-:Y:S02]  /*13d60*/  STL [R1+0x374], R37 ;  /* 0x0003742501007387 */ /* 0x0041e40000100800 */
[----:B0-----:R-:W0:Y:S01]  /*13d70*/  S2R R37, SR_TID.X ;  /* 0x0000000000257919 */ /* 0x001e220000002100 */
[----:B---3--:R-:W-:-:S04]  /*13d80*/  @!P0 LOP3.LUT R7, R7, R6, RZ, 0x3c, !PT ;  /* 0x0000000607078212 */ /* 0x008fc800078e3cff */
[----:B------:R-:W-:-:S04]  /*13d90*/  @!P0 LOP3.LUT R6, R7, R6, RZ, 0x3c, !PT ;  /* 0x0000000607068212 */ /* 0x000fc800078e3cff */
[----:B------:R-:W-:-:S05]  /*13da0*/  @!P0 LOP3.LUT R7, R7, R6, RZ, 0x3c, !PT ;  /* 0x0000000607078212 */ /* 0x000fca00078e3cff */
[----:B------:R0:W2:Y:S02]  /*13db0*/  @!P0 LDG.E.U16 R26, desc[UR10][R6.64] ;  /* 0x0000000a061a8981 */ /* 0x0000a4000c1e1500 */
[--C-:B0-----:R-:W-:Y:S02]  /*13dc0*/  SHF.R.U32.HI R7, RZ, 0x6, R37.reuse ;  /* 0x00000006ff077819 */ /* 0x101fe40000011625 */
[----:B------:R-:W-:Y:S02]  /*13dd0*/  SHF.R.U32.HI R6, RZ, 0x6, R37 ;  /* 0x00000006ff067819 */ /* 0x000fe40000011625 */
[----:B------:R-:W-:Y:S02]  /*13de0*/  SGXT.U32 R7, R7, 0x1 ;  /* 0x000000010707781a */ /* 0x000fe40000000000 */
[----:B------:R-:W-:Y:S02]  /*13df0*/  SGXT.U32 R6, R6, 0x1 ;  /* 0x000000010606781a */ /* 0x000fe40000000000 */
[----:B------:R-:W-:-:S02]  /*13e00*/  LOP3.LUT R7, R7, 0x52, RZ, 0xfc, !PT ;  /* 0x0000005207077812 */ /* 0x000fc400078efcff */
[----:B------:R-:W-:Y:S02]  /*13e10*/  LOP3.LUT R6, R6, 0x50, RZ, 0xfc, !PT ;  /* 0x0000005006067812 */ /* 0x000fe400078efcff */
[----:B------:R-:W-:Y:S02]  /*13e20*/  SHF.R.U32.HI R37, RZ, 0x6, R37 ;  /* 0x00000006ff257819 */ /* 0x000fe40000011625 */
[----:B------:R-:W-:Y:S01]  /*13e30*/  ISETP.GE.AND P3, PT, R6, UR5, PT ;  /* 0x0000000506007c0c */ /* 0x000fe2000bf66270 */
[----:B------:R-:W-:Y:S01]  /*13e40*/  @!P1 IMAD.MOV.U32 R6, RZ, RZ, R34 ;  /* 0x000000ffff069224 */ /* 0x000fe200078e0022 */
[----:B------:R-:W-:Y:S01]  /*13e50*/  ISETP.GE.AND P0, PT, R7, UR5, PT ;  /* 0x0000000507007c0c */ /* 0x000fe2000bf06270 */
[----:B------:R-:W-:Y:S01]  /*13e60*/  @!P1 IMAD.MOV.U32 R7, RZ, RZ, R35 ;  /* 0x000000ffff079224 */ /* 0x000fe200078e0023 */
[----:B------:R-:W-:-:S04]  /*13e70*/  SGXT.U32 R37, R37, 0x1 ;  /* 0x000000012525781a */ /* 0x000fc80000000000 */
[----:B------:R-:W-:Y:S01]  /*13e80*/  LOP3.LUT R37, R37, 0x4e, RZ, 0xfc, !PT ;  /* 0x0000004e25257812 */ /* 0x000fe200078efcff */
[----:B------:R0:W3:Y:S03]  /*13e90*/  @!P1 LDG.E.U16 R33, desc[UR10][R6.64] ;  /* 0x0000000a06219981 */ /* 0x0000e6000c1e1500 */
[----:B------:R-:W-:Y:S02]  /*13ea0*/  ISETP.GE.AND P5, PT, R37, UR5, PT ;  /* 0x0000000525007c0c */ /* 0x000fe4000bfa6270 */
[----:B------:R-:W2:Y:S01]  /*13eb0*/  LDL.LU R37, [R1+0xfc4] ;  /* 0x000fc40001257983 */ /* 0x000ea20000300800 */
[----:B------:R-:W-:-:S03]  /*13ec0*/  PRMT R36, RZ, 0x7610, R36 ;  /* 0x00007610ff247816 */ /* 0x000fc60000000024 */
[----:B------:R-:W2:Y:S01]  /*13ed0*/  LDL R35, [R1+0x53c] ;  /* 0x00053c0001237983 */ /* 0x000ea20000100800 */
[----:B0-----:R-:W-:Y:S02]  /*13ee0*/  @!P4 IMAD.MOV.U32 R6, RZ, RZ, R22 ;  /* 0x000000ffff06c224 */ /* 0x001fe400078e0016 */
[----:B------:R-:W-:-:S05]  /*13ef0*/  @!P4 IMAD.MOV.U32 R7, RZ, RZ, R32 ;  /* 0x000000ffff07c224 */ /* 0x000fca00078e0020 */
[----:B------:R0:W2:Y:S04]  /*13f00*/  @!P4 LDG.E.U16 R2, desc[UR10][R6.64] ;  /* 0x0000000a0602c981 */ /* 0x0000a8000c1e1500 */
[----:B------:R-:W0:Y:S04]  /*13f10*/  LDL R6, [R1+0x534] ;  /* 0x0005340001067983 */ /* 0x000e280000100800 */
[----:B------:R-:W0:Y:S01]  /*13f20*/  LDL R7, [R1+0x538] ;  /* 0x0005380001077983 */ /* 0x000e220000100800 */
[----:B------:R-:W1:Y:S01]  /*13f30*/  S2R R32, SR_TID.X ;  /* 0x0000000000207919 */ /* 0x000e620000002100 */
[----:B0-----:R-:W-:-:S04]  /*13f40*/  @!P5 LOP3.LUT R7, R7, R6, RZ, 0x3c, !PT ;  /* 0x000000060707d212 */ /* 0x001fc800078e3cff */
[----:B------:R-:W-:-:S04]  /*13f50*/  @!P5 LOP3.LUT R6, R7, R6, RZ, 0x3c, !PT ;  /* 0x000000060706d212 */ /* 0x000fc800078e3cff */
[----:B------:R-:W-:-:S05]  /*13f60*/  @!P5 LOP3.LUT R7, R7, R6, RZ, 0x3c, !PT ;  /* 0x000000060707d212 */ /* 0x000fca00078e3cff */
[----:B------:R-:W4:Y:S01]  /*13f70*/  @!P5 LDG.E.U16 R36, desc[UR10][R6.64] ;  /* 0x0000000a0624d981 */ /* 0x000f22000c1e1500 */
[--C-:B-1----:R-:W-:Y:S02]  /*13f80*/  SHF.R.U32.HI R34, RZ, 0x6, R32.reuse ;  /* 0x00000006ff227819 */ /* 0x102fe40000011620 */
[----:B------:R-:W-:Y:S02]  /*13f90*/  SHF.R.U32.HI R32, RZ, 0x6, R32 ;  /* 0x00000006ff207819 */ /* 0x000fe40000011620 */
[----:B------:R-:W-:Y:S02]  /*13fa0*/  SGXT.U32 R34, R34, 0x1 ;  /* 0x000000012222781a */ /* 0x000fe40000000000 */
[----:B------:R-:W-:Y:S01]  /*13fb0*/  SGXT.U32 R32, R32, 0x1 ;  /* 0x000000012020781a */ /* 0x000fe20000000000 */
[----:B---3--:R0:W-:Y:S01]  /*13fc0*/  STL [R1+0x26c], R33 ;  /* 0x00026c2101007387 */ /* 0x0081e20000100800 */
[----:B------:R-:W-:Y:S02]  /*13fd0*/  LOP3.LUT R34, R34, 0x56, RZ, 0xfc, !PT ;  /* 0x0000005622227812 */ /* 0x000fe400078efcff */
[----:B------:R-:W-:Y:S01]  /*13fe0*/  LOP3.LUT R32, R32, 0x54, RZ, 0xfc, !PT ;  /* 0x0000005420207812 */ /* 0x000fe200078efcff */
[----:B------:R-:W3:Y:S01]  /*13ff0*/  LDL R22, [R1+0x544] ;  /* 0x0005440001167983 */ /* 0x000ee20000100800 */
[----:B------:R-:W-:-:S02]  /*14000*/  ISETP.GE.AND P4, PT, R34, UR5, PT ;  /* 0x0000000522007c0c */ /* 0x000fc4000bf86270 */
[----:B------:R-:W-:Y:S01]  /*14010*/  ISETP.GE.AND P1, PT, R32, UR5, PT ;  /* 0x0000000520007c0c */ /* 0x000fe2000bf26270 */
[----:B0-----:R-:W3:Y:S04]  /*14020*/  LDL R33, [R1+0x540] ;  /* 0x0005400001217983 */ /* 0x001ee80000100800 */
[----:B--2---:R0:W-:Y:S04]  /*14030*/  STL [R1+0x370], R2 ;  /* 0x0003700201007387 */ /* 0x0041e80000100800 */
[----:B0-----:R-:W2:Y:S04]  /*14040*/  LDL R2, [R1+0x548] ;  /* 0x0005480001027983 */ /* 0x001ea80000100800 */
        /* <DEDUP_REMOVED lines=10> */
[----:B------:R0:W2:Y:S04]  /*140f0*/  @!P3 LDG.E.U16 R27, desc[UR10][R6.64] ;  /* 0x0000000a061bb981 */ /* 0x0000a8000c1e1500 */
[----:B------:R-:W0:Y:S04]  /*14100*/  LDL R6, [R1+0x714] ;  /* 0x0007140001067983 */ /* 0x000e280000100800 */
[----:B------:R-:W0:Y:S01]  /*14110*/  LDL R7, [R1+0x718] ;  /* 0x0007180001077983 */ /* 0x000e220000100800 */
[----:B------:R-:W-:Y:S02]  /*14120*/  PRMT R37, RZ, 0x7610, R37 ;  /* 0x00007610ff257816 */ /* 0x000fe40000000025 */
[----:B0-----:R-:W-:-:S04]  /*14130*/  @!P0 LOP3.LUT R7, R7, R6, RZ, 0x3c, !PT ;  /* 0x0000000607078212 */ /* 0x001fc800078e3cff */
        /* <DEDUP_REMOVED lines=11> */
[----:B--2---:R0:W-:Y:S02]  /*141f0*/  STL [R1+0x268], R37 ;  /* 0x0002682501007387 */ /* 0x0041e40000100800 */
[--C-:B0-----:R-:W-:Y:S02]  /*14200*/  SHF.R.U32.HI R37, RZ, 0x6, R6.reuse ;  /* 0x00000006ff257819 */ /* 0x101fe40000011606 */
[----:B------:R-:W-:-:S04]  /*14210*/  SHF.R.U32.HI R6, RZ, 0x6, R6 ;  /* 0x00000006ff067819 */ /* 0x000fc80000011606 */
[----:B------:R-:W-:-:S04]  /*14220*/  SGXT.U32 R6, R6, 0x1 ;  /* 0x000000010606781a */ /* 0x000fc80000000000 */
[----:B------:R-:W-:-:S04]  /*14230*/  LOP3.LUT R6, R6, 0x58, RZ, 0xfc, !PT ;  /* 0x0000005806067812 */ /* 0x000fc800078efcff */
[----:B------:R-:W-:Y:S01]  /*14240*/  ISETP.GE.AND P5, PT, R6, UR5, PT ;  /* 0x0000000506007c0c */ /* 0x000fe2000bfa6270 */
[----:B---3--:R-:W-:-:S05]  /*14250*/  @!P1 IMAD.MOV.U32 R6, RZ, RZ, R33 ;  /* 0x000000ffff069224 */ /* 0x008fca00078e0021 */
[----:B------:R0:W2:Y:S02]  /*14260*/  @!P1 LDG.E.U16 R32, desc[UR10][R6.64] ;  /* 0x0000000a06209981 */ /* 0x0000a4000c1e1500 */
[----:B0-----:R-:W-:Y:S02]  /*14270*/  @!P4 IMAD.MOV.U32 R6, RZ, RZ, R2 ;  /* 0x000000ffff06c224 */ /* 0x001fe400078e0002 */
[----:B------:R-:W-:-:S05]  /*14280*/  @!P4 IMAD.MOV.U32 R7, RZ, RZ, R22 ;  /* 0x000000ffff07c224 */ /* 0x000fca00078e0016 */
[----:B------:R-:W3:Y:S04]  /*14290*/  @!P4 LDG.E.U16 R0, desc[UR10][R6.64] ;  /* 0x0000000a0600c981 */ /* 0x000ee8000c1e1500 */
[----:B------:R-:W4:Y:S04]  /*142a0*/  LDL R6, [R1+0x71c] ;  /* 0x00071c0001067983 */ /* 0x000f280000100800 */
[----:B------:R-:W4:Y:S01]  /*142b0*/  LDL R7, [R1+0x784] ;  /* 0x0007840001077983 */ /* 0x000f220000100800 */
[----:B------:R-:W0:Y:S01]  /*142c0*/  S2R R33, SR_TID.X ;  /* 0x0000000000217919 */ /* 0x000e220000002100 */
[----:B------:R-:W-:-:S04]  /*142d0*/  SGXT.U32 R37, R37, 0x1 ;  /* 0x000000012525781a */ /* 0x000fc80000000000 */
[----:B------:R-:W-:Y:S02]  /*142e0*/  LOP3.LUT R37, R37, 0x5c, RZ, 0xfc, !PT ;  /* 0x0000005c25257812 */ /* 0x000fe400078efcff */
[----:B------:R-:W-:Y:S02]  /*142f0*/  PRMT R24, RZ, 0x7610, R24 ;  /* 0x00007610ff187816 */ /* 0x000fe40000000018 */
[----:B------:R-:W-:Y:S02]  /*14300*/  ISETP.GE.AND P0, PT, R37, UR5, PT ;  /* 0x0000000525007c0c */ /* 0x000fe4000bf06270 */
[----:B------:R-:W4:Y:S01]  /*14310*/  LDL R37, [R1+0x550] ;  /* 0x0005500001257983 */ /* 0x000f220000100800 */
[--C-:B0-----:R-:W-:Y:S02]  /*14320*/  SHF.R.U32.HI R35, RZ, 0x6, R33.reuse ;  /* 0x00000006ff237819 */ /* 0x101fe40000011621 */
[----:B------:R-:W-:Y:S02]  /*14330*/  SHF.R.U32.HI R33, RZ, 0x6, R33 ;  /* 0x00000006ff217819 */ /* 0x000fe40000011621 */
[----:B------:R-:W-:-:S02]  /*14340*/  SGXT.U32 R35, R35, 0x1 ;  /* 0x000000012323781a */ /* 0x000fc40000000000 */
[----:B------:R-:W-:Y:S02]  /*14350*/  SGXT.U32 R33, R33, 0x1 ;  /* 0x000000012121781a */ /* 0x000fe40000000000 */
[----:B------:R-:W-:Y:S02]  /*14360*/  LOP3.LUT R35, R35, 0x60, RZ, 0xfc, !PT ;  /* 0x0000006023237812 */ /* 0x000fe400078efcff */
[----:B------:R-:W-:Y:S02]  /*14370*/  LOP3.LUT R33, R33, 0x5e, RZ, 0xfc, !PT ;  /* 0x0000005e21217812 */ /* 0x000fe400078efcff */
[----:B------:R-:W-:Y:S02]  /*14380*/  ISETP.GE.AND P4, PT, R35, UR5, PT ;  /* 0x0000000523007c0c */ /* 0x000fe4000bf86270 */
[----:B------:R-:W-:Y:S01]  /*14390*/  ISETP.GE.AND P1, PT, R33, UR5, PT ;  /* 0x0000000521007c0c */ /* 0x000fe2000bf26270 */
[----:B--2---:R0:W-:Y:S04]  /*143a0*/  STL [R1+0x364], R32 ;  /* 0x0003642001007387 */ /* 0x0041e80000100800 */
[----:B------:R-:W2:Y:S04]  /*143b0*/  LDL R22, [R1+0x558] ;  /* 0x0005580001167983 */ /* 0x000ea80000100800 */
[----:B------:R-:W2:Y:S04]  /*143c0*/  LDL R2, [R1+0x728] ;  /* 0x0007280001027983 */ /* 0x000ea80000100800 */
[----:B0-----:R-:W2:Y:S04]  /*143d0*/  LDL R32, [R1+0x554] ;  /* 0x0005540001207983 */ /* 0x001ea80000100800 */
[----:B---3--:R0:W-:Y:S04]  /*143e0*/  STL [R1+0x360], R0 ;  /* 0x0003600001007387 */ /* 0x0081e80000100800 */
[----:B0-----:R-:W3:Y:S01]  /*143f0*/  LDL R0, [R1+0x770] ;  /* 0x0007700001007983 */ /* 0x001ee20000100800 */
[----:B----4-:R-:W-:-:S03]  /*14400*/  @!P5 LOP3.LUT R7, R7, R6, RZ, 0x3c, !PT ;  /* 0x000000060707d212 */ /* 0x010fc600078e3cff */
[----:B------:R-:W4:Y:S01]  /*14410*/  LDL.LU R33, [R1+0xfb4] ;  /* 0x000fb40001217983 */ /* 0x000f220000300800 */
[----:B------:R-:W-:-:S03]  /*14420*/  @!P5 LOP3.LUT R6, R7, R6, RZ, 0x3c, !PT ;  /* 0x000000060706d212 */ /* 0x000fc600078e3cff */
[----:B------:R-:W2:Y:S01]  /*14430*/  LDL.LU R35, [R1+0xfb0] ;  /* 0x000fb00001237983 */ /* 0x000ea20000300800 */
        /* <DEDUP_REMOVED lines=8> */
[----:B------:R-:W2:Y:S01]  /*144c0*/  @!P3 LDG.E.U16 R36, desc[UR10][R6.64] ;  /* 0x0000000a0624b981 */ /* 0x000ea2000c1e1500 */
[----:B------:R-:W-:-:S03]  /*144d0*/  PRMT R34, RZ, 0x7610, R34 ;  /* 0x00007610ff227816 */ /* 0x000fc60000000022 */
[----:B--2---:R0:W-:Y:S04]  /*144e0*/  STL [R1+0x23c], R36 ;  /* 0x00023c2401007387 */ /* 0x0041e80000100800 */
[----:B0-----:R-:W2:Y:S04]  /*144f0*/  LDL.LU R36, [R1+0xfac] ;  /* 0x000fac0001247983 */ /* 0x001ea80000300800 */
[----:B------:R-:W2:Y:S01]  /*14500*/  LDL R7, [R1+0x54c] ;  /* 0x00054c0001077983 */ /* 0x000ea20000100800 */
[----:B------:R-:W-:-:S05]  /*14510*/  @!P0 IMAD.MOV.U32 R6, RZ, RZ, R37 ;  /* 0x000000ffff068224 */ /* 0x000fca00078e0025 */
[----:B--2---:R0:W2:Y:S02]  /*14520*/  @!P0 LDG.E.U16 R34, desc[UR10][R6.64] ;  /* 0x0000000a06228981 */ /* 0x0040a4000c1e1500 */
[----:B0-----:R-:W0:Y:S01]  /*14530*/  S2R R7, SR_TID.X ;  /* 0x0000000000077919 */ /* 0x001e220000002100 */
[----:B------:R-:W-:Y:S01]  /*14540*/  PRMT R21, RZ, 0x7610, R21 ;  /* 0x00007610ff157816 */ /* 0x000fe20000000015 */
[----:B------:R-:W-:Y:S01]  /*14550*/  @!P1 IMAD.MOV.U32 R6, RZ, RZ, R22 ;  /* 0x000000ffff069224 */ /* 0x000fe200078e0016 */
[--C-:B0-----:R-:W-:Y:S01]  /*14560*/  SHF.R.U32.HI R37, RZ, 0x6, R7.reuse ;  /* 0x00000006ff257819 */ /* 0x101fe20000011607 */
[----:B--2---:R0:W-:Y:S02]  /*14570*/  STL [R1+0x358], R34 ;  /* 0x0003582201007387 */ /* 0x0041e40000100800 */
[--C-:B0-----:R-:W-:Y:S02]  /*14580*/  SHF.R.U32.HI R34, RZ, 0x6, R7.reuse ;  /* 0x00000006ff227819 */ /* 0x101fe40000011607 */
[----:B------:R-:W-:-:S04]  /*14590*/  SHF.R.U32.HI R7, RZ, 0x6, R7 ;  /* 0x00000006ff077819 */ /* 0x000fc80000011607 */
[----:B------:R-:W-:-:S04]  /*145a0*/  SGXT.U32 R7, R7, 0x1 ;  /* 0x000000010707781a */ /* 0x000fc80000000000 */
[----:B------:R-:W-:-:S04]  /*145b0*/  LOP3.LUT R7, R7, 0x62, RZ, 0xfc, !PT ;  /* 0x0000006207077812 */ /* 0x000fc800078efcff */
[----:B------:R-:W-:Y:S01]  /*145c0*/  ISETP.GE.AND P5, PT, R7, UR5, PT ;  /* 0x0000000507007c0c */ /* 0x000fe2000bfa6270 */
[----:B------:R-:W-:Y:S01]  /*145d0*/  @!P1 IMAD.MOV.U32 R7, RZ, RZ, R32 ;  /* 0x000000ffff079224 */ /* 0x000fe200078e0020 */
[----:B------:R-:W-:Y:S01]  /*145e0*/  SGXT.U32 R34, R34, 0x1 ;  /* 0x000000012222781a */ /* 0x000fe20000000000 */
[----:B------:R-:W2:Y:S04]  /*145f0*/  LDL R32, [R1+0x738] ;  /* 0x0007380001207983 */ /* 0x000ea80000100800 */
[----:B------:R3:W2:Y:S01]  /*14600*/  @!P1 LDG.E.U16 R21, desc[UR10][R6.64] ;  /* 0x0000000a06159981 */ /* 0x0006a2000c1e1500 */
[----:B------:R-:W-:Y:S02]  /*14610*/  SGXT.U32 R37, R37, 0x1 ;  /* 0x000000012525781a */ /* 0x000fe40000000000 */
[----:B------:R-:W-:-:S02]  /*14620*/  LOP3.LUT R34, R34, 0x66, RZ, 0xfc, !PT ;  /* 0x0000006622227812 */ /* 0x000fc400078efcff */
[----:B------:R-:W-:Y:S02]  /*14630*/  LOP3.LUT R37, R37, 0x64, RZ, 0xfc, !PT ;  /* 0x0000006425257812 */ /* 0x000fe400078efcff */
[----:B------:R-:W-:Y:S01]  /*14640*/  PRMT R25, RZ, 0x7610, R25 ;  /* 0x00007610ff197816 */ /* 0x000fe20000000019 */
[----:B---3--:R-:W-:Y:S02]  /*14650*/  @!P4 IMAD.MOV.U32 R6, RZ, RZ, R0 ;  /* 0x000000ffff06c224 */ /* 0x008fe400078e0000 */
[----:B------:R-:W-:Y:S01]  /*14660*/  @!P4 IMAD.MOV.U32 R7, RZ, RZ, R2 ;  /* 0x000000ffff07c224 */ /* 0x000fe200078e0002 */
[----:B------:R-:W-:Y:S02]  /*14670*/  ISETP.GE.AND P3, PT, R37, UR5, PT ;  /* 0x0000000525007c0c */ /* 0x000fe4000bf66270 */
[----:B------:R-:W-:Y:S01]  /*14680*/  ISETP.GE.AND P0, PT, R34, UR5, PT ;  /* 0x0000000522007c0c */ /* 0x000fe2000bf06270 */
[----:B------:R-:W3:Y:S04]  /*14690*/  LDL R37, [R1+0x568] ;  /* 0x0005680001257983 */ /* 0x000ee80000100800 */
[----:B------:R-:W3:Y:S04]  /*146a0*/  LDL R34, [R1+0x734] ;  /* 0x0007340001227983 */ /* 0x000ee80000100800 */
[----:B------:R0:W3:Y:S04]  /*146b0*/  @!P4 LDG.E.U16 R25, desc[UR10][R6.64] ;  /* 0x0000000a0619c981 */ /* 0x0000e8000c1e1500 */
[----:B--2---:R1:W-:Y:S04]  /*146c0*/  STL [R1+0x354], R21 ;  /* 0x0003541501007387 */ /* 0x0043e80000100800 */
[----:B------:R-:W0:Y:S04]  /*146d0*/  LDL R6, [R1+0x72c] ;  /* 0x00072c0001067983 */ /* 0x000e280000100800 */
[----:B------:R-:W0:Y:S01]  /*146e0*/  LDL R7, [R1+0x730] ;  /* 0x0007300001077983 */ /* 0x000e220000100800 */
[----:B----4-:R-:W-:Y:S01]  /*146f0*/  PRMT R33, RZ, 0x7610, R33 ;  /* 0x00007610ff217816 */ /* 0x010fe20000000021 */
[----:B------:R-:W2:Y:S02]  /*14700*/  S2R R22, SR_TID.X ;  /* 0x0000000000167919 */ /* 0x000ea40000002100 */
[----:B-1----:R-:W4:Y:S04]  /*14710*/  LDL R21, [R1+0x73c] ;  /* 0x00073c0001157983 */ /* 0x002f280000100800 */
[----:B------:R-:W2:Y:S01]  /*14720*/  LDL R2, [R1+0x740] ;  /* 0x0007400001027983 */ /* 0x000ea20000100800 */
        /* <DEDUP_REMOVED lines=32> */
[----:B------:R-:W-:Y:S02]  /*14930*/  PRMT R0, RZ, 0x7610, R0 ;  /* 0x00007610ff007816 */ /* 0x000fe40000000000 */
[--C-:B0-----:R-:W-:Y:S01]  /*14940*/  SHF.R.U32.HI R37, RZ, 0x6, R7.reuse ;  /* 0x00000006ff257819 */ /* 0x101fe20000011607 */
[----:B--2---:R0:W-:Y:S02]  /*14950*/  STL [R1+0x348], R35 ;  /* 0x0003482301007387 */ /* 0x0041e40000100800 */
[----:B0-----:R-:W-:-:S02]  /*14960*/  SHF.R.U32.HI R35, RZ, 0x6, R7 ;  /* 0x00000006ff237819 */ /* 0x001fc40000011607 */
[----:B------:R-:W-:-:S04]  /*14970*/  SHF.R.U32.HI R7, RZ, 0x6, R7 ;  /* 0x00000006ff077819 */ /* 0x000fc80000011607 */
[----:B------:R-:W-:-:S04]  /*14980*/  SGXT.U32 R7, R7, 0x1 ;  /* 0x000000010707781a */ /* 0x000fc80000000000 */
[----:B------:R-:W-:-:S04]  /*14990*/  LOP3.LUT R7, R7, 0x6c, RZ, 0xfc, !PT ;  /* 0x0000006c07077812 */ /* 0x000fc800078efcff */
[----:B------:R-:W-:Y:S01]  /*149a0*/  ISETP.GE.AND P5, PT, R7, UR5, PT ;  /* 0x0000000507007c0c */ /* 0x000fe2000bfa6270 */
[----:B------:R-:W-:Y:S01]  /*149b0*/  @!P1 IMAD.MOV.U32 R7, RZ, RZ, R34 ;  /* 0x000000ffff079224 */ /* 0x000fe200078e0022 */
[----:B---3--:R-:W-:Y:S01]  /*149c0*/  PRMT R33, RZ, 0x7610, R33 ;  /* 0x00007610ff217816 */ /* 0x008fe20000000021 */
[----:B------:R-:W2:Y:S04]  /*149d0*/  LDL R34, [R1+0x74c] ;  /* 0x00074c0001227983 */ /* 0x000ea80000100800 */
[----:B------:R0:W3:Y:S02]  /*149e0*/  @!P1 LDG.E.U16 R22, desc[UR10][R6.64] ;  /* 0x0000000a06169981 */ /* 0x0000e4000c1e1500 */
[----:B0-----:R-:W-:Y:S02]  /*149f0*/  @!P4 IMAD.MOV.U32 R6, RZ, RZ, R2 ;  /* 0x000000ffff06c224 */ /* 0x001fe400078e0002 */
[----:B----4-:R-:W-:-:S05]  /*14a00*/  @!P4 IMAD.MOV.U32 R7, RZ, RZ, R21 ;  /* 0x000000ffff07c224 */ /* 0x010fca00078e0015 */
[----:B------:R0:W4:Y:S04]  /*14a10*/  @!P4 LDG.E.U16 R0, desc[UR10][R6.64] ;  /* 0x0000000a0600c981 */ /* 0x000128000c1e1500 */
[----:B------:R-:W0:Y:S04]  /*14a20*/  LDL R6, [R1+0x56c] ;  /* 0x00056c0001067983 */ /* 0x000e280000100800 */
[----:B------:R-:W0:Y:S01]  /*14a30*/  LDL R7, [R1+0x570] ;  /* 0x0005700001077983 */ /* 0x000e220000100800 */
[----:B------:R-:W-:Y:S02]  /*14a40*/  SGXT.U32 R35, R35, 0x1 ;  /* 0x000000012323781a */ /* 0x000fe40000000000 */
[----:B------:R-:W-:-:S02]  /*14a50*/  SGXT.U32 R37, R37, 0x1 ;  /* 0x000000012525781a */ /* 0x000fc40000000000 */
[----:B------:R-:W-:Y:S02]  /*14a60*/  LOP3.LUT R35, R35, 0x70, RZ, 0xfc, !PT ;  /* 0x0000007023237812 */ /* 0x000fe400078efcff */
[----:B------:R-:W-:Y:S02]  /*14a70*/  LOP3.LUT R37, R37, 0x6e, RZ, 0xfc, !PT ;  /* 0x0000006e25257812 */ /* 0x000fe400078efcff */
[----:B------:R-:W-:Y:S02]  /*14a80*/  ISETP.GE.AND P0, PT, R35, UR5, PT ;  /* 0x0000000523007c0c */ /* 0x000fe4000bf06270 */
[----:B------:R-:W-:Y:S01]  /*14a90*/  ISETP.GE.AND P3, PT, R37, UR5, PT ;  /* 0x0000000525007c0c */ /* 0x000fe2000bf66270 */
[----:B------:R-:W2:Y:S04]  /*14aa0*/  LDL R35, [R1+0x574] ;  /* 0x0005740001237983 */ /* 0x000ea80000100800 */
[----:B------:R-:W2:Y:S01]  /*14ab0*/  LDL R37, [R1+0x748] ;  /* 0x0007480001257983 */ /* 0x000ea20000100800 */
[----:B0-----:R-:W-:-:S04]  /*14ac0*/  @!P5 LOP3.LUT R7, R7, R6, RZ, 0x3c, !PT ;  /* 0x000000060707d212 */ /* 0x001fc800078e3cff */
[----:B------:R-:W-:-:S04]  /*14ad0*/  @!P5 LOP3.LUT R6, R7, R6, RZ, 0x3c, !PT ;  /* 0x000000060706d212 */ /* 0x000fc800078e3cff */
[----:B------:R-:W-:-:S05]  /*14ae0*/  @!P5 LOP3.LUT R7, R7, R6, RZ, 0x3c, !PT ;  /* 0x000000060707d212 */ /* 0x000fca00078e3cff */
[----:B------:R-:W2:Y:S04]  /*14af0*/  @!P5 LDG.E.U16 R33, desc[UR10][R6.64] ;  /* 0x0000000a0621d981 */ /* 0x000ea8000c1e1500 */
[----:B----4-:R0:W-:Y:S04]  /*14b00*/  STL [R1+0x94], R0 ;  /* 0x0000940001007387 */ /* 0x0101e80000100800 */
[----:B------:R-:W4:Y:S04]  /*14b10*/  LDL R21, [R1+0x578] ;  /* 0x0005780001157983 */ /* 0x000f280000100800 */
[----:B------:R-:W3:Y:S01]  /*14b20*/  LDL R2, [R1+0x57c] ;  /* 0x00057c0001027983 */ /* 0x000ee20000100800 */
        /* <DEDUP_REMOVED lines=26> */
[----:B---3--:R-:W-:-:S02]  /*14cd0*/  PRMT R32, RZ, 0x7610, R32 ;  /* 0x00007610ff207816 */ /* 0x008fc40000000020 */
[----:B------:R-:W-:Y:S01]  /*14ce0*/  PRMT R0, RZ, 0x7610, R0 ;  /* 0x00007610ff007816 */ /* 0x000fe20000000000 */
[----:B--2---:R1:W2:Y:S02]  /*14cf0*/  @!P0 LDG.E.U16 R23, desc[UR10][R6.64] ;  /* 0x0000000a06178981 */ /* 0x0042a4000c1e1500 */
[----:B-1----:R-:W1:Y:S01]  /*14d00*/  S2R R7, SR_TID.X ;  /* 0x0000000000077919 */ /* 0x002e620000002100 */
[----:B------:R-:W-:Y:S01]  /*14d10*/  @!P1 IMAD.MOV.U32 R6, RZ, RZ, R34 ;  /* 0x000000ffff069224 */ /* 0x000fe200078e0022 */
[----:B------:R-:W-:Y:S01]  /*14d20*/  PRMT R33, RZ, 0x7610, R33 ;  /* 0x00007610ff217816 */ /* 0x000fe20000000021 */
        /* <DEDUP_REMOVED lines=11> */
[----:B------:R-:W2:Y:S04]  /*14de0*/  LDL R35, [R1+0x588] ;  /* 0x0005880001237983 */ /* 0x000ea80000100800 */
[----:B------:R0:W2:Y:S02]  /*14df0*/  @!P1 LDG.E.U16 R32, desc[UR10][R6.64] ;  /* 0x0000000a06209981 */ /* 0x0000a4000c1e1500 */
[----:B0-----:R-:W-:Y:S02]  /*14e00*/  @!P4 IMAD.MOV.U32 R6, RZ, RZ, R2 ;  /* 0x000000ffff06c224 */ /* 0x001fe400078e0002 */
[----:B----4-:R-:W-:-:S05]  /*14e10*/  @!P4 IMAD.MOV.U32 R7, RZ, RZ, R21 ;  /* 0x000000ffff07c224 */ /* 0x010fca00078e0015 */
[----:B------:R0:W4:Y:S04]  /*14e20*/  @!P4 LDG.E.U16 R0, desc[UR10][R6.64] ;  /* 0x0000000a0600c981 */ /* 0x000128000c1e1500 */
        /* <DEDUP_REMOVED lines=10> */
[----:B------:R-:W3:Y:S04]  /*14ed0*/  LDL R37, [R1+0x754] ;  /* 0x0007540001257983 */ /* 0x000ee80000100800 */
[----:B--2---:R0:W-:Y:S04]  /*14ee0*/  STL [R1+0x90], R32 ;  /* 0x0000902001007387 */ /* 0x0041e80000100800 */
[----:B------:R-:W2:Y:S04]  /*14ef0*/  LDL R2, [R1+0x428] ;  /* 0x0004280001027983 */ /* 0x000ea80000100800 */
[----:B0-----:R-:W2:Y:S04]  /*14f00*/  LDL R32, [R1+0x424] ;  /* 0x0004240001207983 */ /* 0x001ea80000100800 */
[----:B----4-:R1:W-:Y:S02]  /*14f10*/  STL [R1+0x33c], R0 ;  /* 0x00033c0001007387 */ /* 0x0103e40000100800 */
        /* <DEDUP_REMOVED lines=8> */
[----:B------:R-:W4:Y:S04]  /*14fa0*/  LDL.LU R21, [R1+0xf88] ;  /* 0x000f880001157983 */ /* 0x000f280000300800 */
[----:B------:R-:W2:Y:S04]  /*14fb0*/  LDL.LU R0, [R1+0xf84] ;  /* 0x000f840001007983 */ /* 0x000ea80000300800 */
[----:B---3--:R0:W-:Y:S04]  /*14fc0*/  STL [R1+0x338], R33 ;  /* 0x0003382101007387 */ /* 0x0081e80000100800 */
[----:B0-----:R-:W3:Y:S04]  /*14fd0*/  LDL.LU R33, [R1+0xf80] ;  /* 0x000f800001217983 */ /* 0x001ee80000300800 */
[----:B------:R-:W2:Y:S01]  /*14fe0*/  LDL R7, [R1+0x750] ;  /* 0x0007500001077983 */ /* 0x000ea20000100800 */
[----:B------:R-:W-:Y:S01]  /*14ff0*/  PRMT R20, RZ, 0x7610, R20 ;  /* 0x00007610ff147816 */ /* 0x000fe20000000014 */
[----:B------:R-:W-:-:S05]  /*15000*/  @!P3 IMAD.MOV.U32 R6, RZ, RZ, R37 ;  /* 0x000000ffff06b224 */ /* 0x000fca00078e0025 */
        /* <DEDUP_REMOVED lines=8> */
[----:B------:R1:W2:Y:S02]  /*15090*/  @!P0 LDG.E.U16 R36, desc[UR10][R6.64] ;  /* 0x0000000a06248981 */ /* 0x0002a4000c1e1500 */
[--C-:B-1----:R-:W-:Y:S02]  /*150a0*/  SHF.R.U32.HI R7, RZ, 0x6, R37.reuse ;  /* 0x00000006ff077819 */ /* 0x102fe40000011625 */
[----:B------:R-:W-:Y:S02]  /*150b0*/  SHF.R.U32.HI R6, RZ, 0x6, R37 ;  /* 0x00000006ff067819 */ /* 0x000fe40000011625 */
[----:B------:R-:W-:Y:S02]  /*150c0*/  SGXT.U32 R7, R7, 0x1 ;  /* 0x000000010707781a */ /* 0x000fe40000000000 */
[----:B------:R-:W-:Y:S02]  /*150d0*/  SGXT.U32 R6, R6, 0x1 ;  /* 0x000000010606781a */ /* 0x000fe40000000000 */
[----:B------:R-:W-:-:S02]  /*150e0*/  LOP3.LUT R7, R7, 0x84, RZ, 0xfc, !PT ;  /* 0x0000008407077812 */ /* 0x000fc400078efcff */
[----:B------:R-:W-:Y:S02]  /*150f0*/  LOP3.LUT R6, R6, 0x82, RZ, 0xfc, !PT ;  /* 0x0000008206067812 */ /* 0x000fe400078efcff */
[----:B---3--:R-:W-:Y:S02]  /*15100*/  PRMT R33, RZ, 0x7610, R33 ;  /* 0x00007610ff217816 */ /* 0x008fe40000000021 */
[----:B------:R-:W-:Y:S01]  /*15110*/  ISETP.GE.AND P3, PT, R6, UR5, PT ;  /* 0x0000000506007c0c */ /* 0x000fe2000bf66270 */
[----:B------:R-:W-:Y:S01]  /*15120*/  @!P1 IMAD.MOV.U32 R6, RZ, RZ, R34 ;  /* 0x000000ffff069224 */ /* 0x000fe200078e0022 */
[----:B------:R-:W-:Y:S01]  /*15130*/  ISETP.GE.AND P0, PT, R7, UR5, PT ;  /* 0x0000000507007c0c */ /* 0x000fe2000bf06270 */
[----:B------:R-:W-:Y:S01]  /*15140*/  @!P1 IMAD.MOV.U32 R7, RZ, RZ, R35 ;  /* 0x000000ffff079224 */ /* 0x000fe200078e0023 */
[----:B------:R-:W-:Y:S02]  /*15150*/  SHF.R.U32.HI R37, RZ, 0x6, R37 ;  /* 0x00000006ff257819 */ /* 0x000fe40000011625 */
[----:B------:R-:W-:-:S02]  /*15160*/  PRMT R0, RZ, 0x7610, R0 ;  /* 0x00007610ff007816 */ /* 0x000fc40000000000 */
[----:B------:R0:W3:Y:S01]  /*15170*/  @!P1 LDG.E.U16 R33, desc[UR10][R6.64] ;  /* 0x0000000a06219981 */ /* 0x0000e2000c1e1500 */
[----:B------:R-:W-:-:S04]  /*15180*/  SGXT.U32 R37, R37, 0x1 ;  /* 0x000000012525781a */ /* 0x000fc80000000000 */
[----:B------:R-:W-:Y:S01]  /*15190*/  LOP3.LUT R37, R37, 0x80, RZ, 0xfc, !PT ;  /* 0x0000008025257812 */ /* 0x000fe200078efcff */
[----:B0-----:R-:W-:Y:S02]  /*151a0*/  @!P4 IMAD.MOV.U32 R6, RZ, RZ, R2 ;  /* 0x000000ffff06c224 */ /* 0x001fe400078e0002 */
[----:B------:R-:W-:Y:S01]  /*151b0*/  @!P4 IMAD.MOV.U32 R7, RZ, RZ, R32 ;  /* 0x000000ffff07c224 */ /* 0x000fe200078e0020 */
[----:B------:R-:W-:-:S04]  /*151c0*/  ISETP.GE.AND P5, PT, R37, UR5, PT ;  /* 0x0000000525007c0c */ /* 0x000fc8000bfa6270 */
[----:B------:R-:W3:Y:S04]  /*151d0*/  @!P4 LDG.E.U16 R0, desc[UR10][R6.64] ;  /* 0x0000000a0600c981 */ /* 0x000ee8000c1e1500 */
[----:B--2---:R0:W-:Y:S04]  /*151e0*/  STL [R1+0x8c], R36 ;  /* 0x00008c2401007387 */ /* 0x0041e80000100800 */
[----:B0-----:R-:W2:Y:S04]  /*151f0*/  LDL.LU R36, [R1+0xf7c] ;  /* 0x000f7c0001247983 */ /* 0x001ea80000300800 */
[----:B------:R-:W2:Y:S04]  /*15200*/  LDL.LU R37, [R1+0xf78] ;  /* 0x000f780001257983 */ /* 0x000ea80000300800 */
[----:B------:R-:W2:Y:S04]  /*15210*/  LDL R6, [R1+0x590] ;  /* 0x0005900001067983 */ /* 0x000ea80000100800 */
[----:B------:R-:W2:Y:S01]  /*15220*/  LDL R7, [R1+0x594] ;  /* 0x0005940001077983 */ /* 0x000ea20000100800 */
[----:B------:R-:W0:Y:S03]  /*15230*/  S2R R32, SR_TID.X ;  /* 0x0000000000207919 */ /* 0x000e260000002100 */
[----:B------:R-:W2:Y:S04]  /*15240*/  LDL R35, [R1+0x42c] ;  /* 0x00042c0001237983 */ /* 0x000ea80000100800 */
[----:B------:R-:W2:Y:S04]  /*15250*/  LDL R34, [R1+0x430] ;  /* 0x0004300001227983 */ /* 0x000ea80000100800 */
[----:B------:R-:W2:Y:S04]  /*15260*/  LDL R2, [R1+0x5a8] ;  /* 0x0005a80001027983 */ /* 0x000ea80000100800 */
[----:B---3--:R1:W-:Y:S04]  /*15270*/  STL [R1+0x330], R0 ;  /* 0x0003300001007387 */ /* 0x0083e80000100800 */
[----:B-1----:R-:W3:Y:S04]  /*15280*/  LDL R0, [R1+0x5ac] ;  /* 0x0005ac0001007983 */ /* 0x002ee80000100800 */
[----:B------:R0:W-:Y:S02]  /*15290*/  STL [R1+0x334], R33 ;  /* 0x0003342101007387 */ /* 0x0001e40000100800 */
[----:B0-----:R-:W-:-:S02]  /*152a0*/  SHF.R.U32.HI R33, RZ, 0x6, R32 ;  /* 0x00000006ff217819 */ /* 0x001fc40000011620 */
[----:B------:R-:W-:Y:S02]  /*152b0*/  SHF.R.U32.HI R32, RZ, 0x6, R32 ;  /* 0x00000006ff207819 */ /* 0x000fe40000011620 */
[----:B------:R-:W-:Y:S02]  /*152c0*/  SGXT.U32 R33, R33, 0x1 ;  /* 0x000000012121781a */ /* 0x000fe40000000000 */
[----:B------:R-:W-:Y:S02]  /*152d0*/  SGXT.U32 R32, R32, 0x1 ;  /* 0x000000012020781a */ /* 0x000fe40000000000 */
[----:B----4-:R-:W-:Y:S02]  /*152e0*/  PRMT R21, RZ, 0x7610, R21 ;  /* 0x00007610ff157816 */ /* 0x010fe40000000015 */
[----:B------:R-:W-:Y:S02]  /*152f0*/  LOP3.LUT R32, R32, 0x86, RZ, 0xfc, !PT ;  /* 0x0000008620207812 */ /* 0x000fe400078efcff */
[----:B------:R-:W-:-:S02]  /*15300*/  LOP3.LUT R33, R33, 0x88, RZ, 0xfc, !PT ;  /* 0x0000008821217812 */ /* 0x000fc400078efcff */
[----:B------:R-:W-:Y:S02]  /*15310*/  ISETP.GE.AND P1, PT, R32, UR5, PT ;  /* 0x0000000520007c0c */ /* 0x000fe4000bf26270 */
[----:B------:R-:W4:Y:S01]  /*15320*/  LDL.LU R32, [R1+0xf74] ;  /* 0x000f740001207983 */ /* 0x000f220000300800 */
[----:B------:R-:W-:-:S03]  /*15330*/  ISETP.GE.AND P4, PT, R33, UR5, PT ;  /* 0x0000000521007c0c */ /* 0x000fc6000bf86270 */
[----:B------:R-:W3:Y:S01]  /*15340*/  LDL.LU R33, [R1+0xf70] ;  /* 0x000f700001217983 */ /* 0x000ee20000300800 */
        /* <DEDUP_REMOVED lines=26> */
[----:B------:R-:W-:Y:S01]  /*154f0*/  @!P1 IMAD.MOV.U32 R7, RZ, RZ, R35 ;  /* 0x000000ffff079224 */ /* 0x000fe200078e0023 */
        /* <DEDUP_REMOVED lines=12> */
[----:B------:R-:W-:-:S04]  /*155c0*/  LOP3.LUT R36, R36, 0x8e, RZ, 0xfc, !PT ;  /* 0x0000008e24247812 */ /* 0x000fc800078efcff */
[----:B------:R-:W-:Y:S02]  /*155d0*/  ISETP.GE.AND P0, PT, R36, UR5, PT ;  /* 0x0000000524007c0c */ /* 0x000fe4000bf06270 */
[----:B------:R-:W4:Y:S01]  /*155e0*/  LDL R36, [R1+0x5c0] ;  /* 0x0005c00001247983 */ /* 0x000f220000100800 */
[----:B---3--:R-:W-:Y:S02]  /*155f0*/  @!P4 IMAD.MOV.U32 R6, RZ, RZ, R0 ;  /* 0x000000ffff06c224 */ /* 0x008fe400078e0000 */
[----:B------:R-:W-:Y:S02]  /*15600*/  @!P4 IMAD.MOV.U32 R7, RZ, RZ, R2 ;  /* 0x000000ffff07c224 */ /* 0x000fe400078e0002 */
[----:B------:R-:W3:Y:S04]  /*15610*/  LDL R2, [R1+0x5cc] ;  /* 0x0005cc0001027983 */ /* 0x000ee80000100800 */
[----:B------:R0:W3:Y:S04]  /*15620*/  @!P4 LDG.E.U16 R18, desc[UR10][R6.64] ;  /* 0x0000000a0612c981 */ /* 0x0000e8000c1e1500 */
[----:B--2---:R1:W-:Y:S04]  /*15630*/  STL [R1+0x328], R19 ;  /* 0x0003281301007387 */ /* 0x0043e80000100800 */
[----:B------:R-:W0:Y:S04]  /*15640*/  LDL R6, [R1+0x5b0] ;  /* 0x0005b00001067983 */ /* 0x000e280000100800 */
[----:B------:R-:W0:Y:S01]  /*15650*/  LDL R7, [R1+0x5b4] ;  /* 0x0005b40001077983 */ /* 0x000e220000100800 */
[----:B----4-:R-:W-:Y:S01]  /*15660*/  PRMT R32, RZ, 0x7610, R32 ;  /* 0x00007610ff207816 */ /* 0x010fe20000000020 */
[----:B-1----:R-:W1:Y:S01]  /*15670*/  S2R R19, SR_TID.X ;  /* 0x0000000000137919 */ /* 0x002e620000002100 */
[----:B0-----:R-:W-:-:S04]  /*15680*/  @!P5 LOP3.LUT R7, R7, R6, RZ, 0x3c, !PT ;  /* 0x000000060707d212 */ /* 0x001fc800078e3cff */
[----:B------:R-:W-:-:S04]  /*15690*/  @!P5 LOP3.LUT R6, R7, R6, RZ, 0x3c, !PT ;  /* 0x000000060706d212 */ /* 0x000fc800078e3cff */
[----:B------:R-:W-:-:S05]  /*156a0*/  @!P5 LOP3.LUT R7, R7, R6, RZ, 0x3c, !PT ;  /* 0x000000060707d212 */ /* 0x000fca00078e3cff */
[----:B------:R-:W2:Y:S01]  /*156b0*/  @!P5 LDG.E.U16 R32, desc[UR10][R6.64] ;  /* 0x0000000a0620d981 */ /* 0x000ea2000c1e1500 */
[--C-:B-1----:R-:W-:Y:S02]  /*156c0*/  SHF.R.U32.HI R0, RZ, 0x6, R19.reuse ;  /* 0x00000006ff007819 */ /* 0x102fe40000011613 */
[----:B------:R-:W-:Y:S02]  /*156d0*/  SHF.R.U32.HI R19, RZ, 0x6, R19 ;  /* 0x00000006ff137819 */ /* 0x000fe40000011613 */
[----:B------:R-:W-:Y:S02]  /*156e0*/  SGXT.U32 R0, R0, 0x1 ;  /* 0x000000010000781a */ /* 0x000fe40000000000 */
[----:B------:R-:W-:Y:S02]  /*156f0*/  SGXT.U32 R19, R19, 0x1 ;  /* 0x000000011313781a */ /* 0x000fe40000000000 */
[----:B------:R-:W-:Y:S02]  /*15700*/  LOP3.LUT R0, R0, 0x92, RZ, 0xfc, !PT ;  /* 0x0000009200007812 */ /* 0x000fe400078efcff */
[----:B------:R-:W-:-:S02]  /*15710*/  LOP3.LUT R19, R19, 0x90, RZ, 0xfc, !PT ;  /* 0x0000009013137812 */ /* 0x000fc400078efcff */
[----:B------:R-:W-:Y:S02]  /*15720*/  ISETP.GE.AND P4, PT, R0, UR5, PT ;  /* 0x0000000500007c0c */ /* 0x000fe4000bf86270 */
[----:B------:R-:W-:Y:S02]  /*15730*/  ISETP.GE.AND P1, PT, R19, UR5, PT ;  /* 0x0000000513007c0c */ /* 0x000fe4000bf26270 */
[----:B------:R-:W4:Y:S04]  /*15740*/  LDL.LU R19, [R1+0xf68] ;  /* 0x000f680001137983 */ /* 0x000f280000300800 */
        /* <DEDUP_REMOVED lines=16> */
[----:B------:R0:W3:Y:S04]  /*15850*/  @!P0 LDG.E.U16 R33, desc[UR10][R6.64] ;  /* 0x0000000a06218981 */ /* 0x0000e8000c1e1500 */
[----:B--2---:R1:W-:Y:S02]  /*15860*/  STL [R1+0x324], R37 ;  /* 0x0003242501007387 */ /* 0x0043e40000100800 */
[----:B-1----:R-:W0:Y:S01]  /*15870*/  S2R R37, SR_TID.X ;  /* 0x0000000000257919 */ /* 0x002e220000002100 */
[----:B----4-:R-:W-:Y:S02]  /*15880*/  PRMT R19, RZ, 0x7610, R19 ;  /* 0x00007610ff137816 */ /* 0x010fe40000000013 */
[----:B---3--:R-:W-:Y:S02]  /*15890*/  PRMT R0, RZ, 0x7610, R0 ;  /* 0x00007610ff007816 */ /* 0x008fe40000000000 */
[----:B0-----:R-:W-:-:S02]  /*158a0*/  SHF.R.U32.HI R7, RZ, 0x6, R37 ;  /* 0x00000006ff077819 */ /* 0x001fc40000011625 */
[--C-:B------:R-:W-:Y:S02]  /*158b0*/  SHF.R.U32.HI R6, RZ, 0x6, R37.reuse ;  /* 0x00000006ff067819 */ /* 0x100fe40000011625 */
[----:B------:R-:W-:Y:S02]  /*158c0*/  SGXT.U32 R7, R7, 0x1 ;  /* 0x000000010707781a */ /* 0x000fe40000000000 */
[----:B------:R-:W-:Y:S02]  /*158d0*/  SGXT.U32 R6, R6, 0x1 ;  /* 0x000000010606781a */ /* 0x000fe40000000000 */
[----:B------:R-:W-:Y:S02]  /*158e0*/  LOP3.LUT R7, R7, 0x98, RZ, 0xfc, !PT ;  /* 0x0000009807077812 */ /* 0x000fe400078efcff */
[----:B------:R-:W-:Y:S02]  /*158f0*/  LOP3.LUT R6, R6, 0x96, RZ, 0xfc, !PT ;  /* 0x0000009606067812 */ /* 0x000fe400078efcff */
[----:B------:R-:W-:-:S02]  /*15900*/  SHF.R.U32.HI R37, RZ, 0x6, R37 ;  /* 0x00000006ff257819 */ /* 0x000fc40000011625 */
[----:B------:R-:W-:Y:S01]  /*15910*/  ISETP.GE.AND P3, PT, R6, UR5, PT ;  /* 0x0000000506007c0c */ /* 0x000fe2000bf66270 */
[----:B------:R-:W-:Y:S01]  /*15920*/  @!P1 IMAD.MOV.U32 R6, RZ, RZ, R35 ;  /* 0x000000ffff069224 */ /* 0x000fe200078e0023 */
[----:B------:R-:W-:Y:S01]  /*15930*/  ISETP.GE.AND P0, PT, R7, UR5, PT ;  /* 0x0000000507007c0c */ /* 0x000fe2000bf06270 */
[----:B------:R-:W-:Y:S01]  /*15940*/  @!P1 IMAD.MOV.U32 R7, RZ, RZ, R36 ;  /* 0x000000ffff079224 */ /* 0x000fe200078e0024 */
[----:B------:R-:W-:-:S04]  /*15950*/  SGXT.U32 R37, R37, 0x1 ;  /* 0x000000012525781a */ /* 0x000fc80000000000 */
[----:B------:R-:W-:Y:S01]  /*15960*/  LOP3.LUT R37, R37, 0x94, RZ, 0xfc, !PT ;  /* 0x0000009425257812 */ /* 0x000fe200078efcff */
[----:B------:R0:W2:Y:S03]  /*15970*/  @!P1 LDG.E.U16 R19, desc[UR10][R6.64] ;  /* 0x0000000a06139981 */ /* 0x0000a6000c1e1500 */
[----:B------:R-:W-:Y:S01]  /*15980*/  ISETP.GE.AND P5, PT, R37, UR5, PT ;  /* 0x0000000525007c0c */ /* 0x000fe2000bfa6270 */
[----:B0-----:R-:W-:Y:S02]  /*15990*/  @!P4 IMAD.MOV.U32 R6, RZ, RZ, R2 ;  /* 0x000000ffff06c224 */ /* 0x001fe400078e0002 */
[----:B------:R-:W-:-:S05]  /*159a0*/  @!P4 IMAD.MOV.U32 R7, RZ, RZ, R34 ;  /* 0x000000ffff07c224 */ /* 0x000fca00078e0022 */
[----:B------:R-:W3:Y:S04]  /*159b0*/  @!P4 LDG.E.U16 R0, desc[UR10][R6.64] ;  /* 0x0000000a0600c981 */ /* 0x000ee8000c1e1500 */
[----:B------:R0:W-:Y:S04]  /*159c0*/  STL [R1+0x320], R33 ;  /* 0x0003202101007387 */ /* 0x0001e80000100800 */
[----:B0-----:R-:W4:Y:S04]  /*159d0*/  LDL.LU R33, [R1+0xf5c] ;  /* 0x000f5c0001217983 */ /* 0x001f280000300800 */
[----:B------:R-:W2:Y:S04]  /*159e0*/  LDL.LU R37, [R1+0xf58] ;  /* 0x000f580001257983 */ /* 0x000ea80000300800 */
[----:B------:R-:W4:Y:S04]  /*159f0*/  LDL R6, [R1+0x5d0] ;  /* 0x0005d00001067983 */ /* 0x000f280000100800 */
[----:B------:R-:W4:Y:S04]  /*15a00*/  LDL R7, [R1+0x5d4] ;  /* 0x0005d40001077983 */ /* 0x000f280000100800 */
[----:B------:R-:W4:Y:S04]  /*15a10*/  LDL R36, [R1+0x5dc] ;  /* 0x0005dc0001247983 */ /* 0x000f280000100800 */
[----:B------:R-:W4:Y:S04]  /*15a20*/  LDL R35, [R1+0x5e0] ;  /* 0x0005e00001237983 */ /* 0x000f280000100800 */
[----:B------:R-:W4:Y:S04]  /*15a30*/  LDL R34, [R1+0x5e4] ;  /* 0x0005e40001227983 */ /* 0x000f280000100800 */
[----:B---3--:R0:W-:Y:S01]  /*15a40*/  STL [R1+0x4c], R0 ;  /* 0x00004c0001007387 */ /* 0x0081e20000100800 */
[----:B--2---:R-:W-:-:S02]  /*15a50*/  PRMT R37, RZ, 0x7610, R37 ;  /* 0x00007610ff257816 */ /* 0x004fc40000000025 */
[----:B----4-:R-:W-:-:S04]  /*15a60*/  @!P5 LOP3.LUT R7, R7, R6, RZ, 0x3c, !PT ;  /* 0x000000060707d212 */ /* 0x010fc800078e3cff */
[----:B------:R-:W-:-:S04]  /*15a70*/  @!P5 LOP3.LUT R6, R7, R6, RZ, 0x3c, !PT ;  /* 0x000000060706d212 */ /* 0x000fc800078e3cff */
[----:B------:R-:W-:-:S05]  /*15a80*/  @!P5 LOP3.LUT R7, R7, R6, RZ, 0x3c, !PT ;  /* 0x000000060707d212 */ /* 0x000fca00078e3cff */
[----:B------:R1:W2:Y:S04]  /*15a90*/  @!P5 LDG.E.U16 R37, desc[UR10][R6.64] ;  /* 0x0000000a0625d981 */ /* 0x0002a8000c1e1500 */
[----:B------:R-:W1:Y:S04]  /*15aa0*/  LDL R6, [R1+0x43c] ;  /* 0x00043c0001067983 */ /* 0x000e680000100800 */
[----:B------:R-:W1:Y:S01]  /*15ab0*/  LDL R7, [R1+0x440] ;  /* 0x0004400001077983 */ /* 0x000e620000100800 */
[----:B------:R-:W-:Y:S01]  /*15ac0*/  PRMT R33, RZ, 0x7610, R33 ;  /* 0x00007610ff217816 */ /* 0x000fe20000000021 */
[----:B------:R-:W0:Y:S01]  /*15ad0*/  S2R R2, SR_TID.X ;  /* 0x0000000000027919 */ /* 0x000e220000002100 */
[----:B-1----:R-:W-:-:S04]  /*15ae0*/  @!P3 LOP3.LUT R7, R7, R6, RZ, 0x3c, !PT ;  /* 0x000000060707b212 */ /* 0x002fc800078e3cff */
[----:B------:R-:W-:-:S04]  /*15af0*/  @!P3 LOP3.LUT R6, R7, R6, RZ, 0x3c, !PT ;  /* 0x000000060706b212 */ /* 0x000fc800078e3cff */
[----:B------:R-:W-:-:S05]  /*15b00*/  @!P3 LOP3.LUT R7, R7, R6, RZ, 0x3c, !PT ;  /* 0x000000060707b212 */ /* 0x000fca00078e3cff */
[----:B------:R-:W3:Y:S01]  /*15b10*/  @!P3 LDG.E.U16 R33, desc[UR10][R6.64] ;  /* 0x0000000a0621b981 */ /* 0x000ee2000c1e1500 */
[--C-:B0-----:R-:W-:Y:S02]  /*15b20*/  SHF.R.U32.HI R0, RZ, 0x6, R2.reuse ;  /* 0x00000006ff007819 */ /* 0x101fe40000011602 */
[----:B------:R-:W-:Y:S02]  /*15b30*/  SHF.R.U32.HI R2, RZ, 0x6, R2 ;  /* 0x00000006ff027819 */ /* 0x000fe40000011602 */
[----:B------:R-:W-:Y:S02]  /*15b40*/  SGXT.U32 R0, R0, 0x1 ;  /* 0x000000010000781a */ /* 0x000fe40000000000 */
[----:B------:R-:W-:Y:S02]  /*15b50*/  SGXT.U32 R2, R2, 0x1 ;  /* 0x000000010202781a */ /* 0x000fe40000000000 */
[----:B------:R-:W-:Y:S02]  /*15b60*/  LOP3.LUT R0, R0, 0xa0, RZ, 0xfc, !PT ;  /* 0x000000a000007812 */ /* 0x000fe400078efcff */
[----:B------:R-:W-:-:S02]  /*15b70*/  LOP3.LUT R2, R2, 0x9a, RZ, 0xfc, !PT ;  /* 0x0000009a02027812 */ /* 0x000fc400078efcff */
[----:B------:R-:W-:Y:S02]  /*15b80*/  ISETP.GE.AND P4, PT, R0, UR5, PT ;  /* 0x0000000500007c0c */ /* 0x000fe4000bf86270 */
[----:B------:R-:W-:Y:S01]  /*15b90*/  ISETP.GE.AND P1, PT, R2, UR5, PT ;  /* 0x0000000502007c0c */ /* 0x000fe2000bf26270 */
[----:B------:R-:W4:Y:S04]  /*15ba0*/  LDL R0, [R1+0x5f4] ;  /* 0x0005f40001007983 */ /* 0x000f280000100800 */
[----:B------:R-:W4:Y:S04]  /*15bb0*/  LDL R2, [R1+0x5f0] ;  /* 0x0005f00001027983 */ /* 0x000f280000100800 */
[----:B--2---:R-:W-:Y:S04]  /*15bc0*/  STL [R1+0x31c], R37 ;  /* 0x00031c2501007387 */ /* 0x004fe80000100800 */
[----:B---3--:R0:W-:Y:S04]  /*15bd0*/  STL [R1+0x318], R33 ;  /* 0x0003182101007387 */ /* 0x0081e80000100800 */
[----:B0-----:R-:W2:Y:S04]  /*15be0*/  LDL.LU R33, [R1+0xf54] ;  /* 0x000f540001217983 */ /* 0x001ea80000300800 */
[----:B------:R-:W3:Y:S01]  /*15bf0*/  LDL R7, [R1+0x5d8] ;  /* 0x0005d80001077983 */ /* 0x000ee20000100800 */
[----:B------:R-:W-:Y:S01]  /*15c00*/  PRMT R16, RZ, 0x7610, R16 ;  /* 0x00007610ff107816 */ /* 0x000fe20000000010 */
[----:B------:R-:W-:Y:S01]  /*15c10*/  @!P0 IMAD.MOV.U32 R6, RZ, RZ, R36 ;  /* 0x000000ffff068224 */ /* 0x000fe200078e0024 */
[----:B------:R-:W-:Y:S01]  /*15c20*/  PRMT R32, RZ, 0x7610, R32 ;  /* 0x00007610ff207816 */ /* 0x000fe20000000020 */
[----:B------:R-:W0:Y:S03]  /*15c30*/  S2R R37, SR_TID.X ;  /* 0x0000000000257919 */ /* 0x000e260000002100 */
[----:B---3--:R1:W3:Y:S02]  /*15c40*/  @!P0 LDG.E.U16 R16, desc[UR10][R6.64] ;  /* 0x0000000a06108981 */ /* 0x0082e4000c1e1500 */
[----:B-1----:R-:W-:-:S02]  /*15c50*/  @!P1 IMAD.MOV.U32 R6, RZ, RZ, R34 ;  /* 0x000000ffff069224 */ /* 0x002fc400078e0022 */
[----:B------:R-:W-:Y:S01]  /*15c60*/  @!P1 IMAD.MOV.U32 R7, RZ, RZ, R35 ;  /* 0x000000ffff079224 */ /* 0x000fe200078e0023 */
[----:B0-----:R-:W-:Y:S01]  /*15c70*/  SHF.R.U32.HI R36, RZ, 0x6, R37 ;  /* 0x00000006ff247819 */ /* 0x001fe20000011625 */
[----:B------:R-:W2:Y:S04]  /*15c80*/  LDL R35, [R1+0x63c] ;  /* 0x00063c0001237983 */ /* 0x000ea80000100800 */
[----:B------:R4:W2:Y:S01]  /*15c90*/  @!P1 LDG.E.U16 R32, desc[UR10][R6.64] ;  /* 0x0000000a06209981 */ /* 0x0008a2000c1e1500 */
[----:B------:R-:W-:Y:S02]  /*15ca0*/  SGXT.U32 R36, R36, 0x1 ;  /* 0x000000012424781a */ /* 0x000fe40000000000 */
[----:B------:R-:W-:Y:S01]  /*15cb0*/  PRMT R17, RZ, 0x7610, R17 ;  /* 0x00007610ff117816 */ /* 0x000fe20000000011 */
[----:B------:R-:W3:Y:S01]  /*15cc0*/  LDL R34, [R1+0x650] ;  /* 0x0006500001227983 */ /* 0x000ee20000100800 */
[----:B------:R-:W-:-:S04]  /*15cd0*/  LOP3.LUT R36, R36, 0xa8, RZ, 0xfc, !PT ;  /* 0x000000a824247812 */ /* 0x000fc800078efcff */
[----:B------:R-:W-:Y:S02]  /*15ce0*/  ISETP.GE.AND P5, PT, R36, UR5, PT ;  /* 0x0000000524007c0c */ /* 0x000fe4000bfa6270 */
[--C-:B------:R-:W-:Y:S02]  /*15cf0*/  SHF.R.U32.HI R36, RZ, 0x6, R37.reuse ;  /* 0x00000006ff247819 */ /* 0x100fe40000011625 */
[----:B------:R-:W-:-:S04]  /*15d00*/  SHF.R.U32.HI R37, RZ, 0x6, R37 ;  /* 0x00000006ff257819 */ /* 0x000fc80000011625 */
[----:B------:R-:W-:Y:S02]  /*15d10*/  SGXT.U32 R37, R37, 0x1 ;  /* 0x000000012525781a */ /* 0x000fe40000000000 */
[----:B------:R-:W-:Y:S02]  /*15d20*/  SGXT.U32 R36, R36, 0x1 ;  /* 0x000000012424781a */ /* 0x000fe40000000000 */
[----:B------:R-:W-:Y:S02]  /*15d30*/  LOP3.LUT R37, R37, 0xb0, RZ, 0xfc, !PT ;  /* 0x000000b025257812 */ /* 0x000fe400078efcff */
[----:B------:R-:W-:Y:S01]  /*15d40*/  LOP3.LUT R36, R36, 0xb8, RZ, 0xfc, !PT ;  /* 0x000000b824247812 */ /* 0x000fe200078efcff */
[----:B----4-:R-:W-:Y:S01]  /*15d50*/  @!P4 IMAD.MOV.U32 R6, RZ, RZ, R0 ;  /* 0x000000ffff06c224 */ /* 0x010fe200078e0000 */
[----:B------:R-:W-:Y:S01]  /*15d60*/  ISETP.GE.AND P3, PT, R37, UR5, PT ;  /* 0x0000000525007c0c */ /* 0x000fe2000bf66270 */
[----:B------:R-:W-:Y:S01]  /*15d70*/  @!P4 IMAD.MOV.U32 R7, RZ, RZ, R2 ;  /* 0x000000ffff07c224 */ /* 0x000fe200078e0002 */
[----:B------:R-:W4:Y:S01]  /*15d80*/  LDL R37, [R1+0x60c] ;  /* 0x00060c0001257983 */ /* 0x000f220000100800 */
[----:B------:R-:W-:-:S03]  /*15d90*/  ISETP.GE.AND P0, PT, R36, UR5, PT ;  /* 0x0000000524007c0c */ /* 0x000fc6000bf06270 */
[----:B------:R-:W3:Y:S04]  /*15da0*/  LDL R36, [R1+0x638] ;  /* 0x0006380001247983 */ /* 0x000ee80000100800 */
[----:B------:R0:W3:Y:S01]  /*15db0*/  @!P4 LDG.E.U16 R17, desc[UR10][R6.64] ;  /* 0x0000000a0611c981 */ /* 0x0000e2000c1e1500 */
[----:B------:R-:W0:Y:S03]  /*15dc0*/  S2R R2, SR_TID.X ;  /* 0x0000000000027919 */ /* 0x000e260000002100 */
[----:B--2---:R1:W-:Y:S04]  /*15dd0*/  STL [R1+0x2c], R32 ;  /* 0x00002c2001007387 */ /* 0x0043e80000100800 */
[----:B------:R-:W2:Y:S01]  /*15de0*/  LDL R7, [R1+0x608] ;  /* 0x0006080001077983 */ /* 0x000ea20000100800 */
[----:B0-----:R-:W-:-:S04]  /*15df0*/  SHF.R.U32.HI R6, RZ, 0x6, R2 ;  /* 0x00000006ff067819 */ /* 0x001fc80000011602 */
[----:B------:R-:W-:Y:S01]  /*15e00*/  SGXT.U32 R6, R6, 0x1 ;  /* 0x000000010606781a */ /* 0x000fe20000000000 */
[----:B-1----:R-:W3:Y:S03]  /*15e10*/  LDL R32, [R1+0x654] ;  /* 0x0006540001207983 */ /* 0x002ee60000100800 */
[----:B------:R-:W-:Y:S02]  /*15e20*/  LOP3.LUT R6, R6, 0xc8, RZ, 0xfc, !PT ;  /* 0x000000c806067812 */ /* 0x000fe400078efcff */
[----:B------:R-:W-:Y:S02]  /*15e30*/  PRMT R14, RZ, 0x7610, R14 ;  /* 0x00007610ff0e7816 */ /* 0x000fe4000000000e */
[----:B------:R-:W-:Y:S01]  /*15e40*/  ISETP.GE.AND P4, PT, R6, UR5, PT ;  /* 0x0000000506007c0c */ /* 0x000fe2000bf86270 */
[----:B----4-:R-:W-:Y:S01]  /*15e50*/  @!P5 IMAD.MOV.U32 R6, RZ, RZ, R37 ;  /* 0x000000ffff06d224 */ /* 0x010fe200078e0025 */
[----:B------:R-:W-:-:S02]  /*15e60*/  SHF.R.U32.HI R0, RZ, 0x6, R2 ;  /* 0x00000006ff007819 */ /* 0x000fc40000011602 */
[----:B------:R-:W4:Y:S02]  /*15e70*/  LDL R2, [R1+0x668] ;  /* 0x0006680001027983 */ /* 0x000f240000100800 */
[----:B------:R-:W-:-:S04]  /*15e80*/  SGXT.U32 R0, R0, 0x1 ;  /* 0x000000010000781a */ /* 0x000fc80000000000 */
[----:B------:R-:W-:-:S04]  /*15e90*/  LOP3.LUT R0, R0, 0xc0, RZ, 0xfc, !PT ;  /* 0x000000c000007812 */ /* 0x000fc800078efcff */
[----:B------:R-:W-:Y:S02]  /*15ea0*/  ISETP.GE.AND P1, PT, R0, UR5, PT ;  /* 0x0000000500007c0c */ /* 0x000fe4000bf26270 */
[----:B------:R-:W3:Y:S04]  /*15eb0*/  LDL R0, [R1+0x66c] ;  /* 0x00066c0001007983 */ /* 0x000ee80000100800 */
[----:B--2---:R0:W2:Y:S04]  /*15ec0*/  @!P5 LDG.E.U16 R14, desc[UR10][R6.64] ;  /* 0x0000000a060ed981 */ /* 0x0040a8000c1e1500 */
[----:B------:R-:W0:Y:S04]  /*15ed0*/  LDL R6, [R1+0x620] ;  /* 0x0006200001067983 */ /* 0x000e280000100800 */
[----:B------:R-:W0:Y:S01]  /*15ee0*/  LDL R7, [R1+0x624] ;  /* 0x0006240001077983 */ /* 0x000e220000100800 */
[----:B------:R-:W-:-:S02]  /*15ef0*/  PRMT R15, RZ, 0x7610, R15 ;  /* 0x00007610ff0f7816 */ /* 0x000fc4000000000f */
[----:B------:R-:W-:Y:S02]  /*15f00*/  PRMT R10, RZ, 0x7610, R10 ;  /* 0x00007610ff0a7816 */ /* 0x000fe4000000000a */
[----:B------:R-:W-:Y:S02]  /*15f10*/  PRMT R11, RZ, 0x7610, R11 ;  /* 0x00007610ff0b7816 */ /* 0x000fe4000000000b */
[----:B------:R-:W-:Y:S01]  /*15f20*/  PRMT R12, RZ, 0x7610, R12 ;  /* 0x00007610ff0c7816 */ /* 0x000fe2000000000c */
[----:B------:R-:W1:Y:S01]  /*15f30*/  S2R R37, SR_TID.X ;  /* 0x0000000000257919 */ /* 0x000e620000002100 */
[----:B0-----:R-:W-:-:S04]  /*15f40*/  @!P3 LOP3.LUT R7, R7, R6, RZ, 0x3c, !PT ;  /* 0x000000060707b212 */ /* 0x001fc800078e3cff */
[----:B------:R-:W-:-:S04]  /*15f50*/  @!P3 LOP3.LUT R6, R7, R6, RZ, 0x3c, !PT ;  /* 0x000000060706b212 */ /* 0x000fc800078e3cff */
[----:B------:R-:W-:-:S05]  /*15f60*/  @!P3 LOP3.LUT R7, R7, R6, RZ, 0x3c, !PT ;  /* 0x000000060707b212 */ /* 0x000fca00078e3cff */
[----:B------:R0:W2:Y:S02]  /*15f70*/  @!P3 LDG.E.U16 R15, desc[UR10][R6.64] ;  /* 0x0000000a060fb981 */ /* 0x0000a4000c1e1500 */
[----:B0-----:R-:W-:Y:S02]  /*15f80*/  @!P0 IMAD.MOV.U32 R6, RZ, RZ, R35 ;  /* 0x000000ffff068224 */ /* 0x001fe400078e0023 */
[----:B---3--:R-:W-:-:S05]  /*15f90*/  @!P0 IMAD.MOV.U32 R7, RZ, RZ, R36 ;  /* 0x000000ffff078224 */ /* 0x008fca00078e0024 */
[----:B------:R0:W3:Y:S02]  /*15fa0*/  @!P0 LDG.E.U16 R10, desc[UR10][R6.64] ;  /* 0x0000000a060a8981 */ /* 0x0000e4000c1e1500 */
[----:B0-----:R-:W-:Y:S02]  /*15fb0*/  @!P1 IMAD.MOV.U32 R6, RZ, RZ, R32 ;  /* 0x000000ffff069224 */ /* 0x001fe400078e0020 */
[----:B------:R-:W-:Y:S01]  /*15fc0*/  @!P1 IMAD.MOV.U32 R7, RZ, RZ, R34 ;  /* 0x000000ffff079224 */ /* 0x000fe200078e0022 */
[--C-:B-1----:R-:W-:Y:S01]  /*15fd0*/  SHF.R.U32.HI R35, RZ, 0x6, R37.reuse ;  /* 0x00000006ff237819 */ /* 0x102fe20000011625 */
[----:B------:R-:W2:Y:S04]  /*15fe0*/  LDL R32, [R1+0x6b4] ;  /* 0x0006b40001207983 */ /* 0x000ea80000100800 */
[----:B------:R0:W2:Y:S01]  /*15ff0*/  @!P1 LDG.E.U16 R11, desc[UR10][R6.64] ;  /* 0x0000000a060b9981 */ /* 0x0000a2000c1e1500 */
[----:B------:R-:W-:-:S02]  /*16000*/  SHF.R.U32.HI R36, RZ, 0x6, R37 ;  /* 0x00000006ff247819 */ /* 0x000fc40000011625 */
[----:B------:R-:W-:Y:S01]  /*16010*/  PRMT R13, RZ, 0x7610, R13 ;  /* 0x00007610ff0d7816 */ /* 0x000fe2000000000d */
[----:B------:R-:W2:Y:S01]  /*16020*/  LDL R34, [R1+0x6cc] ;  /* 0x0006cc0001227983 */ /* 0x000ea20000100800 */
[----:B0-----:R-:W-:Y:S02]  /*16030*/  @!P4 IMAD.MOV.U32 R6, RZ, RZ, R0 ;  /* 0x000000ffff06c224 */ /* 0x001fe400078e0000 */
[----:B----4-:R-:W-:Y:S01]  /*16040*/  @!P4 IMAD.MOV.U32 R7, RZ, RZ, R2 ;  /* 0x000000ffff07c224 */ /* 0x010fe200078e0002 */
[----:B------:R-:W-:Y:S01]  /*16050*/  SGXT.U32 R35, R35, 0x1 ;  /* 0x000000012323781a */ /* 0x000fe20000000000 */
[----:B------:R-:W4:Y:S04]  /*16060*/  LDL R2, [R1+0x6e0] ;  /* 0x0006e00001027983 */ /* 0x000f280000100800 */
[----:B------:R0:W2:Y:S01]  /*16070*/  @!P4 LDG.E.U16 R12, desc[UR10][R6.64] ;  /* 0x0000000a060cc981 */ /* 0x0000a2000c1e1500 */
[----:B------:R-:W-:-:S03]  /*16080*/  SGXT.U32 R36, R36, 0x1 ;  /* 0x000000012424781a */ /* 0x000fc60000000000 */
[----:B------:R-:W2:Y:S04]  /*16090*/  LDL R0, [R1+0x6e4] ;  /* 0x0006e40001007983 */ /* 0x000ea80000100800 */
[----:B------:R-:W0:Y:S04]  /*160a0*/  LDL R6, [R1+0x680] ;  /* 0x0006800001067983 */ /* 0x000e280000100800 */
[----:B------:R-:W0:Y:S01]  /*160b0*/  LDL R7, [R1+0x684] ;  /* 0x0006840001077983 */ /* 0x000e220000100800 */
[----:B------:R-:W-:-:S04]  /*160c0*/  LOP3.LUT R35, R35, 0xd0, RZ, 0xfc, !PT ;  /* 0x000000d023237812 */ /* 0x000fc800078efcff */
[----:B------:R-:W-:Y:S02]  /*160d0*/  ISETP.GE.AND P5, PT, R35, UR5, PT ;  /* 0x0000000523007c0c */ /* 0x000fe4000bfa6270 */
[----:B------:R-:W-:Y:S02]  /*160e0*/  LOP3.LUT R36, R36, 0xe0, RZ, 0xfc, !PT ;  /* 0x000000e024247812 */ /* 0x000fe400078efcff */
[--C-:B------:R-:W-:Y:S02]  /*160f0*/  SHF.R.U32.HI R35, RZ, 0x6, R37.reuse ;  /* 0x00000006ff237819 */ /* 0x100fe40000011625 */
[----:B------:R-:W-:Y:S02]  /*16100*/  ISETP.GE.AND P0, PT, R36, UR5, PT ;  /* 0x0000000524007c0c */ /* 0x000fe4000bf06270 */
[--C-:B------:R-:W-:Y:S02]  /*16110*/  SHF.R.U32.HI R36, RZ, 0x6, R37.reuse ;  /* 0x00000006ff247819 */ /* 0x100fe40000011625 */
[----:B------:R-:W-:-:S02]  /*16120*/  SHF.R.U32.HI R37, RZ, 0x6, R37 ;  /* 0x00000006ff257819 */ /* 0x000fc40000011625 */
[----:B------:R-:W-:Y:S02]  /*16130*/  SGXT.U32 R35, R35, 0x1 ;  /* 0x000000012323781a */ /* 0x000fe40000000000 */
[----:B------:R-:W-:Y:S02]  /*16140*/  SGXT.U32 R37, R37, 0x1 ;  /* 0x000000012525781a */ /* 0x000fe40000000000 */
[----:B------:R-:W-:Y:S02]  /*16150*/  LOP3.LUT R35, R35, 0xd8, RZ, 0xfc, !PT ;  /* 0x000000d823237812 */ /* 0x000fe400078efcff */
[----:B------:R-:W-:Y:S02]  /*16160*/  SGXT.U32 R36, R36, 0x1 ;  /* 0x000000012424781a */ /* 0x000fe40000000000 */
[----:B------:R-:W-:Y:S02]  /*16170*/  LOP3.LUT R37, R37, 0xe8, RZ, 0xfc, !PT ;  /* 0x000000e825257812 */ /* 0x000fe400078efcff */
[----:B------:R-:W-:-:S02]  /*16180*/  LOP3.LUT R36, R36, 0xf0, RZ, 0xfc, !PT ;  /* 0x000000f024247812 */ /* 0x000fc400078efcff */
[----:B------:R-:W-:Y:S02]  /*16190*/  ISETP.GE.AND P3, PT, R35, UR5, PT ;  /* 0x0000000523007c0c */ /* 0x000fe4000bf66270 */
[----:B------:R-:W2:Y:S01]  /*161a0*/  LDL R35, [R1+0x69c] ;  /* 0x00069c0001237983 */ /* 0x000ea20000100800 */
[----:B------:R-:W-:Y:S02]  /*161b0*/  ISETP.GE.AND P1, PT, R37, UR5, PT ;  /* 0x0000000525007c0c */ /* 0x000fe4000bf26270 */
[----:B------:R-:W-:Y:S01]  /*161c0*/  ISETP.GE.AND P4, PT, R36, UR5, PT ;  /* 0x0000000524007c0c */ /* 0x000fe2000bf86270 */
[----:B------:R-:W3:Y:S04]  /*161d0*/  LDL.LU R37, [R1+0xf50] ;  /* 0x000f500001257983 */ /* 0x000ee80000300800 */
[----:B------:R-:W3:Y:S01]  /*161e0*/  LDL.LU R36, [R1+0xf4c] ;  /* 0x000f4c0001247983 */ /* 0x000ee20000300800 */
[----:B0-----:R-:W-:-:S04]  /*161f0*/  @!P5 LOP3.LUT R7, R7, R6, RZ, 0x3c, !PT ;  /* 0x000000060707d212 */ /* 0x001fc800078e3cff */
[----:B------:R-:W-:-:S04]  /*16200*/  @!P5 LOP3.LUT R6, R7, R6, RZ, 0x3c, !PT ;  /* 0x000000060706d212 */ /* 0x000fc800078e3cff */
[----:B------:R-:W-:-:S05]  /*16210*/  @!P5 LOP3.LUT R7, R7, R6, RZ, 0x3c, !PT ;  /* 0x000000060707d212 */ /* 0x000fca00078e3cff */
[----:B------:R2:W3:Y:S04]  /*16220*/  @!P5 LDG.E.U16 R13, desc[UR10][R6.64] ;  /* 0x0000000a060dd981 */ /* 0x0004e8000c1e1500 */
[----:B------:R-:W3:Y:S01]  /*16230*/  LDL R7, [R1+0x698] ;  /* 0x0006980001077983 */ /* 0x000ee20000100800 */
[----:B------:R-:W-:Y:S01]  /*16240*/  PRMT R8, RZ, 0x7610, R8 ;  /* 0x00007610ff087816 */ /* 0x000fe20000000008 */
[----:B--2---:R-:W-:-:S05]  /*16250*/  @!P3 IMAD.MOV.U32 R6, RZ, RZ, R35 ;  /* 0x000000ffff06b224 */ /* 0x004fca00078e0023 */
[----:B---3--:R0:W2:Y:S04]  /*16260*/  @!P3 LDG.E.U16 R8, desc[UR10][R6.64] ;  /* 0x0000000a0608b981 */ /* 0x0080a8000c1e1500 */
[----:B------:R-:W3:Y:S01]  /*16270*/  LDL R7, [R1+0x6b0] ;  /* 0x0006b00001077983 */ /* 0x000ee20000100800 */
[----:B------:R-:W-:Y:S01]  /*16280*/  PRMT R9, RZ, 0x7610, R9 ;  /* 0x00007610ff097816 */ /* 0x000fe20000000009 */
[----:B0-----:R-:W-:Y:S01]  /*16290*/  @!P0 IMAD.MOV.U32 R6, RZ, RZ, R32 ;  /* 0x000000ffff068224 */ /* 0x001fe200078e0020 */
[----:B------:R-:W0:Y:S01]  /*162a0*/  S2R R35, SR_TID.X ;  /* 0x0000000000237919 */ /* 0x000e220000002100 */
[----:B------:R-:W-:-:S03]  /*162b0*/  PRMT R37, RZ, 0x7610, R37 ;  /* 0x00007610ff257816 */ /* 0x000fc60000000025 */
[----:B---3--:R0:W3:Y:S04]  /*162c0*/  @!P0 LDG.E.U16 R9, desc[UR10][R6.64] ;  /* 0x0000000a06098981 */ /* 0x0080e8000c1e1500 */
[----:B------:R-:W2:Y:S01]  /*162d0*/  LDL R7, [R1+0x6c8] ;  /* 0x0006c80001077983 */ /* 0x000ea20000100800 */
[----:B0-----:R-:W-:-:S04]  /*162e0*/  SHF.R.U32.HI R6, RZ, 0x6, R35 ;  /* 0x00000006ff067819 */ /* 0x001fc80000011623 */
[----:B------:R-:W-:Y:S02]  /*162f0*/  SGXT.U32 R6, R6, 0x1 ;  /* 0x000000010606781a */ /* 0x000fe40000000000 */
[--C-:B------:R-:W-:Y:S02]  /*16300*/  SHF.R.U32.HI R32, RZ, 0x6, R35.reuse ;  /* 0x00000006ff207819 */ /* 0x100fe40000011623 */
[----:B------:R-:W-:Y:S02]  /*16310*/  LOP3.LUT R6, R6, 0x9e, RZ, 0xfc, !PT ;  /* 0x0000009e06067812 */ /* 0x000fe400078efcff */
[----:B------:R-:W-:Y:S02]  /*16320*/  SHF.R.U32.HI R35, RZ, 0x6, R35 ;  /* 0x00000006ff237819 */ /* 0x000fe40000011623 */
[----:B------:R-:W-:Y:S01]  /*16330*/  ISETP.GE.AND P0, PT, R6, UR5, PT ;  /* 0x0000000506007c0c */ /* 0x000fe2000bf06270 */
[----:B------:R-:W-:Y:S01]  /*16340*/  @!P1 IMAD.MOV.U32 R6, RZ, RZ, R34 ;  /* 0x000000ffff069224 */ /* 0x000fe200078e0022 */
[----:B------:R-:W-:-:S02]  /*16350*/  SGXT.U32 R32, R32, 0x1 ;  /* 0x000000012020781a */ /* 0x000fc40000000000 */
[----:B------:R-:W-:Y:S02]  /*16360*/  SGXT.U32 R35, R35, 0x1 ;  /* 0x000000012323781a */ /* 0x000fe40000000000 */
[----:B------:R-:W-:Y:S02]  /*16370*/  LOP3.LUT R32, R32, 0xf8, RZ, 0xfc, !PT ;  /* 0x000000f820207812 */ /* 0x000fe400078efcff */
[----:B------:R-:W-:Y:S02]  /*16380*/  LOP3.LUT R35, R35, 0x9c, RZ, 0xfc, !PT ;  /* 0x0000009c23237812 */ /* 0x000fe400078efcff */
[----:B------:R-:W-:Y:S02]  /*16390*/  PRMT R36, RZ, 0x7610, R36 ;  /* 0x00007610ff247816 */ /* 0x000fe40000000024 */
[----:B------:R-:W-:Y:S02]  /*163a0*/  ISETP.GE.AND P5, PT, R32, UR5, PT ;  /* 0x0000000520007c0c */ /* 0x000fe4000bfa6270 */
[----:B------:R-:W3:Y:S01]  /*163b0*/  LDL R32, [R1+0x448] ;  /* 0x0004480001207983 */ /* 0x000ee20000100800 */
[----:B------:R-:W-:-:S03]  /*163c0*/  ISETP.GE.AND P3, PT, R35, UR5, PT ;  /* 0x0000000523007c0c */ /* 0x000fc6000bf66270 */
[----:B------:R-:W3:Y:S04]  /*163d0*/  LDL.LU R35, [R1+0xf48] ;  /* 0x000f480001237983 */ /* 0x000ee80000300800 */
[----:B--2---:R0:W2:Y:S02]  /*163e0*/  @!P1 LDG.E.U16 R37, desc[UR10][R6.64] ;  /* 0x0000000a06259981 */ /* 0x0040a4000c1e1500 */
[----:B0-----:R-:W-:Y:S02]  /*163f0*/  @!P4 IMAD.MOV.U32 R6, RZ, RZ, R0 ;  /* 0x000000ffff06c224 */ /* 0x001fe400078e0000 */
[----:B----4-:R-:W-:Y:S01]  /*16400*/  @!P4 IMAD.MOV.U32 R7, RZ, RZ, R2 ;  /* 0x000000ffff07c224 */ /* 0x010fe200078e0002 */
[----:B------:R-:W0:Y:S04]  /*16410*/  S2R R34, SR_TID.X ;  /* 0x0000000000227919 */ /* 0x000e280000002100 */
[----:B------:R1:W4:Y:S04]  /*16420*/  @!P4 LDG.E.U16 R36, desc[UR10][R6.64] ;  /* 0x0000000a0624c981 */ /* 0x000328000c1e1500 */
[----:B------:R-:W2:Y:S04]  /*16430*/  LDL R0, [R1+0x5fc] ;  /* 0x0005fc0001007983 */ /* 0x000ea80000100800 */
[----:B------:R-:W1:Y:S04]  /*16440*/  LDL R6, [R1+0x6f8] ;  /* 0x0006f80001067983 */ /* 0x000e680000100800 */
[----:B------:R-:W1:Y:S01]  /*16450*/  LDL R7, [R1+0x6fc] ;  /* 0x0006fc0001077983 */ /* 0x000e620000100800 */
[----:B---3--:R-:W-:-:S02]  /*16460*/  PRMT R35, RZ, 0x7610, R35 ;  /* 0x00007610ff237816 */ /* 0x008fc40000000023 */
        /* <DEDUP_REMOVED lines=8> */
[----:B------:R-:W3:Y:S04]  /*164f0*/  LDL.LU R34, [R1+0xf44] ;  /* 0x000f440001227983 */ /* 0x000ee80000300800 */
[----:B------:R-:W2:Y:S01]  /*16500*/  LDL.LU R2, [R1+0xf40] ;  /* 0x000f400001027983 */ /* 0x000ea20000300800 */
[----:B-1----:R-:W-:-:S04]  /*16510*/  @!P5 LOP3.LUT R7, R7, R6, RZ, 0x3c, !PT ;  /* 0x000000060707d212 */ /* 0x002fc800078e3cff */
        /* <DEDUP_REMOVED lines=10> */
[----:B---3--:R-:W-:-:S03]  /*165c0*/  PRMT R34, RZ, 0x7610, R34 ;  /* 0x00007610ff227816 */ /* 0x008fc60000000022 */
[----:B--2---:R0:W-:Y:S04]  /*165d0*/  STL [R1+0x314], R33 ;  /* 0x0003142101007387 */ /* 0x0041e80000100800 */
[----:B0-----:R-:W2:Y:S04]  /*165e0*/  LDL.LU R33, [R1+0xf3c] ;  /* 0x000f3c0001217983 */ /* 0x001ea80000300800 */
[----:B------:R-:W3:Y:S01]  /*165f0*/  LDL R7, [R1+0x444] ;  /* 0x0004440001077983 */ /* 0x000ee20000100800 */
[----:B------:R-:W-:-:S03]  /*16600*/  @!P0 IMAD.MOV.U32 R6, RZ, RZ, R32 ;  /* 0x000000ffff068224 */ /* 0x000fc600078e0020 */
[----:B------:R-:W2:Y:S04]  /*16610*/  LDL R32, [R1+0x614] ;  /* 0x0006140001207983 */ /* 0x000ea80000100800 */
[----:B---3--:R0:W3:Y:S02]  /*16620*/  @!P0 LDG.E.U16 R34, desc[UR10][R6.64] ;  /* 0x0000000a06228981 */ /* 0x0080e4000c1e1500 */
[----:B0-----:R-:W0:Y:S02]  /*16630*/  S2R R7, SR_TID.X ;  /* 0x0000000000077919 */ /* 0x001e240000002100 */
[----:B0-----:R-:W-:Y:S01]  /*16640*/  SHF.R.U32.HI R6, RZ, 0x6, R7 ;  /* 0x00000006ff067819 */ /* 0x001fe20000011607 */
[----:B---3--:R0:W-:Y:S04]  /*16650*/  STL [R1+0x310], R34 ;  /* 0x0003102201007387 */ /* 0x0081e80000100800 */
[----:B0-----:R-:W3:Y:S04]  /*16660*/  LDL.LU R34, [R1+0xf38] ;  /* 0x000f380001227983 */ /* 0x001ee80000300800 */
[----:B------:R-:W2:Y:S01]  /*16670*/  LDL R7, [R1+0x5f8] ;  /* 0x0005f80001077983 */ /* 0x000ea20000100800 */
[----:B------:R-:W-:-:S04]  /*16680*/  SGXT.U32 R6, R6, 0x1 ;  /* 0x000000010606781a */ /* 0x000fc80000000000 */
[----:B------:R-:W-:-:S04]  /*16690*/  LOP3.LUT R6, R6, 0xa6, RZ, 0xfc, !PT ;  /* 0x000000a606067812 */ /* 0x000fc800078efcff */
[----:B------:R-:W-:Y:S01]  /*166a0*/  ISETP.GE.AND P0, PT, R6, UR5, PT ;  /* 0x0000000506007c0c */ /* 0x000fe2000bf06270 */
[----:B------:R-:W-:Y:S01]  /*166b0*/  @!P1 IMAD.MOV.U32 R6, RZ, RZ, R0 ;  /* 0x000000ffff069224 */ /* 0x000fe200078e0000 */
[----:B---3--:R-:W-:-:S06]  /*166c0*/  PRMT R34, RZ, 0x7610, R34 ;  /* 0x00007610ff227816 */ /* 0x008fcc0000000022 */
[----:B--2---:R0:W2:Y:S04]  /*166d0*/  @!P1 LDG.E.U16 R34, desc[UR10][R6.64] ;  /* 0x0000000a06229981 */ /* 0x0040a8000c1e1500 */
[----:B------:R-:W0:Y:S04]  /*166e0*/  LDL R6, [R1+0x600] ;  /* 0x0006000001067983 */ /* 0x000e280000100800 */
[----:B------:R-:W0:Y:S01]  /*166f0*/  LDL R7, [R1+0x604] ;  /* 0x0006040001077983 */ /* 0x000e220000100800 */
[----:B------:R-:W-:Y:S02]  /*16700*/  PRMT R33, RZ, 0x7610, R33 ;  /* 0x00007610ff217816 */ /* 0x000fe40000000021 */
[----:B0-----:R-:W-:-:S04]  /*16710*/  @!P4 LOP3.LUT R7, R7, R6, RZ, 0x3c, !PT ;  /* 0x000000060707c212 */ /* 0x001fc800078e3cff */
[----:B------:R-:W-:-:S04]  /*16720*/  @!P4 LOP3.LUT R6, R7, R6, RZ, 0x3c, !PT ;  /* 0x000000060706c212 */ /* 0x000fc800078e3cff */
[----:B------:R-:W-:-:S05]  /*16730*/  @!P4 LOP3.LUT R7, R7, R6, RZ, 0x3c, !PT ;  /* 0x000000060707c212 */ /* 0x000fca00078e3cff */
[----:B------:R-:W3:Y:S04]  /*16740*/  @!P4 LDG.E.U16 R33, desc[UR10][R6.64] ;  /* 0x0000000a0621c981 */ /* 0x000ee8000c1e1500 */
[----:B--2---:R-:W-:Y:S04]  /*16750*/  STL [R1+0xdc8], R34 ;  /* 0x000dc82201007387 */ /* 0x004fe80000100800 */
[----:B---3--:R0:W-:Y:S04]  /*16760*/  STL [R1+0x30c], R33 ;  /* 0x00030c2101007387 */ /* 0x0081e80000100800 */
[----:B0-----:R-:W2:Y:S04]  /*16770*/  LDL.LU R33, [R1+0xf34] ;  /* 0x000f340001217983 */ /* 0x001ea80000300800 */
[----:B------:R-:W3:Y:S04]  /*16780*/  LDL R6, [R1+0x44c] ;  /* 0x00044c0001067983 */ /* 0x000ee80000100800 */
[----:B------:R-:W3:Y:S01]  /*16790*/  LDL R7, [R1+0x450] ;  /* 0x0004500001077983 */ /* 0x000ee20000100800 */
[----:B------:R-:W0:Y:S01]  /*167a0*/  S2R R0, SR_TID.X ;  /* 0x0000000000007919 */ /* 0x000e220000002100 */
[----:B--2---:R-:W-:-:S02]  /*167b0*/  PRMT R33, RZ, 0x7610, R33 ;  /* 0x00007610ff217816 */ /* 0x004fc40000000021 */
[----:B---3--:R-:W-:-:S04]  /*167c0*/  @!P0 LOP3.LUT R7, R7, R6, RZ, 0x3c, !PT ;  /* 0x0000000607078212 */ /* 0x008fc800078e3cff */
[----:B------:R-:W-:-:S04]  /*167d0*/  @!P0 LOP3.LUT R6, R7, R6, RZ, 0x3c, !PT ;  /* 0x0000000607068212 */ /* 0x000fc800078e3cff */
[----:B------:R-:W-:-:S05]  /*167e0*/  @!P0 LOP3.LUT R7, R7, R6, RZ, 0x3c, !PT ;  /* 0x0000000607078212 */ /* 0x000fca00078e3cff */
[----:B------:R1:W2:Y:S02]  /*167f0*/  @!P0 LDG.E.U16 R33, desc[UR10][R6.64] ;  /* 0x0000000a06218981 */ /* 0x0002a4000c1e1500 */
[----:B-1----:R-:W1:Y:S01]  /*16800*/  S2R R7, SR_TID.X ;  /* 0x0000000000077919 */ /* 0x002e620000002100 */
[----:B0-----:R-:W-:-:S04]  /*16810*/  SHF.R.U32.HI R0, RZ, 0x6, R0 ;  /* 0x00000006ff007819 */ /* 0x001fc80000011600 */
[----:B------:R-:W-:-:S04]  /*16820*/  SGXT.U32 R0, R0, 0x1 ;  /* 0x000000010000781a */ /* 0x000fc80000000000 */
[----:B------:R-:W-:-:S04]  /*16830*/  LOP3.LUT R0, R0, 0xaa, RZ, 0xfc, !PT ;  /* 0x000000aa00007812 */ /* 0x000fc800078efcff */
[----:B------:R-:W-:Y:S02]  /*16840*/  ISETP.GE.AND P1, PT, R0, UR5, PT ;  /* 0x0000000500007c0c */ /* 0x000fe4000bf26270 */
[----:B------:R-:W3:Y:S01]  /*16850*/  LDL R0, [R1+0x458] ;  /* 0x0004580001007983 */ /* 0x000ee20000100800 */
[----:B-1----:R-:W-:-:S03]  /*16860*/  SHF.R.U32.HI R6, RZ, 0x6, R7 ;  /* 0x00000006ff067819 */ /* 0x002fc60000011607 */
[----:B--2---:R0:W-:Y:S04]  /*16870*/  STL [R1+0x308], R33 ;  /* 0x0003082101007387 */ /* 0x0041e80000100800 */
[----:B0-----:R-:W2:Y:S04]  /*16880*/  LDL.LU R33, [R1+0xf30] ;  /* 0x000f300001217983 */ /* 0x001ea80000300800 */
[----:B------:R-:W3:Y:S01]  /*16890*/  LDL R7, [R1+0x610] ;  /* 0x0006100001077983 */ /* 0x000ee20000100800 */
[----:B------:R-:W-:-:S04]  /*168a0*/  SGXT.U32 R6, R6, 0x1 ;  /* 0x000000010606781a */ /* 0x000fc80000000000 */
[----:B------:R-:W-:-:S04]  /*168b0*/  LOP3.LUT R6, R6, 0xac, RZ, 0xfc, !PT ;  /* 0x000000ac06067812 */ /* 0x000fc800078efcff */
[----:B------:R-:W-:Y:S01]  /*168c0*/  ISETP.GE.AND P0, PT, R6, UR5, PT ;  /* 0x0000000506007c0c */ /* 0x000fe2000bf06270 */
[----:B------:R-:W-:Y:S01]  /*168d0*/  @!P1 IMAD.MOV.U32 R6, RZ, RZ, R32 ;  /* 0x000000ffff069224 */ /* 0x000fe200078e0020 */
[----:B--2---:R-:W-:-:S06]  /*168e0*/  PRMT R33, RZ, 0x7610, R33 ;  /* 0x00007610ff217816 */ /* 0x004fcc0000000021 */
[----:B---3--:R0:W2:Y:S04]  /*168f0*/  @!P1 LDG.E.U16 R33, desc[UR10][R6.64] ;  /* 0x0000000a06219981 */ /* 0x0080a8000c1e1500 */
[----:B------:R-:W0:Y:S04]  /*16900*/  LDL R6, [R1+0x618] ;  /* 0x0006180001067983 */ /* 0x000e280000100800 */
[----:B------:R-:W0:Y:S01]  /*16910*/  LDL R7, [R1+0x61c] ;  /* 0x00061c0001077983 */ /* 0x000e220000100800 */
[----:B------:R-:W-:Y:S01]  /*16920*/  PRMT R2, RZ, 0x7610, R2 ;  /* 0x00007610ff027816 */ /* 0x000fe20000000002 */
[----:B------:R-:W1:Y:S01]  /*16930*/  S2R R32, SR_TID.X ;  /* 0x0000000000207919 */ /* 0x000e620000002100 */
[----:B0-----:R-:W-:-:S04]  /*16940*/  @!P0 LOP3.LUT R7, R7, R6, RZ, 0x3c, !PT ;  /* 0x0000000607078212 */ /* 0x001fc800078e3cff */
[----:B------:R-:W-:-:S04]  /*16950*/  @!P0 LOP3.LUT R6, R7, R6, RZ, 0x3c, !PT ;  /* 0x0000000607068212 */ /* 0x000fc800078e3cff */
[----:B------:R-:W-:-:S05]  /*16960*/  @!P0 LOP3.LUT R7, R7, R6, RZ, 0x3c, !PT ;  /* 0x0000000607078212 */ /* 0x000fca00078e3cff */
[----:B------:R-:W3:Y:S04]  /*16970*/  @!P0 LDG.E.U16 R2, desc[UR10][R6.64] ;  /* 0x0000000a06028981 */ /* 0x000ee8000c1e1500 */
[----:B--2---:R1:W-:Y:S02]  /*16980*/  STL [R1+0xdcc], R33 ;  /* 0x000dcc2101007387 */ /* 0x0043e40000100800 */
[----:B-1----:R-:W-:-:S04]  /*16990*/  SHF.R.U32.HI R33, RZ, 0x6, R32 ;  /* 0x00000006ff217819 */ /* 0x002fc80000011620 */
[----:B------:R-:W-:-:S04]  /*169a0*/  SGXT.U32 R33, R33, 0x1 ;  /* 0x000000012121781a */ /* 0x000fc80000000000 */
[----:B------:R-:W-:-:S04]  /*169b0*/  LOP3.LUT R33, R33, 0xae, RZ, 0xfc, !PT ;  /* 0x000000ae21217812 */ /* 0x000fc800078efcff */
[----:B------:R-:W-:Y:S02]  /*169c0*/  ISETP.GE.AND P1, PT, R33, UR5, PT ;  /* 0x0000000521007c0c */ /* 0x000fe4000bf26270 */
[----:B------:R-:W2:Y:S04]  /*169d0*/  LDL R33, [R1+0x634] ;  /* 0x0006340001217983 */ /* 0x000ea80000100800 */
[----:B---3--:R0:W-:Y:S04]  /*169e0*/  STL [R1+0x2fc], R2 ;  /* 0x0002fc0201007387 */ /* 0x0081e80000100800 */
[----:B0-----:R-:W3:Y:S04]  /*169f0*/  LDL.LU R2, [R1+0xf2c] ;  /* 0x000f2c0001027983 */ /* 0x001ee80000300800 */
[----:B------:R-:W2:Y:S01]  /*16a00*/  LDL R7, [R1+0x454] ;  /* 0x0004540001077983 */ /* 0x000ea20000100800 */
[----:B------:R-:W-:Y:S01]  /*16a10*/  @!P1 IMAD.MOV.U32 R6, RZ, RZ, R0 ;  /* 0x000000ffff069224 */ /* 0x000fe200078e0000 */
[----:B------:R-:W-:-:S04]  /*16a20*/  SHF.R.U32.HI R32, RZ, 0x6, R32 ;  /* 0x00000006ff207819 */ /* 0x000fc80000011620 */
[----:B------:R-:W-:-:S04]  /*16a30*/  SGXT.U32 R32, R32, 0x1 ;  /* 0x000000012020781a */ /* 0x000fc80000000000 */
[----:B------:R-:W-:-:S04]  /*16a40*/  LOP3.LUT R32, R32, 0xb2, RZ, 0xfc, !PT ;  /* 0x000000b220207812 */ /* 0x000fc800078efcff */
[----:B------:R-:W-:Y:S02]  /*16a50*/  ISETP.GE.AND P0, PT, R32, UR5, PT ;  /* 0x0000000520007c0c */ /* 0x000fe4000bf06270 */
[----:B------:R-:W0:Y:S01]  /*16a60*/  S2R R32, SR_TID.X ;  /* 0x0000000000207919 */ /* 0x000e220000002100 */
[----:B---3--:R-:W-:-:S06]  /*16a70*/  PRMT R2, RZ, 0x7610, R2 ;  /* 0x00007610ff027816 */ /* 0x008fcc0000000002 */
[----:B--2---:R-:W2:Y:S01]  /*16a80*/  @!P1 LDG.E.U16 R2, desc[UR10][R6.64] ;  /* 0x0000000a06029981 */ /* 0x004ea2000c1e1500 */
[----:B0-----:R-:W-:-:S04]  /*16a90*/  SHF.R.U32.HI R32, RZ, 0x6, R32 ;  /* 0x00000006ff207819 */ /* 0x001fc80000011620 */
[----:B------:R-:W-:-:S04]  /*16aa0*/  SGXT.U32 R32, R32, 0x1 ;  /* 0x000000012020781a */ /* 0x000fc80000000000 */
[----:B------:R-:W-:Y:S01]  /*16ab0*/  LOP3.LUT R32, R32, 0xb4, RZ, 0xfc, !PT ;  /* 0x000000b420207812 */ /* 0x000fe200078efcff */
[----:B------:R-:W3:Y:S04]  /*16ac0*/  LDL R6, [R1+0x628] ;  /* 0x0006280001067983 */ /* 0x000ee80000100800 */
[----:B------:R-:W3:Y:S01]  /*16ad0*/  LDL R7, [R1+0x62c] ;  /* 0x00062c0001077983 */ /* 0x000ee20000100800 */
[----:B------:R-:W-:-:S03]  /*16ae0*/  ISETP.GE.AND P1, PT, R32, UR5, PT ;  /* 0x0000000520007c0c */ /* 0x000fc6000bf26270 */
[----:B--2---:R-:W-:Y:S04]  /*16af0*/  STL [R1+0xb08], R2 ;  /* 0x000b080201007387 */ /* 0x004fe80000100800 */
[----:B------:R-:W2:Y:S01]  /*16b00*/  LDL.LU R32, [R1+0xf28] ;  /* 0x000f280001207983 */ /* 0x000ea20000300800 */
[----:B---3--:R-:W-:-:S04]  /*16b10*/  @!P0 LOP3.LUT R7, R7, R6, RZ, 0x3c, !PT ;  /* 0x0000000607078212 */ /* 0x008fc800078e3cff */
[----:B------:R-:W-:-:S04]  /*16b20*/  @!P0 LOP3.LUT R6, R7, R6, RZ, 0x3c, !PT ;  /* 0x0000000607068212 */ /* 0x000fc800078e3cff */
[----:B------:R-:W-:Y:S02]  /*16b30*/  @!P0 LOP3.LUT R7, R7, R6, RZ, 0x3c, !PT ;  /* 0x0000000607078212 */ /* 0x000fe400078e3cff */
[----:B--2---:R-:W-:-:S06]  /*16b40*/  PRMT R32, RZ, 0x7610, R32 ;  /* 0x00007610ff207816 */ /* 0x004fcc0000000020 */
[----:B------:R0:W2:Y:S04]  /*16b50*/  @!P0 LDG.E.U16 R32, desc[UR10][R6.64] ;  /* 0x0000000a06208981 */ /* 0x0000a8000c1e1500 */
[----:B------:R-:W3:Y:S01]  /*16b60*/  LDL R7, [R1+0x630] ;  /* 0x0006300001077983 */ /* 0x000ee20000100800 */
[----:B------:R-:W-:Y:S01]  /*16b70*/  PRMT R4, RZ, 0x7610, R4 ;  /* 0x00007610ff047816 */ /* 0x000fe20000000004 */
[----:B0-----:R-:W-:Y:S01]  /*16b80*/  @!P1 IMAD.MOV.U32 R6, RZ, RZ, R33 ;  /* 0x000000ffff069224 */ /* 0x001fe200078e0021 */
[----:B------:R-:W0:Y:S02]  /*16b90*/  S2R R0, SR_TID.X ;  /* 0x0000000000007919 */ /* 0x000e240000002100 */
[----:B0-----:R-:W-:-:S04]  /*16ba0*/  SHF.R.U32.HI R0, RZ, 0x6, R0 ;  /* 0x00000006ff007819 */ /* 0x001fc80000011600 */
[----:B------:R-:W-:Y:S01]  /*16bb0*/  SGXT.U32 R0, R0, 0x1 ;  /* 0x000000010000781a */ /* 0x000fe20000000000 */
[----:B---3--:R-:W3:Y:S03]  /*16bc0*/  @!P1 LDG.E.U16 R4, desc[UR10][R6.64] ;  /* 0x0000000a06049981 */ /* 0x008ee6000c1e1500 */
[----:B------:R-:W-:-:S04]  /*16bd0*/  LOP3.LUT R0, R0, 0xb6, RZ, 0xfc, !PT ;  /* 0x000000b600007812 */ /* 0x000fc800078efcff */
[----:B------:R-:W-:Y:S02]  /*16be0*/  ISETP.GE.AND P0, PT, R0, UR5, PT ;  /* 0x0000000500007c0c */ /* 0x000fe4000bf06270 */
[----:B------:R-:W0:Y:S01]  /*16bf0*/  S2R R0, SR_TID.X ;  /* 0x0000000000007919 */ /* 0x000e220000002100 */
[----:B--2---:R-:W-:Y:S04]  /*16c00*/  STL [R1+0xdd0], R32 ;  /* 0x000dd02001007387 */ /* 0x004fe80000100800 */
[----:B------:R-:W2:Y:S04]  /*16c10*/  LDL R33, [R1+0x468] ;  /* 0x0004680001217983 */ /* 0x000ea80000100800 */
[----:B---3--:R0:W-:Y:S04]  /*16c20*/  STL [R1+0x2f4], R4 ;  /* 0x0002f40401007387 */ /* 0x0081e80000100800 */
[----:B------:R-:W3:Y:S04]  /*16c30*/  LDL R6, [R1+0x45c] ;  /* 0x00045c0001067983 */ /* 0x000ee80000100800 */
[----:B------:R-:W3:Y:S01]  /*16c40*/  LDL R7, [R1+0x460] ;  /* 0x0004600001077983 */ /* 0x000ee20000100800 */
[----:B0-----:R-:W-:-:S04]  /*16c50*/  SHF.R.U32.HI R4, RZ, 0x6, R0 ;  /* 0x00000006ff047819 */ /* 0x001fc80000011600 */
[----:B------:R-:W-:-:S04]  /*16c60*/  SGXT.U32 R4, R4, 0x1 ;  /* 0x000000010404781a */ /* 0x000fc80000000000 */
[----:B------:R-:W-:-:S04]  /*16c70*/  LOP3.LUT R4, R4, 0xba, RZ, 0xfc, !PT ;  /* 0x000000ba04047812 */ /* 0x000fc800078efcff */
[----:B------:R-:W-:Y:S02]  /*16c80*/  ISETP.GE.AND P1, PT, R4, UR5, PT ;  /* 0x0000000504007c0c */ /* 0x000fe4000bf26270 */
[----:B------:R-:W2:Y:S01]  /*16c90*/  LDL.LU R4, [R1+0xf24] ;  /* 0x000f240001047983 */ /* 0x000ea20000300800 */
[----:B---3--:R-:W-:-:S04]  /*16ca0*/  @!P0 LOP3.LUT R7, R7, R6, RZ, 0x3c, !PT ;  /* 0x0000000607078212 */ /* 0x008fc800078e3cff */
[----:B------:R-:W-:-:S04]  /*16cb0*/  @!P0 LOP3.LUT R6, R7, R6, RZ, 0x3c, !PT ;  /* 0x0000000607068212 */ /* 0x000fc800078e3cff */
[----:B------:R-:W-:Y:S02]  /*16cc0*/  @!P0 LOP3.LUT R7, R7, R6, RZ, 0x3c, !PT ;  /* 0x0000000607078212 */ /* 0x000fe400078e3cff */
[----:B--2---:R-:W-:-:S06]  /*16cd0*/  PRMT R4, RZ, 0x7610, R4 ;  /* 0x00007610ff047816 */ /* 0x004fcc0000000004 */
[----:B------:R-:W2:Y:S04]  /*16ce0*/  @!P0 LDG.E.U16 R4, desc[UR10][R6.64] ;  /* 0x0000000a06048981 */ /* 0x000ea8000c1e1500 */
[----:B--2---:R0:W-:Y:S04]  /*16cf0*/  STL [R1+0x2f0], R4 ;  /* 0x0002f00401007387 */ /* 0x0041e80000100800 */
[----:B0-----:R-:W2:Y:S04]  /*16d00*/  LDL.LU R4, [R1+0xf20] ;  /* 0x000f200001047983 */ /* 0x001ea80000300800 */
[----:B------:R-:W3:Y:S04]  /*16d10*/  LDL R6, [R1+0x640] ;  /* 0x0006400001067983 */ /* 0x000ee80000100800 */
[----:B------:R-:W3:Y:S01]  /*16d20*/  LDL R7, [R1+0x644] ;  /* 0x0006440001077983 */ /* 0x000ee20000100800 */
[----:B------:R-:W-:-:S04]  /*16d30*/  SHF.R.U32.HI R0, RZ, 0x6, R0 ;  /* 0x00000006ff007819 */ /* 0x000fc80000011600 */
[----:B------:R-:W-:-:S04]  /*16d40*/  SGXT.U32 R0, R0, 0x1 ;  /* 0x000000010000781a */ /* 0x000fc80000000000 */
[----:B------:R-:W-:-:S04]  /*16d50*/  LOP3.LUT R0, R0, 0xbc, RZ, 0xfc, !PT ;  /* 0x000000bc00007812 */ /* 0x000fc800078efcff */
[----:B------:R-:W-:Y:S02]  /*16d60*/  ISETP.GE.AND P0, PT, R0, UR5, PT ;  /* 0x0000000500007c0c */ /* 0x000fe4000bf06270 */
[----:B------:R-:W0:Y:S01]  /*16d70*/  S2R R0, SR_TID.X ;  /* 0x0000000000007919 */ /* 0x000e220000002100 */
[----:B--2---:R-:W-:Y:S02]  /*16d80*/  PRMT R4, RZ, 0x7610, R4 ;  /* 0x00007610ff047816 */ /* 0x004fe40000000004 */
[----:B---3--:R-:W-:-:S04]  /*16d90*/  @!P1 LOP3.LUT R7, R7, R6, RZ, 0x3c, !PT ;  /* 0x0000000607079212 */ /* 0x008fc800078e3cff */
[----:B------:R-:W-:-:S04]  /*16da0*/  @!P1 LOP3.LUT R6, R7, R6, RZ, 0x3c, !PT ;  /* 0x0000000607069212 */ /* 0x000fc800078e3cff */
[----:B------:R-:W-:-:S05]  /*16db0*/  @!P1 LOP3.LUT R7, R7, R6, RZ, 0x3c, !PT ;  /* 0x0000000607079212 */ /* 0x000fca00078e3cff */
[----:B------:R-:W2:Y:S04]  /*16dc0*/  @!P1 LDG.E.U16 R4, desc[UR10][R6.64] ;  /* 0x0000000a06049981 */ /* 0x000ea8000c1e1500 */
[----:B--2---:R0:W-:Y:S04]  /*16dd0*/  STL [R1+0x2ec], R4 ;  /* 0x0002ec0401007387 */ /* 0x0041e80000100800 */
[----:B------:R-:W2:Y:S04]  /*16de0*/  LDL R6, [R1+0x648] ;  /* 0x0006480001067983 */ /* 0x000ea80000100800 */
[----:B------:R-:W2:Y:S01]  /*16df0*/  LDL R7, [R1+0x64c] ;  /* 0x00064c0001077983 */ /* 0x000ea20000100800 */
[----:B0-----:R-:W-:-:S04]  /*16e00*/  SHF.R.U32.HI R4, RZ, 0x6, R0 ;  /* 0x00000006ff047819 */ /* 0x001fc80000011600 */
[----:B------:R-:W-:-:S04]  /*16e10*/  SGXT.U32 R4, R4, 0x1 ;  /* 0x000000010404781a */ /* 0x000fc80000000000 */
[----:B------:R-:W-:-:S04]  /*16e20*/  LOP3.LUT R4, R4, 0xbe, RZ, 0xfc, !PT ;  /* 0x000000be04047812 */ /* 0x000fc800078efcff */
[----:B------:R-:W-:Y:S02]  /*16e30*/  ISETP.GE.AND P1, PT, R4, UR5, PT ;  /* 0x0000000504007c0c */ /* 0x000fe4000bf26270 */
[----:B------:R-:W3:Y:S01]  /*16e40*/  LDL.LU R4, [R1+0xf1c] ;  /* 0x000f1c0001047983 */ /* 0x000ee20000300800 */
[----:B--2---:R-:W-:-:S04]  /*16e50*/  @!P0 LOP3.LUT R7, R7, R6, RZ, 0x3c, !PT ;  /* 0x0000000607078212 */ /* 0x004fc800078e3cff */
[----:B------:R-:W-:-:S04]  /*16e60*/  @!P0 LOP3.LUT R6, R7, R6, RZ, 0x3c, !PT ;  /* 0x0000000607068212 */ /* 0x000fc800078e3cff */
[----:B------:R-:W-:Y:S02]  /*16e70*/  @!P0 LOP3.LUT R7, R7, R6, RZ, 0x3c, !PT ;  /* 0x0000000607078212 */ /* 0x000fe400078e3cff */
[----:B---3--:R-:W-:-:S06]  /*16e80*/  PRMT R4, RZ, 0x7610, R4 ;  /* 0x00007610ff047816 */ /* 0x008fcc0000000004 */
[----:B------:R-:W2:Y:S04]  /*16e90*/  @!P0 LDG.E.U16 R4, desc[UR10][R6.64] ;  /* 0x0000000a06048981 */ /* 0x000ea8000c1e1500 */
[----:B--2---:R0:W-:Y:S04]  /*16ea0*/  STL [R1+0x2e8], R4 ;  /* 0x0002e80401007387 */ /* 0x0041e80000100800 */
[----:B0-----:R-:W2:Y:S04]  /*16eb0*/  LDL.LU R4, [R1+0xf18] ;  /* 0x000f180001047983 */ /* 0x001ea80000300800 */
[----:B------:R-:W3:Y:S01]  /*16ec0*/  LDL R7, [R1+0x464] ;  /* 0x0004640001077983 */ /* 0x000ee20000100800 */
[----:B------:R-:W-:Y:S01]  /*16ed0*/  @!P1 IMAD.MOV.U32 R6, RZ, RZ, R33 ;  /* 0x000000ffff069224 */ /* 0x000fe200078e0021 */
[----:B------:R-:W-:-:S02]  /*16ee0*/  SHF.R.U32.HI R0, RZ, 0x6, R0 ;  /* 0x00000006ff007819 */ /* 0x000fc40000011600 */
[----:B------:R-:W4:Y:S02]  /*16ef0*/  LDL R33, [R1+0x674] ;  /* 0x0006740001217983 */ /* 0x000f240000100800 */
[----:B------:R-:W-:-:S04]  /*16f00*/  SGXT.U32 R0, R0, 0x1 ;  /* 0x000000010000781a */ /* 0x000fc80000000000 */
[----:B------:R-:W-:-:S04]  /*16f10*/  LOP3.LUT R0, R0, 0xc2, RZ, 0xfc, !PT ;  /* 0x000000c200007812 */ /* 0x000fc800078efcff */
[----:B------:R-:W-:Y:S02]  /*16f20*/  ISETP.GE.AND P0, PT, R0, UR5, PT ;  /* 0x0000000500007c0c */ /* 0x000fe4000bf06270 */
[----:B------:R-:W0:Y:S01]  /*16f30*/  S2R R0, SR_TID.X ;  /* 0x0000000000007919 */ /* 0x000e220000002100 */
[----:B--2---:R-:W-:-:S06]  /*16f40*/  PRMT R4, RZ, 0x7610, R4 ;  /* 0x00007610ff047816 */ /* 0x004fcc0000000004 */
[----:B---3--:R-:W2:Y:S04]  /*16f50*/  @!P1 LDG.E.U16 R4, desc[UR10][R6.64] ;  /* 0x0000000a06049981 */ /* 0x008ea8000c1e1500 */
        /* <DEDUP_REMOVED lines=43> */
[----:B----4-:R-:W-:Y:S01]  /*17210*/  @!P1 IMAD.MOV.U32 R6, RZ, RZ, R33 ;  /* 0x000000ffff069224 */ /* 0x010fe200078e0021 */
        /* <DEDUP_REMOVED lines=51> */
[----:B----4-:R-:W-:-:S03]  /*17550*/  @!P1 IMAD.MOV.U32 R6, RZ, RZ, R33 ;  /* 0x000000ffff069224 */ /* 0x010fc600078e0021 */
[----:B------:R-:W4:Y:S01]  /*17560*/  LDL R33, [R1+0x488] ;  /* 0x0004880001217983 */ /* 0x000f220000100800 */
[----:B--2---:R-:W-:-:S06]  /*17570*/  PRMT R4, RZ, 0x7610, R4 ;  /* 0x00007610ff047816 */ /* 0x004fcc0000000004 */
[----:B---3--:R-:W2:Y:S01]  /*17580*/  @!P1 LDG.E.U16 R4, desc[UR10][R6.64] ;  /* 0x0000000a06049981 */ /* 0x008ea2000c1e1500 */
[----:B------:R-:W-:-:S04]  /*17590*/  SHF.R.U32.HI R0, RZ, 0x6, R0 ;  /* 0x00000006ff007819 */ /* 0x000fc80000011600 */
[----:B------:R-:W-:-:S04]  /*175a0*/  SGXT.U32 R0, R0, 0x1 ;  /* 0x000000010000781a */ /* 0x000fc80000000000 */
[----:B------:R-:W-:Y:S01]  /*175b0*/  LOP3.LUT R0, R0, 0xd6, RZ, 0xfc, !PT ;  /* 0x000000d600007812 */ /* 0x000fe200078efcff */
[----:B--2---:R0:W-:Y:S04]  /*175c0*/  STL [R1+0x2c4], R4 ;  /* 0x0002c40401007387 */ /* 0x0041e80000100800 */
[----:B0-----:R-:W2:Y:S04]  /*175d0*/  LDL.LU R4, [R1+0xef4] ;  /* 0x000ef40001047983 */ /* 0x001ea80000300800 */
[----:B------:R-:W3:Y:S04]  /*175e0*/  LDL R6, [R1+0x47c] ;  /* 0x00047c0001067983 */ /* 0x000ee80000100800 */
[----:B------:R-:W3:Y:S01]  /*175f0*/  LDL R7, [R1+0x480] ;  /* 0x0004800001077983 */ /* 0x000ee20000100800 */
[----:B------:R-:W-:-:S02]  /*17600*/  ISETP.GE.AND P0, PT, R0, UR5, PT ;  /* 0x0000000500007c0c */ /* 0x000fc4000bf06270 */
[----:B------:R-:W0:Y:S01]  /*17610*/  S2R R0, SR_TID.X ;  /* 0x0000000000007919 */ /* 0x000e220000002100 */
[----:B--2---:R-:W-:-:S10]  /*17620*/  PRMT R4, RZ, 0x7610, R4 ;  /* 0x00007610ff047816 */ /* 0x004fd40000000004 */
[----:B---3--:R-:W-:-:S04]  /*17630*/  @!P0 LOP3.LUT R7, R7, R6, RZ, 0x3c, !PT ;  /* 0x0000000607078212 */ /* 0x008fc800078e3cff */
[----:B------:R-:W-:-:S04]  /*17640*/  @!P0 LOP3.LUT R6, R7, R6, RZ, 0x3c, !PT ;  /* 0x0000000607068212 */ /* 0x000fc800078e3cff */
[----:B------:R-:W-:-:S05]  /*17650*/  @!P0 LOP3.LUT R7, R7, R6, RZ, 0x3c, !PT ;  /* 0x0000000607078212 */ /* 0x000fca00078e3cff */
[----:B------:R-:W2:Y:S01]  /*17660*/  @!P0 LDG.E.U16 R4, desc[UR10][R6.64] ;  /* 0x0000000a06048981 */ /* 0x000ea2000c1e1500 */
[----:B0-----:R-:W-:-:S04]  /*17670*/  SHF.R.U32.HI R0, RZ, 0x6, R0 ;  /* 0x00000006ff007819 */ /* 0x001fc80000011600 */
[----:B------:R-:W-:-:S04]  /*17680*/  SGXT.U32 R0, R0, 0x1 ;  /* 0x000000010000781a */ /* 0x000fc80000000000 */
[----:B------:R-:W-:-:S04]  /*17690*/  LOP3.LUT R0, R0, 0xda, RZ, 0xfc, !PT ;  /* 0x000000da00007812 */ /* 0x000fc800078efcff */
[----:B------:R-:W-:Y:S02]  /*176a0*/  ISETP.GE.AND P1, PT, R0, UR5, PT ;  /* 0x0000000500007c0c */ /* 0x000fe4000bf26270 */
[----:B------:R-:W0:Y:S01]  /*176b0*/  S2R R0, SR_TID.X ;  /* 0x0000000000007919 */ /* 0x000e220000002100 */
        /* <DEDUP_REMOVED lines=17> */
[----:B--2---:R-:W-:-:S02]  /*177d0*/  PRMT R4, RZ, 0x7610, R4 ;  /* 0x00007610ff047816 */ /* 0x004fc40000000004 */
[----:B---3--:R-:W-:-:S04]  /*177e0*/  @!P0 LOP3.LUT R7, R7, R6, RZ, 0x3c, !PT ;  /* 0x0000000607078212 */ /* 0x008fc800078e3cff */
[----:B------:R-:W-:-:S04]  /*177f0*/  @!P0 LOP3.LUT R6, R7, R6, RZ, 0x3c, !PT ;  /* 0x0000000607068212 */ /* 0x000fc800078e3cff */
[----:B------:R-:W-:-:S05]  /*17800*/  @!P0 LOP3.LUT R7, R7, R6, RZ, 0x3c, !PT ;  /* 0x0000000607078212 */ /* 0x000fca00078e3cff */
[----:B------:R-:W2:Y:S01]  /*17810*/  @!P0 LDG.E.U16 R4, desc[UR10][R6.64] ;  /* 0x0000000a06048981 */ /* 0x000ea2000c1e1500 */
[----:B------:R-:W-:-:S04]  /*17820*/  SHF.R.U32.HI R0, RZ, 0x6, R0 ;  /* 0x00000006ff007819 */ /* 0x000fc80000011600 */
[----:B------:R-:W-:-:S04]  /*17830*/  SGXT.U32 R0, R0, 0x1 ;  /* 0x000000010000781a */ /* 0x000fc80000000000 */
[----:B------:R-:W-:-:S04]  /*17840*/  LOP3.LUT R0, R0, 0xde, RZ, 0xfc, !PT ;  /* 0x000000de00007812 */ /* 0x000fc800078efcff */
[----:B------:R-:W-:Y:S02]  /*17850*/  ISETP.GE.AND P1, PT, R0, UR5, PT ;  /* 0x0000000500007c0c */ /* 0x000fe4000bf26270 */
[----:B------:R-:W0:Y:S01]  /*17860*/  S2R R0, SR_TID.X ;  /* 0x0000000000007919 */ /* 0x000e220000002100 */
[----:B--2---:R1:W-:Y:S04]  /*17870*/  STL [R1+0x2b8], R4 ;  /* 0x0002b80401007387 */ /* 0x0043e80000100800 */
[----:B-1----:R-:W2:Y:S04]  /*17880*/  LDL.LU R4, [R1+0xee8] ;  /* 0x000ee80001047983 */ /* 0x002ea80000300800 */
[----:B------:R-:W3:Y:S01]  /*17890*/  LDL R7, [R1+0x484] ;  /* 0x0004840001077983 */ /* 0x000ee20000100800 */
[----:B0-----:R-:W-:-:S04]  /*178a0*/  SHF.R.U32.HI R6, RZ, 0x6, R0 ;  /* 0x00000006ff067819 */ /* 0x001fc80000011600 */
[----:B------:R-:W-:-:S04]  /*178b0*/  SGXT.U32 R6, R6, 0x1 ;  /* 0x000000010606781a */ /* 0x000fc80000000000 */
[----:B------:R-:W-:-:S04]  /*178c0*/  LOP3.LUT R6, R6, 0xe2, RZ, 0xfc, !PT ;  /* 0x000000e206067812 */ /* 0x000fc800078efcff */
[----:B------:R-:W-:Y:S01]  /*178d0*/  ISETP.GE.AND P0, PT, R6, UR5, PT ;  /* 0x0000000506007c0c */ /* 0x000fe2000bf06270 */
[----:B----4-:R-:W-:Y:S01]  /*178e0*/  @!P1 IMAD.MOV.U32 R6, RZ, RZ, R33 ;  /* 0x000000ffff069224 */ /* 0x010fe200078e0021 */
[----:B--2---:R-:W-:Y:S01]  /*178f0*/  PRMT R4, RZ, 0x7610, R4 ;  /* 0x00007610ff047816 */ /* 0x004fe20000000004 */
[----:B------:R-:W2:Y:S05]  /*17900*/  LDL R33, [R1+0x6d8] ;  /* 0x0006d80001217983 */ /* 0x000eaa0000100800 */
[----:B---3--:R0:W3:Y:S04]  /*17910*/  @!P1 LDG.E.U16 R4, desc[UR10][R6.64] ;  /* 0x0000000a06049981 */ /* 0x0080e8000c1e1500 */
[----:B------:R-:W0:Y:S04]  /*17920*/  LDL R6, [R1+0x6b8] ;  /* 0x0006b80001067983 */ /* 0x000e280000100800 */
[----:B------:R-:W0:Y:S01]  /*17930*/  LDL R7, [R1+0x6bc] ;  /* 0x0006bc0001077983 */ /* 0x000e220000100800 */
[----:B------:R-:W-:-:S02]  /*17940*/  PRMT R5, RZ, 0x7610, R5 ;  /* 0x00007610ff057816 */ /* 0x000fc40000000005 */
[----:B------:R-:W-:-:S04]  /*17950*/  SHF.R.U32.HI R0, RZ, 0x6, R0 ;  /* 0x00000006ff007819 */ /* 0x000fc80000011600 */
[----:B------:R-:W-:-:S04]  /*17960*/  SGXT.U32 R0, R0, 0x1 ;  /* 0x000000010000781a */ /* 0x000fc80000000000 */
[----:B------:R-:W-:-:S04]  /*17970*/  LOP3.LUT R0, R0, 0xe4, RZ, 0xfc, !PT ;  /* 0x000000e400007812 */ /* 0x000fc800078efcff */
[----:B------:R-:W-:Y:S02]  /*17980*/  ISETP.GE.AND P1, PT, R0, UR5, PT ;  /* 0x0000000500007c0c */ /* 0x000fe4000bf26270 */
[----:B------:R-:W4:Y:S01]  /*17990*/  LDL R0, [R1+0x6dc] ;  /* 0x0006dc0001007983 */ /* 0x000f220000100800 */
[----:B0-----:R-:W-:-:S04]  /*179a0*/  @!P0 LOP3.LUT R7, R7, R6, RZ, 0x3c, !PT ;  /* 0x0000000607078212 */ /* 0x001fc800078e3cff */
[----:B------:R-:W-:-:S04]  /*179b0*/  @!P0 LOP3.LUT R6, R7, R6, RZ, 0x3c, !PT ;  /* 0x0000000607068212 */ /* 0x000fc800078e3cff */
[----:B------:R-:W-:-:S05]  /*179c0*/  @!P0 LOP3.LUT R7, R7, R6, RZ, 0x3c, !PT ;  /* 0x0000000607078212 */ /* 0x000fca00078e3cff */
[----:B------:R-:W2:Y:S04]  /*179d0*/  @!P0 LDG.E.U16 R5, desc[UR10][R6.64] ;  /* 0x0000000a06058981 */ /* 0x000ea8000c1e1500 */
[----:B---3--:R0:W-:Y:S02]  /*179e0*/  STL [R1+0x2b4], R4 ;  /* 0x0002b40401007387 */ /* 0x0081e40000100800 */
[----:B0-----:R-:W0:Y:S02]  /*179f0*/  S2R R4, SR_TID.X ;  /* 0x0000000000047919 */ /* 0x001e240000002100 */
        /* <DEDUP_REMOVED lines=17> */
[----:B------:R-:W-:-:S02]  /*17b10*/  PRMT R34, RZ, 0x7610, R34 ;  /* 0x00007610ff227816 */ /* 0x000fc40000000022 */
[----:B------:R-:W-:-:S04]  /*17b20*/  SHF.R.U32.HI R4, RZ, 0x6, R4 ;  /* 0x00000006ff047819 */ /* 0x000fc80000011604 */
[----:B------:R-:W-:-:S04]  /*17b30*/  SGXT.U32 R4, R4, 0x1 ;  /* 0x000000010404781a */ /* 0x000fc80000000000 */
[----:B------:R-:W-:-:S04]  /*17b40*/  LOP3.LUT R4, R4, 0xea, RZ, 0xfc, !PT ;  /* 0x000000ea04047812 */ /* 0x000fc800078efcff */
[----:B------:R-:W-:Y:S02]  /*17b50*/  ISETP.GE.AND P1, PT, R4, UR5, PT ;  /* 0x0000000504007c0c */ /* 0x000fe4000bf26270 */
[----:B------:R-:W0:Y:S01]  /*17b60*/  S2R R4, SR_TID.X ;  /* 0x0000000000047919 */ /* 0x000e220000002100 */
[----:B---3--:R-:W-:-:S04]  /*17b70*/  @!P0 LOP3.LUT R7, R7, R6, RZ, 0x3c, !PT ;  /* 0x0000000607078212 */ /* 0x008fc800078e3cff */
[----:B------:R-:W-:-:S04]  /*17b80*/  @!P0 LOP3.LUT R6, R7, R6, RZ, 0x3c, !PT ;  /* 0x0000000607068212 */ /* 0x000fc800078e3cff */
[----:B------:R-:W-:-:S05]  /*17b90*/  @!P0 LOP3.LUT R7, R7, R6, RZ, 0x3c, !PT ;  /* 0x0000000607078212 */ /* 0x000fca00078e3cff */
[----:B------:R-:W3:Y:S01]  /*17ba0*/  @!P0 LDG.E.U16 R34, desc[UR10][R6.64] ;  /* 0x0000000a06228981 */ /* 0x000ee2000c1e1500 */
[----:B0-----:R-:W-:-:S04]  /*17bb0*/  SHF.R.U32.HI R4, RZ, 0x6, R4 ;  /* 0x00000006ff047819 */ /* 0x001fc80000011604 */
[----:B------:R-:W-:-:S04]  /*17bc0*/  SGXT.U32 R4, R4, 0x1 ;  /* 0x000000010404781a */ /* 0x000fc80000000000 */
[----:B------:R-:W-:-:S04]  /*17bd0*/  LOP3.LUT R4, R4, 0xec, RZ, 0xfc, !PT ;  /* 0x000000ec04047812 */ /* 0x000fc800078efcff */
[----:B------:R-:W-:Y:S01]  /*17be0*/  ISETP.GE.AND P0, PT, R4, UR5, PT ;  /* 0x0000000504007c0c */ /* 0x000fe2000bf06270 */
[----:B---3--:R-:W-:Y:S04]  /*17bf0*/  STL [R1+0x2a8], R34 ;  /* 0x0002a82201007387 */ /* 0x008fe80000100800 */
[----:B------:R-:W3:Y:S04]  /*17c00*/  LDL R6, [R1+0x6d0] ;  /* 0x0006d00001067983 */ /* 0x000ee80000100800 */
[----:B------:R-:W3:Y:S04]  /*17c10*/  LDL R7, [R1+0x6d4] ;  /* 0x0006d40001077983 */ /* 0x000ee80000100800 */
[----:B------:R-:W2:Y:S01]  /*17c20*/  LDL.LU R4, [R1+0xedc] ;  /* 0x000edc0001047983 */ /* 0x000ea20000300800 */
[----:B---3--:R-:W-:-:S04]  /*17c30*/  @!P1 LOP3.LUT R7, R7, R6, RZ, 0x3c, !PT ;  /* 0x0000000607079212 */ /* 0x008fc800078e3cff */
[C---:B------:R-:W-:Y:S02]  /*17c40*/  @!P1 LOP3.LUT R6, R7.reuse, R6, RZ, 0x3c, !PT ;  /* 0x0000000607069212 */ /* 0x040fe400078e3cff */
[----:B--2---:R-:W-:Y:S02]  /*17c50*/  PRMT R4, RZ, 0x7610, R4 ;  /* 0x00007610ff047816 */ /* 0x004fe40000000004 */
[----:B------:R-:W-:-:S05]  /*17c60*/  @!P1 LOP3.LUT R7, R7, R6, RZ, 0x3c, !PT ;  /* 0x0000000607079212 */ /* 0x000fca00078e3cff */
[----:B------:R-:W2:Y:S04]  /*17c70*/  @!P1 LDG.E.U16 R4, desc[UR10][R6.64] ;  /* 0x0000000a06049981 */ /* 0x000ea8000c1e1500 */
[----:B--2---:R0:W-:Y:S04]  /*17c80*/  STL [R1+0x2a4], R4 ;  /* 0x0002a40401007387 */ /* 0x0041e80000100800 */
[----:B0-----:R-:W2:Y:S01]  /*17c90*/  LDL.LU R4, [R1+0xed8] ;  /* 0x000ed80001047983 */ /* 0x001ea20000300800 */
[----:B----4-:R-:W-:Y:S02]  /*17ca0*/  @!P0 IMAD.MOV.U32 R6, RZ, RZ, R0 ;  /* 0x000000ffff068224 */ /* 0x010fe400078e0000 */
[----:B------:R-:W-:Y:S01]  /*17cb0*/  @!P0 IMAD.MOV.U32 R7, RZ, RZ, R33 ;  /* 0x000000ffff078224 */ /* 0x000fe200078e0021 */
[----:B------:R-:W0:Y:S01]  /*17cc0*/  S2R R34, SR_TID.X ;  /* 0x0000000000227919 */ /* 0x000e220000002100 */
[----:B------:R-:W1:Y:S01]  /*17cd0*/  S2R R0, SR_TID.X ;  /* 0x0000000000007919 */ /* 0x000e620000002100 */
[----:B--2---:R-:W-:-:S06]  /*17ce0*/  PRMT R4, RZ, 0x7610, R4 ;  /* 0x00007610ff047816 */ /* 0x004fcc0000000004 */
[----:B------:R-:W2:Y:S01]  /*17cf0*/  @!P0 LDG.E.U16 R4, desc[UR10][R6.64] ;  /* 0x0000000a06048981 */ /* 0x000ea2000c1e1500 */
[----:B0-----:R-:W-:-:S04]  /*17d00*/  SHF.R.U32.HI R34, RZ, 0x6, R34 ;  /* 0x00000006ff227819 */ /* 0x001fc80000011622 */
[----:B------:R-:W-:Y:S01]  /*17d10*/  SGXT.U32 R34, R34, 0x1 ;  /* 0x000000012222781a */ /* 0x000fe20000000000 */
[----:B------:R-:W3:Y:S04]  /*17d20*/  LDL R6, [R1+0x494] ;  /* 0x0004940001067983 */ /* 0x000ee80000100800 */
[----:B------:R-:W3:Y:S01]  /*17d30*/  LDL R7, [R1+0x498] ;  /* 0x0004980001077983 */ /* 0x000ee20000100800 */
[----:B------:R-:W-:-:S04]  /*17d40*/  LOP3.LUT R34, R34, 0xee, RZ, 0xfc, !PT ;  /* 0x000000ee22227812 */ /* 0x000fc800078efcff */
[----:B------:R-:W-:Y:S01]  /*17d50*/  ISETP.GE.AND P1, PT, R34, UR5, PT ;  /* 0x0000000522007c0c */ /* 0x000fe2000bf26270 */
[----:B--2---:R1:W-:Y:S04]  /*17d60*/  STL [R1+0x2a0], R4 ;  /* 0x0002a00401007387 */ /* 0x0043e80000100800 */
[----:B------:R-:W2:Y:S04]  /*17d70*/  LDL.LU R33, [R1+0x84] ;  /* 0x0000840001217983 */ /* 0x000ea80000300800 */
[----:B------:R-:W4:Y:S01]  /*17d80*/  LDL.LU R34, [R1+0x7c] ;  /* 0x00007c0001227983 */ /* 0x000f220000300800 */
[----:B-1----:R-:W-:-:S04]  /*17d90*/  SHF.R.U32.HI R4, RZ, 0x6, R0 ;  /* 0x00000006ff047819 */ /* 0x002fc80000011600 */
        /* <DEDUP_REMOVED lines=68> */
[----:B------:R-:W-:Y:S02]  /*181e0*/  SGXT.U32 R0, R0, 0x1 ;  /* 0x000000010000781a */ /* 0x000fe40000000000 */
[----:B------:R-:W-:Y:S02]  /*181f0*/  PRMT R2, RZ, 0x7610, R2 ;  /* 0x00007610ff027816 */ /* 0x000fe40000000002 */
[----:B------:R-:W-:-:S04]  /*18200*/  LOP3.LUT R0, R0, 0xfe, RZ, 0xfc, !PT ;  /* 0x000000fe00007812 */ /* 0x000fc800078efcff */
[----:B------:R-:W-:Y:S02]  /*18210*/  ISETP.GE.AND P1, PT, R0, UR5, PT ;  /* 0x0000000500007c0c */ /* 0x000fe4000bf26270 */
[----:B------:R-:W2:Y:S01]  /*18220*/  LDL.LU R0, [R1+0xebc] ;  /* 0x000ebc0001007983 */ /* 0x000ea20000300800 */
[----:B---3--:R-:W-:-:S04]  /*18230*/  @!P0 LOP3.LUT R7, R7, R6, RZ, 0x3c, !PT ;  /* 0x0000000607078212 */ /* 0x008fc800078e3cff */
[----:B------:R-:W-:-:S04]  /*18240*/  @!P0 LOP3.LUT R6, R7, R6, RZ, 0x3c, !PT ;  /* 0x0000000607068212 */ /* 0x000fc800078e3cff */
[----:B------:R-:W-:-:S05]  /*18250*/  @!P0 LOP3.LUT R7, R7, R6, RZ, 0x3c, !PT ;  /* 0x0000000607078212 */ /* 0x000fca00078e3cff */
[----:B------:R0:W3:Y:S04]  /*18260*/  @!P0 LDG.E.U16 R2, desc[UR10][R6.64] ;  /* 0x0000000a06028981 */ /* 0x0000e8000c1e1500 */
[----:B------:R-:W0:Y:S04]  /*18270*/  LDL R6, [R1+0x414] ;  /* 0x0004140001067983 */ /* 0x000e280000100800 */
[----:B------:R-:W0:Y:S01]  /*18280*/  LDL R7, [R1+0x418] ;  /* 0x0004180001077983 */ /* 0x000e220000100800 */
[----:B------:R-:W-:Y:S02]  /*18290*/  PRMT R32, RZ, 0x7610, R32 ;  /* 0x00007610ff207816 */ /* 0x000fe40000000020 */
[----:B0-----:R-:W-:-:S04]  /*182a0*/  @!P1 LOP3.LUT R7, R7, R6, RZ, 0x3c, !PT ;  /* 0x0000000607079212 */ /* 0x001fc800078e3cff */
[----:B------:R-:W-:-:S04]  /*182b0*/  @!P1 LOP3.LUT R6, R7, R6, RZ, 0x3c, !PT ;  /* 0x0000000607069212 */ /* 0x000fc800078e3cff */
[----:B------:R-:W-:-:S05]  /*182c0*/  @!P1 LOP3.LUT R7, R7, R6, RZ, 0x3c, !PT ;  /* 0x0000000607079212 */ /* 0x000fca00078e3cff */
[----:B------:R-:W4:Y:S01]  /*182d0*/  @!P1 LDG.E.U16 R32, desc[UR10][R6.64] ;  /* 0x0000000a06209981 */ /* 0x000f22000c1e1500 */
[----:B------:R-:W-:Y:S06]  /*182e0*/  BAR.SYNC.DEFER_BLOCKING 0x0 ;  /* 0x0000000000007b1d */ /* 0x000fec0000010000 */
[----:B---3--:R-:W-:Y:S04]  /*182f0*/  STL [R1+0xe10], R2 ;  /* 0x000e100201007387 */ /* 0x008fe80000100800 */
        /* <DEDUP_REMOVED lines=8> */
[----:B------:R1:W-:Y:S04]  /*18380*/  STS.U16 [R0+UR9+0x9c00], R29 ;  /* 0x009c001d00007988 */ /* 0x0003e80008000409 */
[----:B0-----:R-:W2:Y:S04]  /*18390*/  LDL.LU R31, [R1+0xeac] ;  /* 0x000eac00011f7983 */ /* 0x001ea80000300800 */
[----:B-1----:R-:W2:Y:S04]  /*183a0*/  LDL.LU R28, [R1+0xea8] ;  /* 0x000ea800011c7983 */ /* 0x002ea80000300800 */
[----:B------:R-:W2:Y:S04]  /*183b0*/  LDL.LU R29, [R1+0xea4] ;  /* 0x000ea400011d7983 */ /* 0x000ea80000300800 */
[----:B------:R0:W-:Y:S04]  /*183c0*/  STS.U16 [R0+UR9+0xa000], R3 ;  /* 0x00a0000300007988 */ /* 0x0001e80008000409 */
[----:B------:R1:W-:Y:S04]  /*183d0*/  STS.U16 [R0+UR9+0xa400], R26 ;  /* 0x00a4001a00007988 */ /* 0x0003e80008000409 */
[----:B0-----:R-:W2:Y:S04]  /*183e0*/  LDL.LU R3, [R1+0xea0] ;  /* 0x000ea00001037983 */ /* 0x001ea80000300800 */
[----:B-1----:R-:W2:Y:S04]  /*183f0*/  LDL.LU R26, [R1+0xe9c] ;  /* 0x000e9c00011a7983 */ /* 0x002ea80000300800 */
        /* <DEDUP_REMOVED lines=13> */
[----:B----4-:R-:W-:Y:S04]  /*184d0*/  STL [R1+0x280], R32 ;  /* 0x0002802001007387 */ /* 0x010fe80000100800 */
[----:B0-----:R-:W4:Y:S04]  /*184e0*/  LDL.LU R21, [R1+0xe80] ;  /* 0x000e800001157983 */ /* 0x001f280000300800 */
[----:B------:R0:W-:Y:S02]  /*184f0*/  STS.U16 [R0+UR9+0x8400], R34 ;  /* 0x0084002200007988 */ /* 0x0001e40008000409 */
[----:B0-----:R-:W0:Y:S01]  /*18500*/  S2R R34, SR_TID.X ;  /* 0x0000000000227919 */ /* 0x001e220000002100 */
[----:B------:R-:W1:Y:S01]  /*18510*/  S2R R32, SR_TID.X ;  /* 0x0000000000207919 */ /* 0x000e620000002100 */
[----:B------:R3:W-:Y:S04]  /*18520*/  STS.U16 [R0+UR9+0xc400], R18 ;  /* 0x00c4001200007988 */ /* 0x0007e80008000409 */
[----:B------:R3:W-:Y:S04]  /*18530*/  STS.U16 [R0+UR9+0xc800], R19 ;  /* 0x00c8001300007988 */ /* 0x0007e80008000409 */
[----:B------:R3:W-:Y:S04]  /*18540*/  STS.U16 [R0+UR9+0xcc00], R16 ;  /* 0x00cc001000007988 */ /* 0x0007e80008000409 */
[----:B---3--:R-:W3:Y:S04]  /*18550*/  LDL.LU R18, [R1+0xe7c] ;  /* 0x000e7c0001127983 */ /* 0x008ee80000300800 */
[----:B------:R-:W3:Y:S04]  /*18560*/  LDL.LU R19, [R1+0xe78] ;  /* 0x000e780001137983 */ /* 0x000ee80000300800 */
[----:B------:R-:W3:Y:S04]  /*18570*/  LDL.LU R16, [R1+0xe74] ;  /* 0x000e740001107983 */ /* 0x000ee80000300800 */
[----:B------:R1:W-:Y:S01]  /*18580*/  STS.U16 [R0+UR9+0xd000], R17 ;  /* 0x00d0001100007988 */ /* 0x0003e20008000409 */
[----:B0-----:R-:W-:-:S03]  /*18590*/  LOP3.LUT R34, R34, 0x3f, RZ, 0xc0, !PT ;  /* 0x0000003f22227812 */ /* 0x001fc600078ec0ff */
[----:B------:R0:W-:Y:S04]  /*185a0*/  STS.U16 [R0+UR9+0xd400], R14 ;  /* 0x00d4000e00007988 */ /* 0x0001e80008000409 */
[----:B------:R0:W-:Y:S04]  /*185b0*/  STS.U16 [R0+UR9+0xd800], R15 ;  /* 0x00d8000f00007988 */ /* 0x0001e80008000409 */
[----:B-1----:R-:W3:Y:S04]  /*185c0*/  LDL.LU R17, [R1+0xe70] ;  /* 0x000e700001117983 */ /* 0x002ee80000300800 */
[----:B0-----:R-:W3:Y:S04]  /*185d0*/  LDL.LU R14, [R1+0xe6c] ;  /* 0x000e6c00010e7983 */ /* 0x001ee80000300800 */
[----:B------:R-:W3:Y:S04]  /*185e0*/  LDL.LU R15, [R1+0xe68] ;  /* 0x000e6800010f7983 */ /* 0x000ee80000300800 */
[----:B------:R0:W-:Y:S04]  /*185f0*/  STS.U16 [R0+UR9+0xdc00], R10 ;  /* 0x00dc000a00007988 */ /* 0x0001e80008000409 */
[----:B------:R1:W-:Y:S04]  /*18600*/  STS.U16 [R0+UR9+0xe000], R11 ;  /* 0x00e0000b00007988 */ /* 0x0003e80008000409 */
[----:B------:R1:W-:Y:S04]  /*18610*/  STS.U16 [R0+UR9+0x8000], R33 ;  /* 0x0080002100007988 */ /* 0x0003e80008000409 */
[----:B0-----:R-:W3:Y:S04]  /*18620*/  LDL.LU R10, [R1+0xe64] ;  /* 0x000e6400010a7983 */ /* 0x001ee80000300800 */
[----:B-1----:R-:W3:Y:S01]  /*18630*/  LDL.LU R11, [R1+0xe60] ;  /* 0x000e6000010b7983 */ /* 0x002ee20000300800 */
[----:B------:R-:W-:-:S03]  /*18640*/  IMAD.SHL.U32 R33, R34, 0x2, RZ ;  /* 0x0000000222217824 */ /* 0x000fc600078e00ff */
[----:B------:R0:W-:Y:S01]  /*18650*/  STS.U16 [R0+UR9+0xe400], R12 ;  /* 0x00e4000c00007988 */ /* 0x0001e20008000409 */
[----:B------:R-:W1:Y:S03]  /*18660*/  LDC R34, c[0x0][0x3ac] ;  /* 0x0000eb00ff227b82 */ /* 0x000e660000000800 */
[----:B------:R0:W-:Y:S04]  /*18670*/  STS.U16 [R0+UR9+0xe800], R13 ;  /* 0x00e8000d00007988 */ /* 0x0001e80008000409 */
[----:B------:R0:W-:Y:S04]  /*18680*/  STS.U16 [R0+UR9+0xec00], R8 ;  /* 0x00ec000800007988 */ /* 0x0001e80008000409 */
[----:B0-----:R-:W3:Y:S04]  /*18690*/  LDL.LU R12, [R1+0xe5c] ;  /* 0x000e5c00010c7983 */ /* 0x001ee80000300800 */
[----:B------:R-:W3:Y:S04]  /*186a0*/  LDL.LU R13, [R1+0xe58] ;  /* 0x000e5800010d7983 */ /* 0x000ee80000300800 */
[----:B------:R-:W3:Y:S04]  /*186b0*/  LDL.LU R8, [R1+0xe54] ;  /* 0x000e540001087983 */ /* 0x000ee80000300800 */
[----:B------:R0:W-:Y:S04]  /*186c0*/  STS.U16 [R0+UR9+0xf000], R9 ;  /* 0x00f0000900007988 */ /* 0x0001e80008000409 */
[----:B0-----:R-:W3:Y:S04]  /*186d0*/  LDL.LU R9, [R1+0xe50] ;  /* 0x000e500001097983 */ /* 0x001ee80000300800 */
        /* <DEDUP_REMOVED lines=10> */
[----:B------:R-:W-:Y:S04]  /*18780*/  STS.U16 [R0+UR9+0xf400], R37 ;  /* 0x00f4002500007988 */ /* 0x000fe80008000409 */
[----:B------:R-:W-:Y:S04]  /*18790*/  STS.U16 [R0+UR9+0xf800], R36 ;  /* 0x00f8002400007988 */ /* 0x000fe80008000409 */
[----:B------:R-:W-:Y:S04]  /*187a0*/  STS.U16 [R0+UR9+0xfc00], R35 ;  /* 0x00fc002300007988 */ /* 0x000fe80008000409 */
[----:B------:R0:W-:Y:S02]  /*187b0*/  STL [R1+0xdc4], R0 ;  /* 0x000dc40001007387 */ /* 0x0001e40000100800 */
[----:B0-----:R-:W-:-:S04]  /*187c0*/  SHF.R.S32.HI R0, RZ, 0x6, R32 ;  /* 0x00000006ff007819 */ /* 0x001fc80000011420 */
[----:B------:R-:W-:Y:S01]  /*187d0*/  SGXT R0, R0, 0x1 ;  /* 0x000000010000781a */ /* 0x000fe20000000200 */
[----:B-1----:R-:W-:-:S03]  /*187e0*/  IMAD.SHL.U32 R2, R34, 0x100, RZ ;  /* 0x0000010022027824 */ /* 0x002fc600078e00ff */
[----:B------:R-:W-:Y:S01]  /*187f0*/  LOP3.LUT R0, R33, 0x90, R0, 0x78, !PT ;  /* 0x0000009021007812 */ /* 0x000fe200078e7800 */
[----:B------:R-:W-:-:S03]  /*18800*/  IMAD.SHL.U32 R2, R2, 0x2, RZ ;  /* 0x0000000202027824 */ /* 0x000fc600078e00ff */
[----:B------:R-:W-:-:S05]  /*18810*/  LOP3.LUT R0, R0, 0x20, RZ, 0x3c, !PT ;  /* 0x0000002000007812 */ /* 0x000fca00078e3cff */
[----:B------:R-:W-:Y:S04]  /*18820*/  STS.U16 [R0+UR9+0x8100], R5 ;  /* 0x0081000500007988 */ /* 0x000fe80008000409 */
[----:B------:R2:W-:Y:S04]  /*18830*/  STS.U16 [R0+UR9+0x8500], R4 ;  /* 0x0085000400007988 */ /* 0x0005e80008000409 */
[----:B------:R0:W-:Y:S01]  /*18840*/  STL [R1+0xe28], R0 ;  /* 0x000e280001007387 */ /* 0x0001e20000100800 */
[-C--:B--2---:R-:W-:Y:S02]  /*18850*/  IADD3 R4, P0, PT, R30, R2.reuse, RZ ;  /* 0x000000021e047210 */ /* 0x084fe40007f1e0ff */
[----:B0-----:R-:W-:-:S03]  /*18860*/  IADD3 R0, P1, PT, R28, R2, RZ ;  /* 0x000000021c007210 */ /* 0x001fc60007f3e0ff */
[--C-:B------:R-:W-:Y:S01]  /*18870*/  IMAD.X R30, R31, 0x1, R3.reuse, P0 ;  /* 0x000000011f1e7824 */ /* 0x100fe200000e0603 */
[----:B------:R0:W-:Y:S01]  /*18880*/  STL [R1+0x240], R4 ;  /* 0x0002400401007387 */ /* 0x0001e20000100800 */
[----:B------:R-:W-:-:S03]  /*18890*/  IMAD.X R28, R29, 0x1, R3, P1 ;  /* 0x000000011d1c7824 */ /* 0x000fc600008e0603 */
[----:B------:R-:W-:Y:S04]  /*188a0*/  STL [R1+0xdd8], R30 ;  /* 0x000dd81e01007387 */ /* 0x000fe80000100800 */
[----:B------:R1:W-:Y:S01]  /*188b0*/  STL [R1+0x244], R0 ;  /* 0x0002440001007387 */ /* 0x0003e20000100800 */
[----:B0-----:R-:W-:-:S03]  /*188c0*/  IADD3 R4, P0, PT, R26, R2, RZ ;  /* 0x000000021a047210 */ /* 0x001fc60007f1e0ff */
[----:B------:R-:W-:Y:S02]  /*188d0*/  STL [R1+0xdd4], R31 ;  /* 0x000dd41f01007387 */ /* 0x000fe40000100800 */
[--C-:B------:R-:W-:Y:S01]  /*188e0*/  IMAD.X R26, R27, 0x1, R3.reuse, P0 ;  /* 0x000000011b1a7824 */ /* 0x100fe200000e0603 */
[----:B-1----:R-:W-:Y:S01]  /*188f0*/  IADD3 R0, P1, PT, R24, R2, RZ ;  /* 0x0000000218007210 */ /* 0x002fe20007f3e0ff */
[----:B------:R-:W-:Y:S04]  /*18900*/  STL [R1+0xde0], R28 ;  /* 0x000de01c01007387 */ /* 0x000fe80000100800 */
[----:B------:R-:W-:Y:S01]  /*18910*/  STL [R1+0xddc], R29 ;  /* 0x000ddc1d01007387 */ /* 0x000fe20000100800 */
[----:B------:R-:W-:-:S03]  /*18920*/  IMAD.X R24, R25, 0x1, R3, P1 ;  /* 0x0000000119187824 */ /* 0x000fc600008e0603 */
[----:B------:R0:W-:Y:S04]  /*18930*/  STL [R1+0x248], R4 ;  /* 0x0002480401007387 */ /* 0x0001e80000100800 */
[----:B------:R-:W-:Y:S04]  /*18940*/  STL [R1+0xde8], R26 ;  /* 0x000de81a01007387 */ /* 0x000fe80000100800 */
[----:B------:R1:W-:Y:S01]  /*18950*/  STL [R1+0x24c], R0 ;  /* 0x00024c0001007387 */ /* 0x0003e20000100800 */
[----:B0-----:R-:W-:-:S03]  /*18960*/  IADD3 R4, P0, PT, R22, R2, RZ ;  /* 0x0000000216047210 */ /* 0x001fc60007f1e0ff */
[----:B------:R0:W-:Y:S04]  /*18970*/  STL [R1+0xde4], R27 ;  /* 0x000de41b01007387 */ /* 0x0001e80000100800 */
[----:B------:R-:W-:Y:S04]  /*18980*/  STL [R1+0xdf0], R24 ;  /* 0x000df01801007387 */ /* 0x000fe80000100800 */
[----:B------:R2:W-:Y:S04]  /*18990*/  STL [R1+0xdec], R25 ;  /* 0x000dec1901007387 */ /* 0x0005e80000100800 */
[----:B------:R-:W3:Y:S04]  /*189a0*/  LDL.LU.64 R6, [R1+0x98] ;  /* 0x0000980001067983 */ /* 0x000ee80000300a00 */
[----:B------:R0:W-:Y:S04]  /*189b0*/  STL [R1+0x250], R4 ;  /* 0x0002500401007387 */ /* 0x0001e80000100800 */
[----:B------:R-:W3:Y:S01]  /*189c0*/  LDL.LU.64 R28, [R1+0xa0] ;  /* 0x0000a000011c7983 */ /* 0x000ee20000300a00 */
[----:B-1----:R-:W-:Y:S01]  /*189d0*/  IADD3 R0, P1, PT, R20, R2, RZ ;  /* 0x0000000214007210 */ /* 0x002fe20007f3e0ff */
[----:B------:R-:W-:-:S04]  /*189e0*/  IMAD.X R22, R23, 0x1, R3, P0 ;  /* 0x0000000117167824 */ /* 0x000fc800000e0603 */
[----:B------:R-:W-:Y:S04]  /*189f0*/  STL [R1+0x254], R0 ;  /* 0x0002540001007387 */ /* 0x000fe80000100800 */
[----:B0-----:R-:W3:Y:S04]  /*18a00*/  LDL.LU.64 R26, [R1+0xa8] ;  /* 0x0000a800011a7983 */ /* 0x001ee80000300a00 */
[----:B--2---:R-:W2:Y:S01]  /*18a10*/  LDL.LU.64 R24, [R1+0xc8] ;  /* 0x0000c80001187983 */ /* 0x004ea20000300a00 */
[----:B----4-:R-:W-:-:S03]  /*18a20*/  IMAD.X R20, R21, 0x1, R3, P1 ;  /* 0x0000000115147824 */ /* 0x010fc600008e0603 */
[----:B------:R-:W-:Y:S04]  /*18a30*/  STL [R1+0xdf8], R22 ;  /* 0x000df81601007387 */ /* 0x000fe80000100800 */
[----:B------:R-:W-:Y:S04]  /*18a40*/  STL [R1+0xdf4], R23 ;  /* 0x000df41701007387 */ /* 0x000fe80000100800 */
[----:B------:R3:W-:Y:S04]  /*18a50*/  STL [R1+0xe00], R20 ;  /* 0x000e001401007387 */ /* 0x0007e80000100800 */
[----:B------:R-:W-:Y:S04]  /*18a60*/  STL [R1+0xdfc], R21 ;  /* 0x000dfc1501007387 */ /* 0x000fe80000100800 */
[----:B------:R-:W4:Y:S01]  /*18a70*/  LDL.LU.64 R4, [R1+0xb0] ;  /* 0x0000b00001047983 */ /* 0x000f220000300a00 */
[----:B---3--:R-:W-:-:S05]  /*18a80*/  IADD3 R20, P0, PT, R18, R2, RZ ;  /* 0x0000000212147210 */ /* 0x008fca0007f1e0ff */
[--C-:B------:R-:W-:Y:S01]  /*18a90*/  IMAD.X R18, R19, 0x1, R3.reuse, P0 ;  /* 0x0000000113127824 */ /* 0x100fe200000e0603 */
[----:B------:R-:W-:Y:S01]  /*18aa0*/  IADD3 R0, P1, PT, R16, R2, RZ ;  /* 0x0000000210007210 */ /* 0x000fe20007f3e0ff */
[----:B------:R-:W-:Y:S04]  /*18ab0*/  STL [R1+0x258], R20 ;  /* 0x0002581401007387 */ /* 0x000fe80000100800 */
[----:B------:R-:W-:Y:S04]  /*18ac0*/  STL [R1+0x25c], R0 ;  /* 0x00025c0001007387 */ /* 0x000fe80000100800 */
[----:B------:R-:W-:Y:S04]  /*18ad0*/  STL [R1+0xe08], R18 ;  /* 0x000e081201007387 */ /* 0x000fe80000100800 */
[----:B------:R-:W-:Y:S01]  /*18ae0*/  STL [R1+0xe04], R19 ;  /* 0x000e041301007387 */ /* 0x000fe20000100800 */
[----:B------:R-:W-:-:S03]  /*18af0*/  IMAD.X R16, R17, 0x1, R3, P1 ;  /* 0x0000000111107824 */ /* 0x000fc600008e0603 */
[----:B------:R0:W-:Y:S02]  /*18b00*/  STL [R1+0xe0c], R17 ;  /* 0x000e0c1101007387 */ /* 0x0001e40000100800 */
[----:B0-----:R-:W-:-:S05]  /*18b10*/  IADD3 R17, P0, PT, R14, R2, RZ ;  /* 0x000000020e117210 */ /* 0x001fca0007f1e0ff */
[----:B------:R-:W-:Y:S01]  /*18b20*/  IMAD.X R14, R15, 0x1, R3, P0 ;  /* 0x000000010f0e7824 */ /* 0x000fe200000e0603 */
[----:B------:R-:W-:Y:S01]  /*18b30*/  STL [R1+0x260], R17 ;  /* 0x0002601101007387 */ /* 0x000fe20000100800 */
[----:B------:R-:W-:-:S03]  /*18b40*/  IADD3 R0, P1, PT, R10, R2, RZ ;  /* 0x000000020a007210 */ /* 0x000fc60007f3e0ff */
[----:B------:R-:W-:Y:S02]  /*18b50*/  STL.64 [R1+0xe18], R14 ;  /* 0x000e180e01007387 */ /* 0x000fe40000100a00 */
[----:B------:R-:W-:Y:S02]  /*18b60*/  IMAD.X R10, R11, 0x1, R3, P1 ;  /* 0x000000010b0a7824 */ /* 0x000fe400008e0603 */
[----:B------:R-:W-:Y:S04]  /*18b70*/  STL [R1+0x264], R0 ;  /* 0x0002640001007387 */ /* 0x000fe80000100800 */
[----:B------:R0:W-:Y:S04]  /*18b80*/  STL.64 [R1+0xe20], R10 ;  /* 0x000e200a01007387 */ /* 0x0001e80000100a00 */
[----:B------:R-:W3:Y:S01]  /*18b90*/  LDL.LU.64 R18, [R1+0xd0] ;  /* 0x0000d00001127983 */ /* 0x000ee20000300a00 */
[----:B0-----:R-:W-:-:S02]  /*18ba0*/  IADD3 R10, P0, PT, R12, R2, RZ ;  /* 0x000000020c0a7210 */ /* 0x001fc40007f1e0ff */
[----:B------:R-:W-:-:S03]  /*18bb0*/  IADD3 R0, P1, PT, R8, R2, RZ ;  /* 0x0000000208007210 */ /* 0x000fc60007f3e0ff */
[--C-:B------:R-:W-:Y:S01]  /*18bc0*/  IMAD.X R12, R13, 0x1, R3.reuse, P0 ;  /* 0x000000010d0c7824 */ /* 0x100fe200000e0603 */
[----:B------:R-:W-:Y:S04]  /*18bd0*/  STL [R1+0x300], R10 ;  /* 0x0003000a01007387 */ /* 0x000fe80000100800 */
[----:B------:R-:W-:Y:S04]  /*18be0*/  STL.64 [R1+0xe30], R12 ;  /* 0x000e300c01007387 */ /* 0x000fe80000100a00 */
[----:B------:R-:W-:Y:S01]  /*18bf0*/  STL [R1+0x304], R0 ;  /* 0x0003040001007387 */ /* 0x000fe20000100800 */
[----:B------:R-:W-:-:S05]  /*18c00*/  IMAD.X R8, R9, 0x1, R3, P1 ;  /* 0x0000000109087824 */ /* 0x000fca00008e0603 */
[----:B------:R0:W-:Y:S02]  /*18c10*/  STL.64 [R1+0xe38], R8 ;  /* 0x000e380801007387 */ /* 0x0001e40000100a00 */
[-C--:B0-----:R-:W-:Y:S02]  /*18c20*/  IADD3 R8, P0, PT, R6, R2.reuse, RZ ;  /* 0x0000000206087210 */ /* 0x081fe40007f1e0ff */
[----:B------:R-:W-:-:S03]  /*18c30*/  IADD3 R0, P1, PT, R28, R2, RZ ;  /* 0x000000021c007210 */ /* 0x000fc60007f3e0ff */
[----:B------:R-:W-:Y:S01]  /*18c40*/  STL [R1+0x98], R8 ;  /* 0x0000980801007387 */ /* 0x000fe20000100800 */
[----:B------:R-:W-:-:S03]  /*18c50*/  IMAD.X R6, R7, 0x1, R3, P0 ;  /* 0x0000000107067824 */ /* 0x000fc600000e0603 */
[----:B------:R2:W-:Y:S01]  /*18c60*/  STL [R1+0xa0], R0 ;  /* 0x0000a00001007387 */ /* 0x0005e20000100800 */
[----:B------:R-:W-:-:S03]  /*18c70*/  IMAD.X R7, R29, 0x1, R3, P1 ;  /* 0x000000011d077824 */ /* 0x000fc600008e0603 */
[----:B------:R-:W3:Y:S04]  /*18c80*/  LDL.LU.64 R22, [R1+0xd8] ;  /* 0x0000d80001167983 */ /* 0x000ee80000300a00 */
[----:B------:R-:W3:Y:S04]  /*18c90*/  LDL.LU.64 R14, [R1+0xe0] ;  /* 0x0000e000010e7983 */ /* 0x000ee80000300a00 */
[----:B------:R0:W-:Y:S01]  /*18ca0*/  STL.64 [R1+0xe40], R6 ;  /* 0x000e400601007387 */ /* 0x0001e20000100a00 */
[-C--:B--2---:R-:W-:Y:S02]  /*18cb0*/  IADD3 R0, P1, PT, R24, R2.reuse, RZ ;  /* 0x0000000218007210 */ /* 0x084fe40007f3e0ff */
[----:B0-----:R-:W-:-:S05]  /*18cc0*/  IADD3 R6, P0, PT, R26, R2, RZ ;  /* 0x000000021a067210 */ /* 0x001fca0007f1e0ff */
[----:B------:R4:W-:Y:S04]  /*18cd0*/  STL [R1+0xa8], R6 ;  /* 0x0000a80601007387 */ /* 0x0009e80000100800 */
[----:B------:R-:W2:Y:S01]  /*18ce0*/  LDL.LU.64 R12, [R1+0xe8] ;  /* 0x0000e800010c7983 */ /* 0x000ea20000300a00 */
[----:B------:R-:W-:-:S03]  /*18cf0*/  IMAD.X R35, R27, 0x1, R3, P0 ;  /* 0x000000011b237824 */ /* 0x000fc600000e0603 */
[----:B------:R3:W-:Y:S04]  /*18d00*/  STL [R1+0xc8], R0 ;  /* 0x0000c80001007387 */ /* 0x0007e80000100800 */
[----:B------:R-:W2:Y:S01]  /*18d10*/  LDL.LU.64 R10, [R1+0xf0] ;  /* 0x0000f000010a7983 */ /* 0x000ea20000300a00 */
[----:B----4-:R-:W-:-:S05]  /*18d20*/  IADD3 R6, P0, PT, R4, R2, RZ ;  /* 0x0000000204067210 */ /* 0x010fca0007f1e0ff */
[----:B------:R0:W-:Y:S04]  /*18d30*/  STL [R1+0xb0], R6 ;  /* 0x0000b00601007387 */ /* 0x0001e80000100800 */
[----:B------:R-:W4:Y:S01]  /*18d40*/  LDL.LU.64 R8, [R1+0xf8] ;  /* 0x0000f80001087983 */ /* 0x000f220000300a00 */
[--C-:B------:R-:W-:Y:S02]  /*18d50*/  IMAD.X R36, R25, 0x1, R3.reuse, P1 ;  /* 0x0000000119247824 */ /* 0x100fe400008e0603 */
[----:B------:R-:W-:Y:S01]  /*18d60*/  IMAD.X R37, R5, 0x1, R3, P0 ;  /* 0x0000000105257824 */ /* 0x000fe200000e0603 */
[----:B---3--:R-:W-:-:S05]  /*18d70*/  IADD3 R0, P1, PT, R18, R2, RZ ;  /* 0x0000000212007210 */ /* 0x008fca0007f3e0ff */
[----:B------:R1:W-:Y:S04]  /*18d80*/  STL [R1+0xd0], R0 ;  /* 0x0000d00001007387 */ /* 0x0003e80000100800 */
[----:B------:R-:W3:Y:S01]  /*18d90*/  LDL.LU.64 R4, [R1+0x100] ;  /* 0x0001000001047983 */ /* 0x000ee20000300a00 */
[----:B------:R-:W-:-:S03]  /*18da0*/  IMAD.X R7, R19, 0x1, R3, P1 ;  /* 0x0000000113077824 */ /* 0x000fc600008e0603 */
[----:B------:R-:W-:Y:S04]  /*18db0*/  STL.64 [R1+0xe48], R36 ;  /* 0x000e482401007387 */ /* 0x000fe80000100a00 */
[----:B------:R0:W-:Y:S04]  /*18dc0*/  STL [R1], R7 ;  /* 0x0000000701007387 */ /* 0x0001e80000100800 */
[----:B------:R-:W3:Y:S01]  /*18dd0*/  LDL.LU.64 R20, [R1+0x108] ;  /* 0x0001080001147983 */ /* 0x000ee20000300a00 */
[-C--:B0-----:R-:W-:Y:S02]  /*18de0*/  IADD3 R6, P0, PT, R22, R2.reuse, RZ ;  /* 0x0000000216067210 */ /* 0x081fe40007f1e0ff */
[----:B-1----:R-:W-:-:S03]  /*18df0*/  IADD3 R0, P1, PT, R14, R2, RZ ;  /* 0x000000020e007210 */ /* 0x002fc60007f3e0ff */
[----:B------:R-:W-:Y:S04]  /*18e00*/  STL [R1+0xd8], R6 ;  /* 0x0000d80601007387 */ /* 0x000fe80000100800 */
[----:B------:R-:W3:Y:S01]  /*18e10*/  LDL.LU.64 R18, [R1+0x110] ;  /* 0x0001100001127983 */ /* 0x000ee20000300a00 */
[----:B------:R-:W-:-:S03]  /*18e20*/  IMAD.X R7, R15, 0x1, R3, P1 ;  /* 0x000000010f077824 */ /* 0x000fc600008e0603 */
[----:B------:R0:W-:Y:S02]  /*18e30*/  STL [R1+0xe0], R0 ;  /* 0x0000e00001007387 */ /* 0x0001e40000100800 */
[----:B0-----:R-:W-:Y:S01]  /*18e40*/  IMAD.X R0, R23, 0x1, R3, P0 ;  /* 0x0000000117007824 */ /* 0x001fe200000e0603 */
[----:B--2---:R-:W-:-:S04]  /*18e50*/  IADD3 R6, P0, PT, R12, R2, RZ ;  /* 0x000000020c067210 */ /* 0x004fc80007f1e0ff */
[----:B------:R0:W-:Y:S04]  /*18e60*/  STL [R1+0x4], R0 ;  /* 0x0000040001007387 */ /* 0x0001e80000100800 */
[----:B------:R-:W-:Y:S04]  /*18e70*/  STL [R1+0x8], R7 ;  /* 0x0000080701007387 */ /* 0x000fe80000100800 */
[----:B------:R-:W2:Y:S01]  /*18e80*/  LDL.LU.64 R14, [R1+0x118] ;  /* 0x00011800010e7983 */ /* 0x000ea20000300a00 */
[----:B0-----:R-:W-:-:S03]  /*18e90*/  IADD3 R0, P1, PT, R10, R2, RZ ;  /* 0x000000020a007210 */ /* 0x001fc60007f3e0ff */
[----:B------:R0:W-:Y:S02]  /*18ea0*/  STL [R1+0xe8], R6 ;  /* 0x0000e80601007387 */ /* 0x0001e40000100800 */
[--C-:B------:R-:W-:Y:S02]  /*18eb0*/  IMAD.X R11, R11, 0x1, R3.reuse, P1 ;  /* 0x000000010b0b7824 */ /* 0x100fe400008e0603 */
[----:B0-----:R-:W2:Y:S04]  /*18ec0*/  LDL.LU.64 R6, [R1+0x120] ;  /* 0x0001200001067983 */ /* 0x001ea80000300a00 */
[----:B------:R0:W-:Y:S02]  /*18ed0*/  STL [R1+0xf0], R0 ;  /* 0x0000f00001007387 */ /* 0x0001e40000100800 */
[----:B0-----:R-:W-:Y:S01]  /*18ee0*/  IMAD.X R0, R13, 0x1, R3, P0 ;  /* 0x000000010d007824 */ /* 0x001fe200000e0603 */
[----:B----4-:R-:W-:-:S04]  /*18ef0*/  IADD3 R10, P0, PT, R8, R2, RZ ;  /* 0x00000002080a7210 */ /* 0x010fc80007f1e0ff */
[----:B------:R-:W-:Y:S04]  /*18f00*/  STL [R1+0xc], R0 ;  /* 0x00000c0001007387 */ /* 0x000fe80000100800 */
[----:B------:R-:W-:Y:S04]  /*18f10*/  STL [R1+0x20], R11 ;  /* 0x0000200b01007387 */ /* 0x000fe80000100800 */
[----:B------:R-:W4:Y:S04]  /*18f20*/  LDL.LU.64 R12, [R1+0x128] ;  /* 0x00012800010c7983 */ /* 0x000f280000300a00 */
[----:B------:R0:W-:Y:S04]  /*18f30*/  STL [R1+0xf8], R10 ;  /* 0x0000f80a01007387 */ /* 0x0001e80000100800 */
[----:B0-----:R-:W4:Y:S01]  /*18f40*/  LDL.LU.64 R10, [R1+0x130] ;  /* 0x00013000010a7983 */ /* 0x001f220000300a00 */
[----:B---3--:R-:W-:-:S05]  /*18f50*/  IADD3 R0, P1, PT, R4, R2, RZ ;  /* 0x0000000204007210 */ /* 0x008fca0007f3e0ff */
[----:B------:R0:W-:Y:S01]  /*18f60*/  STL [R1+0x100], R0 ;  /* 0x0001000001007387 */ /* 0x0001e20000100800 */
[--C-:B------:R-:W-:Y:S02]  /*18f70*/  IMAD.X R5, R5, 0x1, R3.reuse, P1 ;  /* 0x0000000105057824 */ /* 0x100fe400008e0603 */
[----:B0-----:R-:W-:Y:S01]  /*18f80*/  IMAD.X R0, R9, 0x1, R3, P0 ;  /* 0x0000000109007824 */ /* 0x001fe200000e0603 */
[----:B------:R-:W-:-:S04]  /*18f90*/  IADD3 R4, P0, PT, R20, R2, RZ ;  /* 0x0000000214047210 */ /* 0x000fc80007f1e0ff */
[----:B------:R-:W-:Y:S04]  /*18fa0*/  STL [R1+0x24], R0 ;  /* 0x0000240001007387 */ /* 0x000fe80000100800 */
[----:B------:R-:W-:Y:S04]  /*18fb0*/  STL [R1+0x28], R5 ;  /* 0x0000280501007387 */ /* 0x000fe80000100800 */
[----:B------:R-:W3:Y:S04]  /*18fc0*/  LDL.LU.64 R8, [R1+0x138] ;  /* 0x0001380001087983 */ /* 0x000ee80000300a00 */
[----:B------:R0:W-:Y:S04]  /*18fd0*/  STL [R1+0x108], R4 ;  /* 0x0001080401007387 */ /* 0x0001e80000100800 */
[----:B0-----:R-:W3:Y:S01]  /*18fe0*/  LDL.LU.64 R4, [R1+0x140] ;  /* 0x0001400001047983 */ /* 0x001ee20000300a00 */
[----:B------:R-:W-:-:S05]  /*18ff0*/  IADD3 R0, P1, PT, R18, R2, RZ ;  /* 0x0000000212007210 */ /* 0x000fca0007f3e0ff */
[----:B------:R0:W-:Y:S01]  /*19000*/  STL [R1+0x110], R0 ;  /* 0x0001100001007387 */ /* 0x0001e20000100800 */
[--C-:B------:R-:W-:Y:S02]  /*19010*/  IMAD.X R18, R19, 0x1, R3.reuse, P1 ;  /* 0x0000000113127824 */ /* 0x100fe400008e0603 */
[----:B0-----:R-:W-:-:S05]  /*19020*/  IMAD.X R0, R21, 0x1, R3, P0 ;  /* 0x0000000115007824 */ /* 0x001fca00000e0603 */
[----:B------:R0:W-:Y:S04]  /*19030*/  STL [R1+0x30], R0 ;  /* 0x0000300001007387 */ /* 0x0001e80000100800 */
[----:B------:R-:W-:Y:S04]  /*19040*/  STL [R1+0x34], R18 ;  /* 0x0000341201007387 */ /* 0x000fe80000100800 */
[----:B------:R-:W3:Y:S01]  /*19050*/  LDL.LU.64 R22, [R1+0xb8] ;  /* 0x0000b80001167983 */ /* 0x000ee20000300a00 */
[----:B--2---:R-:W-:-:S05]  /*19060*/  IADD3 R17, P0, PT, R14, R2, RZ ;  /* 0x000000020e117210 */ /* 0x004fca0007f1e0ff */
[----:B------:R-:W-:Y:S01]  /*19070*/  STL [R1+0x118], R17 ;  /* 0x0001181101007387 */ /* 0x000fe20000100800 */
[----:B------:R-:W-:Y:S01]  /*19080*/  IMAD.X R14, R15, 0x1, R3, P0 ;  /* 0x000000010f0e7824 */ /* 0x000fe200000e0603 */
[----:B0-----:R-:W-:-:S05]  /*19090*/  IADD3 R0, P1, PT, R6, R2, RZ ;  /* 0x0000000206007210 */ /* 0x001fca0007f3e0ff */
[----:B------:R0:W-:Y:S04]  /*190a0*/  STL [R1+0x120], R0 ;  /* 0x0001200001007387 */ /* 0x0001e80000100800 */
[----:B------:R-:W2:Y:S01]  /*190b0*/  LDL.LU.64 R20, [R1+0x148] ;  /* 0x0001480001147983 */ /* 0x000ea20000300a00 */
[----:B0-----:R-:W-:-:S03]  /*190c0*/  IMAD.X R0, R7, 0x1, R3, P1 ;  /* 0x0000000107007824 */ /* 0x001fc600008e0603 */
[----:B------:R4:W-:Y:S04]  /*190d0*/  STL [R1+0x38], R14 ;  /* 0x0000380e01007387 */ /* 0x0009e80000100800 */
[----:B------:R0:W-:Y:S04]  /*190e0*/  STL [R1+0x3c], R0 ;  /* 0x00003c0001007387 */ /* 0x0001e80000100800 */
[----:B------:R-:W2:Y:S01]  /*190f0*/  LDL.LU.64 R6, [R1+0x150] ;  /* 0x0001500001067983 */ /* 0x000ea20000300a00 */
[----:B----4-:R-:W-:-:S05]  /*19100*/  IADD3 R14, P0, PT, R12, R2, RZ ;  /* 0x000000020c0e7210 */ /* 0x010fca0007f1e0ff */
[----:B------:R-:W-:Y:S04]  /*19110*/  STL [R1+0x128], R14 ;  /* 0x0001280e01007387 */ /* 0x000fe80000100800 */
[----:B------:R-:W4:Y:S01]  /*19120*/  LDL.LU.64 R18, [R1+0x158] ;  /* 0x0001580001127983 */ /* 0x000f220000300a00 */
[----:B0-----:R-:W-:-:S05]  /*19130*/  IADD3 R0, P1, PT, R10, R2, RZ ;  /* 0x000000020a007210 */ /* 0x001fca0007f3e0ff */
[----:B------:R0:W-:Y:S01]  /*19140*/  STL [R1+0x130], R0 ;  /* 0x0001300001007387 */ /* 0x0001e20000100800 */
[--C-:B------:R-:W-:Y:S02]  /*19150*/  IMAD.X R11, R11, 0x1, R3.reuse, P1 ;  /* 0x000000010b0b7824 */ /* 0x100fe400008e0603 */
[----:B0-----:R-:W-:-:S05]  /*19160*/  IMAD.X R0, R13, 0x1, R3, P0 ;  /* 0x000000010d007824 */ /* 0x001fca00000e0603 */
[----:B------:R0:W-:Y:S04]  /*19170*/  STL [R1+0x40], R0 ;  /* 0x0000400001007387 */ /* 0x0001e80000100800 */
[----:B------:R-:W-:Y:S04]  /*19180*/  STL [R1+0x44], R11 ;  /* 0x0000440b01007387 */ /* 0x000fe80000100800 */
[----:B------:R-:W4:Y:S01]  /*19190*/  LDL.LU.64 R14, [R1+0x160] ;  /* 0x00016000010e7983 */ /* 0x000f220000300a00 */
[----:B---3--:R-:W-:-:S05]  /*191a0*/  IADD3 R10, P0, PT, R8, R2, RZ ;  /* 0x00000002080a7210 */ /* 0x008fca0007f1e0ff */
[----:B------:R1:W-:Y:S01]  /*191b0*/  STL [R1+0x138], R10 ;  /* 0x0001380a01007387 */ /* 0x0003e20000100800 */
[----:B------:R-:W-:-:S03]  /*191c0*/  IMAD.X R8, R9, 0x1, R3, P0 ;  /* 0x0000000109087824 */ /* 0x000fc600000e0603 */
[----:B------:R-:W3:Y:S01]  /*191d0*/  LDL.LU.64 R12, [R1+0x168] ;  /* 0x00016800010c7983 */ /* 0x000ee20000300a00 */
[----:B0-----:R-:W-:-:S05]  /*191e0*/  IADD3 R0, P1, PT, R4, R2, RZ ;  /* 0x0000000204007210 */ /* 0x001fca0007f3e0ff */
[----:B------:R-:W-:Y:S01]  /*191f0*/  STL [R1+0x140], R0 ;  /* 0x0001400001007387 */ /* 0x000fe20000100800 */
[----:B------:R-:W-:-:S03]  /*19200*/  IMAD.X R4, R5, 0x1, R3, P1 ;  /* 0x0000000105047824 */ /* 0x000fc600008e0603 */
[----:B------:R0:W-:Y:S04]  /*19210*/  STL [R1+0x48], R8 ;  /* 0x0000480801007387 */ /* 0x0001e80000100800 */
[----:B-1----:R-:W3:Y:S04]  /*19220*/  LDL.LU.64 R10, [R1+0x170] ;  /* 0x00017000010a7983 */ /* 0x002ee80000300a00 */
[----:B------:R2:W-:Y:S04]  /*19230*/  STL [R1+0x60], R4 ;  /* 0x0000600401007387 */ /* 0x0005e80000100800 */
[----:B0-----:R-:W3:Y:S01]  /*19240*/  LDL.LU.64 R8, [R1+0x178] ;  /* 0x0001780001087983 */ /* 0x001ee20000300a00 */
[----:B------:R-:W-:-:S05]  /*19250*/  IADD3 R0, P0, PT, R22, R2, RZ ;  /* 0x0000000216007210 */ /* 0x000fca0007f1e0ff */
[----:B------:R-:W-:Y:S01]  /*19260*/  IMAD.X R17, R23, 0x1, R3, P0 ;  /* 0x0000000117117824 */ /* 0x000fe200000e0603 */
[----:B------:R0:W-:Y:S04]  /*19270*/  STL [R1+0xb8], R0 ;  /* 0x0000b80001007387 */ /* 0x0001e80000100800 */
[----:B------:R4:W-:Y:S04]  /*19280*/  STL [R1+0x64], R17 ;  /* 0x0000641101007387 */ /* 0x0009e80000100800 */
[----:B------:R-:W3:Y:S01]  /*19290*/  LDL.LU.64 R22, [R1+0x180] ;  /* 0x0001800001167983 */ /* 0x000ee20000300a00 */
[----:B--2---:R-:W-:-:S05]  /*192a0*/  IADD3 R4, P1, PT, R20, R2, RZ ;  /* 0x0000000214047210 */ /* 0x004fca0007f3e0ff */
[----:B------:R-:W-:Y:S01]  /*192b0*/  IMAD.X R5, R21, 0x1, R3, P1 ;  /* 0x0000000115057824 */ /* 0x000fe200008e0603 */
[----:B0-----:R-:W-:-:S05]  /*192c0*/  IADD3 R0, P0, PT, R6, R2, RZ ;  /* 0x0000000206007210 */ /* 0x001fca0007f1e0ff */
[----:B------:R0:W-:Y:S01]  /*192d0*/  STL [R1+0x150], R0 ;  /* 0x0001500001007387 */ /* 0x0001e20000100800 */
[----:B----4-:R-:W-:Y:S01]  /*192e0*/  IADD3 R17, P1, PT, R18, R2, RZ ;  /* 0x0000000212117210 */ /* 0x010fe20007f3e0ff */
[----:B0-----:R-:W-:-:S04]  /*192f0*/  IMAD.X R0, R7, 0x1, R3, P0 ;  /* 0x0000000107007824 */ /* 0x001fc800000e0603 */
[----:B------:R0:W-:Y:S01]  /*19300*/  STL [R1+0x158], R17 ;  /* 0x0001581101007387 */ /* 0x0001e20000100800 */
[----:B------:R-:W-:-:S03]  /*19310*/  IMAD.X R18, R19, 0x1, R3, P1 ;  /* 0x0000000113127824 */ /* 0x000fc600008e0603 */
[----:B------:R-:W2:Y:S04]  /*19320*/  LDL.LU.64 R6, [R1+0x188] ;  /* 0x0001880001067983 */ /* 0x000ea80000300a00 */
[----:B------:R-:W-:Y:S04]  /*19330*/  STL [R1+0x6c], R0 ;  /* 0x00006c0001007387 */ /* 0x000fe80000100800 */
[----:B------:R1:W-:Y:S04]  /*19340*/  STL [R1+0x70], R18 ;  /* 0x0000701201007387 */ /* 0x0003e80000100800 */
[----:B------:R-:W4:Y:S01]  /*19350*/  LDL.LU.64 R20, [R1+0x190] ;  /* 0x0001900001147983 */ /* 0x000f220000300a00 */
[----:B0-----:R-:W-:-:S05]  /*19360*/  IADD3 R17, P0, PT, R14, R2, RZ ;  /* 0x000000020e117210 */ /* 0x001fca0007f1e0ff */
[----:B------:R-:W-:Y:S04]  /*19370*/  STL [R1+0x160], R17 ;  /* 0x0001601101007387 */ /* 0x000fe80000100800 */
[----:B-1----:R-:W4:Y:S01]  /*19380*/  LDL.LU.64 R18, [R1+0x198] ;  /* 0x0001980001127983 */ /* 0x002f220000300a00 */
[----:B---3--:R-:W-:-:S05]  /*19390*/  IADD3 R0, P1, PT, R12, R2, RZ ;  /* 0x000000020c007210 */ /* 0x008fca0007f3e0ff */
[----:B------:R0:W-:Y:S01]  /*193a0*/  STL [R1+0x168], R0 ;  /* 0x0001680001007387 */ /* 0x0001e20000100800 */
[--C-:B------:R-:W-:Y:S02]  /*193b0*/  IMAD.X R13, R13, 0x1, R3.reuse, P1 ;  /* 0x000000010d0d7824 */ /* 0x100fe400008e0603 */
[----:B0-----:R-:W-:Y:S01]  /*193c0*/  IMAD.X R0, R15, 0x1, R3, P0 ;  /* 0x000000010f007824 */ /* 0x001fe200000e0603 */
[----:B------:R-:W-:-:S04]  /*193d0*/  IADD3 R12, P0, PT, R10, R2, RZ ;  /* 0x000000020a0c7210 */ /* 0x000fc80007f1e0ff */
[----:B------:R0:W-:Y:S04]  /*193e0*/  STL [R1+0x74], R0 ;  /* 0x0000740001007387 */ /* 0x0001e80000100800 */
[----:B------:R-:W-:Y:S04]  /*193f0*/  STL [R1+0x78], R13 ;  /* 0x0000780d01007387 */ /* 0x000fe80000100800 */
[----:B------:R-:W3:Y:S01]  /*19400*/  LDL.LU.64 R14, [R1+0x1a0] ;  /* 0x0001a000010e7983 */ /* 0x000ee20000300a00 */
[----:B0-----:R-:W-:-:S03]  /*19410*/  IADD3 R0, P1, PT, R8, R2, RZ ;  /* 0x0000000208007210 */ /* 0x001fc60007f3e0ff */
[----:B------:R0:W-:Y:S01]  /*19420*/  STL [R1+0x170], R12 ;  /* 0x0001700c01007387 */ /* 0x0001e20000100800 */
[--C-:B------:R-:W-:Y:S02]  /*19430*/  IMAD.X R10, R11, 0x1, R3.reuse, P0 ;  /* 0x000000010b0a7824 */ /* 0x100fe400000e0603 */
[----:B------:R-:W-:Y:S01]  /*19440*/  IMAD.X R8, R9, 0x1, R3, P1 ;  /* 0x0000000109087824 */ /* 0x000fe200008e0603 */
[----:B0-----:R-:W3:Y:S04]  /*19450*/  LDL.LU.64 R12, [R1+0x1a8] ;  /* 0x0001a800010c7983 */ /* 0x001ee80000300a00 */
[----:B------:R-:W-:Y:S04]  /*19460*/  STL [R1+0x178], R0 ;  /* 0x0001780001007387 */ /* 0x000fe80000100800 */
[----:B------:R0:W-:Y:S04]  /*19470*/  STL [R1+0x7c], R10 ;  /* 0x00007c0a01007387 */ /* 0x0001e80000100800 */
[----:B0-----:R-:W3:Y:S04]  /*19480*/  LDL.LU.64 R10, [R1+0x1b0] ;  /* 0x0001b000010a7983 */ /* 0x001ee80000300a00 */
[----:B------:R0:W-:Y:S01]  /*19490*/  STL [R1+0x80], R8 ;  /* 0x0000800801007387 */ /* 0x0001e20000100800 */
[----:B------:R-:W-:-:S05]  /*194a0*/  IADD3 R0, P0, PT, R22, R2, RZ ;  /* 0x0000000216007210 */ /* 0x000fca0007f1e0ff */
[----:B------:R1:W-:Y:S04]  /*194b0*/  STL [R1+0x180], R0 ;  /* 0x0001800001007387 */ /* 0x0003e80000100800 */
[----:B0-----:R-:W3:Y:S01]  /*194c0*/  LDL.LU.64 R8, [R1+0x1b8] ;  /* 0x0001b80001087983 */ /* 0x001ee20000300a00 */
[----:B-1----:R-:W-:Y:S01]  /*194d0*/  IMAD.X R0, R23, 0x1, R3, P0 ;  /* 0x0000000117007824 */ /* 0x002fe200000e0603 */
[----:B--2---:R-:W-:-:S05]  /*194e0*/  IADD3 R17, P1, PT, R6, R2, RZ ;  /* 0x0000000206117210 */ /* 0x004fca0007f3e0ff */
[----:B------:R-:W-:Y:S01]  /*194f0*/  IMAD.X R6, R7, 0x1, R3, P1 ;  /* 0x0000000107067824 */ /* 0x000fe200008e0603 */
[----:B------:R4:W-:Y:S04]  /*19500*/  STL [R1+0x758], R17 ;  /* 0x0007581101007387 */ /* 0x0009e80000100800 */
[----:B------:R-:W-:Y:S04]  /*19510*/  STL [R1+0x84], R0 ;  /* 0x0000840001007387 */ /* 0x000fe80000100800 */
[----:B------:R0:W-:Y:S01]  /*19520*/  STL [R1+0x188], R6 ;  /* 0x0001880601007387 */ /* 0x0001e20000100800 */
[----:B----4-:R-:W-:-:S03]  /*19530*/  IADD3 R17, P0, PT, R20, R2, RZ ;  /* 0x0000000214117210 */ /* 0x010fc60007f1e0ff */
[----:B0-----:R-:W2:Y:S04]  /*19540*/  LDL.LU.64 R6, [R1+0xc0] ;  /* 0x0000c00001067983 */ /* 0x001ea80000300a00 */
[----:B------:R0:W-:Y:S01]  /*19550*/  STL [R1+0x75c], R17 ;  /* 0x00075c1101007387 */ /* 0x0001e20000100800 */
[----:B------:R-:W-:-:S05]  /*19560*/  IADD3 R0, P1, PT, R18, R2, RZ ;  /* 0x0000000212007210 */ /* 0x000fca0007f3e0ff */
[----:B------:R1:W-:Y:S04]  /*19570*/  STL [R1+0x760], R0 ;  /* 0x0007600001007387 */ /* 0x0003e80000100800 */
[----:B------:R-:W4:Y:S01]  /*19580*/  LDL.LU.64 R24, [R1+0x1c0] ;  /* 0x0001c00001187983 */ /* 0x000f220000300a00 */
[--C-:B0-----:R-:W-:Y:S02]  /*19590*/  IMAD.X R17, R21, 0x1, R3.reuse, P0 ;  /* 0x0000000115117824 */ /* 0x101fe400000e0603 */
[----:B-1----:R-:W-:-:S03]  /*195a0*/  IMAD.X R0, R19, 0x1, R3, P1 ;  /* 0x0000000113007824 */ /* 0x002fc600008e0603 */
[----:B------:R-:W-:Y:S04]  /*195b0*/  STL [R1+0x190], R17 ;  /* 0x0001901101007387 */ /* 0x000fe80000100800 */
[----:B------:R0:W-:Y:S01]  /*195c0*/  STL [R1+0x198], R0 ;  /* 0x0001980001007387 */ /* 0x0001e20000100800 */
[----:B---3--:R-:W-:-:S05]  /*195d0*/  IADD3 R18, P0, PT, R14, R2, RZ ;  /* 0x000000020e127210 */ /* 0x008fca0007f1e0ff */
[----:B0-----:R-:W-:Y:S01]  /*195e0*/  IMAD.X R0, R15, 0x1, R3, P0 ;  /* 0x000000010f007824 */ /* 0x001fe200000e0603 */
[----:B------:R-:W-:Y:S01]  /*195f0*/  STL [R1+0x764], R18 ;  /* 0x0007641201007387 */ /* 0x000fe20000100800 */
[----:B------:R-:W-:-:S05]  /*19600*/  IADD3 R17, P1, PT, R12, R2, RZ ;  /* 0x000000020c117210 */ /* 0x000fca0007f3e0ff */
[----:B------:R-:W-:Y:S01]  /*19610*/  IMAD.X R12, R13, 0x1, R3, P1 ;  /* 0x000000010d0c7824 */ /* 0x000fe200008e0603 */
[----:B------:R-:W-:Y:S04]  /*19620*/  STL [R1+0x768], R17 ;  /* 0x0007681101007387 */ /* 0x000fe80000100800 */
[----:B------:R-:W3:Y:S04]  /*19630*/  LDL.LU.64 R22, [R1+0x1c8] ;  /* 0x0001c80001167983 */ /* 0x000ee80000300a00 */
[----:B------:R0:W-:Y:S04]  /*19640*/  STL [R1+0x1a0], R0 ;  /* 0x0001a00001007387 */ /* 0x0001e80000100800 */
[----:B------:R-:W-:Y:S04]  /*19650*/  STL [R1+0x1a8], R12 ;  /* 0x0001a80c01007387 */ /* 0x000fe80000100800 */
[----:B------:R-:W3:Y:S01]  /*19660*/  LDL.LU.64 R20, [R1+0x1d0] ;  /* 0x0001d00001147983 */ /* 0x000ee20000300a00 */
[----:B0-----:R-:W-:-:S05]  /*19670*/  IADD3 R0, P0, PT, R10, R2, RZ ;  /* 0x000000020a007210 */ /* 0x001fca0007f1e0ff */
[----:B------:R0:W-:Y:S04]  /*19680*/  STL [R1+0x774], R0 ;  /* 0x0007740001007387 */ /* 0x0001e80000100800 */
[----:B------:R-:W3:Y:S01]  /*19690*/  LDL.LU.64 R18, [R1+0x1d8] ;  /* 0x0001d80001127983 */ /* 0x000ee20000300a00 */
[----:B0-----:R-:W-:Y:S01]  /*196a0*/  IMAD.X R0, R11, 0x1, R3, P0 ;  /* 0x000000010b007824 */ /* 0x001fe200000e0603 */
[----:B------:R-:W-:-:S05]  /*196b0*/  IADD3 R12, P1, PT, R8, R2, RZ ;  /* 0x00000002080c7210 */ /* 0x000fca0007f3e0ff */
[----:B------:R0:W-:Y:S04]  /*196c0*/  STL [R1+0x778], R12 ;  /* 0x0007780c01007387 */ /* 0x0001e80000100800 */
[----:B------:R-:W3:Y:S01]  /*196d0*/  LDL.LU.64 R14, [R1+0x1e0] ;  /* 0x0001e000010e7983 */ /* 0x000ee20000300a00 */
[----:B------:R-:W-:-:S03]  /*196e0*/  IMAD.X R8, R9, 0x1, R3, P1 ;  /* 0x0000000109087824 */ /* 0x000fc600008e0603 */
[----:B------:R2:W-:Y:S04]  /*196f0*/  STL [R1+0x1b0], R0 ;  /* 0x0001b00001007387 */ /* 0x0005e80000100800 */
[----:B0-----:R-:W3:Y:S04]  /*19700*/  LDL.LU.64 R12, [R1+0x1e8] ;  /* 0x0001e800010c7983 */ /* 0x001ee80000300a00 */
[----:B------:R0:W-:Y:S04]  /*19710*/  STL [R1+0x1b8], R8 ;  /* 0x0001b80801007387 */ /* 0x0001e80000100800 */
[----:B------:R-:W3:Y:S01]  /*19720*/  LDL.LU.64 R10, [R1+0x1f0] ;  /* 0x0001f000010a7983 */ /* 0x000ee20000300a00 */
[----:B--2---:R-:W-:-:S05]  /*19730*/  IADD3 R0, P0, PT, R6, R2, RZ ;  /* 0x0000000206007210 */ /* 0x004fca0007f1e0ff */
[----:B------:R1:W-:Y:S04]  /*19740*/  STL [R1+0x788], R0 ;  /* 0x0007880001007387 */ /* 0x0003e80000100800 */
[----:B0-----:R-:W2:Y:S01]  /*19750*/  LDL.LU.64 R8, [R1+0x1f8] ;  /* 0x0001f80001087983 */ /* 0x001ea20000300a00 */
[----:B----4-:R-:W-:Y:S01]  /*19760*/  IADD3 R17, P1, PT, R24, R2, RZ ;  /* 0x0000000218117210 */ /* 0x010fe20007f3e0ff */
[----:B-1----:R-:W-:-:S04]  /*19770*/  IMAD.X R0, R7, 0x1, R3, P0 ;  /* 0x0000000107007824 */ /* 0x002fc800000e0603 */
[----:B------:R-:W-:Y:S04]  /*19780*/  STL [R1+0x790], R17 ;  /* 0x0007901101007387 */ /* 0x000fe80000100800 */
[----:B------:R-:W4:Y:S04]  /*19790*/  LDL.LU.64 R6, [R1+0x200] ;  /* 0x0002000001067983 */ /* 0x000f280000300a00 */
[----:B------:R0:W-:Y:S04]  /*197a0*/  STL [R1+0xc0], R0 ;  /* 0x0000c00001007387 */ /* 0x0001e80000100800 */
[----:B------:R-:W4:Y:S01]  /*197b0*/  LDL.LU.64 R36, [R1+0x208] ;  /* 0x0002080001247983 */ /* 0x000f220000300a00 */
[----:B0-----:R-:W-:-:S05]  /*197c0*/  IMAD.X R0, R25, 0x1, R3, P1 ;  /* 0x0000000119007824 */ /* 0x001fca00008e0603 */
[----:B------:R0:W-:Y:S01]  /*197d0*/  STL [R1+0x1c0], R0 ;  /* 0x0001c00001007387 */ /* 0x0001e20000100800 */
[----:B---3--:R-:W-:-:S05]  /*197e0*/  IADD3 R17, P0, PT, R22, R2, RZ ;  /* 0x0000000216117210 */ /* 0x008fca0007f1e0ff */
[----:B------:R1:W-:Y:S01]  /*197f0*/  STL [R1+0x7a0], R17 ;  /* 0x0007a01101007387 */ /* 0x0003e20000100800 */
[----:B------:R-:W-:Y:S01]  /*19800*/  IMAD.X R22, R23, 0x1, R3, P0 ;  /* 0x0000000117167824 */ /* 0x000fe200000e0603 */
[----:B0-----:R-:W-:-:S05]  /*19810*/  IADD3 R0, P1, PT, R20, R2, RZ ;  /* 0x0000000214007210 */ /* 0x001fca0007f3e0ff */
[----:B-1----:R-:W-:Y:S01]  /*19820*/  IMAD.X R17, R21, 0x1, R3, P1 ;  /* 0x0000000115117824 */ /* 0x002fe200008e0603 */
[----:B------:R0:W-:Y:S04]  /*19830*/  STL [R1+0x7b8], R0 ;  /* 0x0007b80001007387 */ /* 0x0001e80000100800 */
[----:B------:R-:W-:Y:S01]  /*19840*/  STL [R1+0x1c8], R22 ;  /* 0x0001c81601007387 */ /* 0x000fe20000100800 */
[----:B0-----:R-:W-:-:S03]  /*19850*/  IADD3 R0, P0, PT, R18, R2, RZ ;  /* 0x0000000212007210 */ /* 0x001fc60007f1e0ff */
[----:B------:R0:W-:Y:S04]  /*19860*/  STL [R1+0x1d0], R17 ;  /* 0x0001d01101007387 */ /* 0x0001e80000100800 */
[----:B------:R1:W-:Y:S01]  /*19870*/  STL [R1+0x7c0], R0 ;  /* 0x0007c00001007387 */ /* 0x0003e20000100800 */
[----:B0-----:R-:W-:Y:S01]  /*19880*/  IMAD.X R17, R19, 0x1, R3, P0 ;  /* 0x0000000113117824 */ /* 0x001fe200000e0603 */
[----:B------:R-:W-:-:S05]  /*19890*/  IADD3 R20, P1, PT, R14, R2, RZ ;  /* 0x000000020e147210 */ /* 0x000fca0007f3e0ff */
[----:B-1----:R-:W-:Y:S01]  /*198a0*/  IMAD.X R0, R15, 0x1, R3, P1 ;  /* 0x000000010f007824 */ /* 0x002fe200008e0603 */
[----:B------:R-:W-:Y:S01]  /*198b0*/  STL [R1+0x7c4], R20 ;  /* 0x0007c41401007387 */ /* 0x000fe20000100800 */
[----:B------:R-:W-:-:S03]  /*198c0*/  IADD3 R15, P0, PT, R12, R2, RZ ;  /* 0x000000020c0f7210 */ /* 0x000fc60007f1e0ff */
[----:B------:R-:W-:Y:S04]  /*198d0*/  STL [R1+0x1d8], R17 ;  /* 0x0001d81101007387 */ /* 0x000fe80000100800 */
[----:B------:R0:W-:Y:S01]  /*198e0*/  STL [R1+0x1e0], R0 ;  /* 0x0001e00001007387 */ /* 0x0001e20000100800 */
[----:B------:R-:W-:-:S03]  /*198f0*/  IADD3 R14, P1, PT, R10, R2, RZ ;  /* 0x000000020a0e7210 */ /* 0x000fc60007f3e0ff */
[----:B------:R-:W-:Y:S01]  /*19900*/  STL [R1+0x7c8], R15 ;  /* 0x0007c80f01007387 */ /* 0x000fe20000100800 */
[----:B0-----:R-:W-:-:S03]  /*19910*/  IMAD.X R0, R13, 0x1, R3, P0 ;  /* 0x000000010d007824 */ /* 0x001fc600000e0603 */
[----:B------:R-:W-:Y:S01]  /*19920*/  STL [R1+0x7cc], R14 ;  /* 0x0007cc0e01007387 */ /* 0x000fe20000100800 */
[----:B------:R-:W-:-:S03]  /*19930*/  IMAD.X R11, R11, 0x1, R3, P1 ;  /* 0x000000010b0b7824 */ /* 0x000fc600008e0603 */
[----:B------:R4:W-:Y:S04]  /*19940*/  STL [R1+0x1e8], R0 ;  /* 0x0001e80001007387 */ /* 0x0009e80000100800 */
[----:B------:R-:W-:Y:S01]  /*19950*/  STL [R1+0x1f0], R11 ;  /* 0x0001f00b01007387 */ /* 0x000fe20000100800 */
[----:B--2---:R-:W-:-:S05]  /*19960*/  IADD3 R10, P0, PT, R8, R2, RZ ;  /* 0x00000002080a7210 */ /* 0x004fca0007f1e0ff */
[----:B------:R-:W-:Y:S01]  /*19970*/  IMAD.X R9, R9, 0x1, R3, P0 ;  /* 0x0000000109097824 */ /* 0x000fe200000e0603 */
[----:B------:R-:W-:Y:S01]  /*19980*/  STL [R1+0x7d0], R10 ;  /* 0x0007d00a01007387 */ /* 0x000fe20000100800 */
[----:B----4-:R-:W-:-:S05]  /*19990*/  IADD3 R0, P1, PT, R6, R2, RZ ;  /* 0x0000000206007210 */ /* 0x010fca0007f3e0ff */
[----:B------:R0:W-:Y:S01]  /*199a0*/  STL [R1+0x7d4], R0 ;  /* 0x0007d40001007387 */ /* 0x0001e20000100800 */
[----:B------:R-:W-:-:S03]  /*199b0*/  IMAD.X R8, R7, 0x1, R3, P1 ;  /* 0x0000000107087824 */ /* 0x000fc600008e0603 */
[----:B------:R-:W-:Y:S04]  /*199c0*/  STL [R1+0x1f8], R9 ;  /* 0x0001f80901007387 */ /* 0x000fe80000100800 */
[----:B------:R-:W2:Y:S01]  /*199d0*/  LDL.LU.64 R6, [R1+0x210] ;  /* 0x0002100001067983 */ /* 0x000ea20000300a00 */
[----:B0-----:R-:W-:-:S03]  /*199e0*/  IADD3 R0, P0, PT, R36, R2, RZ ;  /* 0x0000000224007210 */ /* 0x001fc60007f1e0ff */
[----:B------:R0:W-:Y:S04]  /*199f0*/  STL [R1+0x200], R8 ;  /* 0x0002000801007387 */ /* 0x0001e80000100800 */
[----:B0-----:R-:W3:Y:S04]  /*19a00*/  LDL.LU.64 R8, [R1+0x218] ;  /* 0x0002180001087983 */ /* 0x001ee80000300a00 */
[----:B------:R2:W-:Y:S04]  /*19a10*/  STL [R1+0x7d8], R0 ;  /* 0x0007d80001007387 */ /* 0x0005e80000100800 */
[----:B------:R-:W4:Y:S04]  /*19a20*/  LDL.LU.64 R12, [R1+0x220] ;  /* 0x00022000010c7983 */ /* 0x000f280000300a00 */
[----:B------:R-:W3:Y:S04]  /*19a30*/  LDL.LU.64 R10, [R1+0x228] ;  /* 0x00022800010a7983 */ /* 0x000ee80000300a00 */
[----:B------:R-:W3:Y:S04]  /*19a40*/  LDL.LU.64 R14, [R1+0x230] ;  /* 0x00023000010e7983 */ /* 0x000ee80000300a00 */
[----:B------:R-:W3:Y:S04]  /*19a50*/  LDL.LU R17, [R1+0x368] ;  /* 0x0003680001117983 */ /* 0x000ee80000300800 */
[----:B------:R-:W3:Y:S04]  /*19a60*/  LDL.LU R18, [R1+0x35c] ;  /* 0x00035c0001127983 */ /* 0x000ee80000300800 */
[----:B------:R-:W3:Y:S04]  /*19a70*/  LDL.LU R19, [R1+0x350] ;  /* 0x0003500001137983 */ /* 0x000ee80000300800 */
[----:B------:R-:W3:Y:S04]  /*19a80*/  LDL.LU R20, [R1+0x27c] ;  /* 0x00027c0001147983 */ /* 0x000ee80000300800 */
        /* <DEDUP_REMOVED lines=14> */
[----:B--2---:R-:W-:-:S05]  /*19b70*/  IADD3 R0, P1, PT, R6, R2, RZ ;  /* 0x0000000206007210 */ /* 0x004fca0007f3e0ff */
[----:B------:R0:W-:Y:S02]  /*19b80*/  STL [R1+0x7e0], R0 ;  /* 0x0007e00001007387 */ /* 0x0001e40000100800 */
[--C-:B0-----:R-:W-:Y:S02]  /*19b90*/  IMAD.X R0, R37, 0x1, R3.reuse, P0 ;  /* 0x0000000125007824 */ /* 0x101fe400000e0603 */
[----:B------:R-:W2:Y:S04]  /*19ba0*/  LDL.LU.64 R36, [R1+0xe48] ;  /* 0x000e480001247983 */ /* 0x000ea80000300a00 */
[----:B------:R0:W-:Y:S02]  /*19bb0*/  STL [R1+0x208], R0 ;  /* 0x0002080001007387 */ /* 0x0001e40000100800 */
[----:B0-----:R-:W-:-:S02]  /*19bc0*/  IMAD.X R0, R7, 0x1, R3, P1 ;  /* 0x0000000107007824 */ /* 0x001fc400008e0603 */
[----:B------:R-:W2:Y:S04]  /*19bd0*/  LDL.LU.64 R6, [R1+0xe40] ;  /* 0x000e400001067983 */ /* 0x000ea80000300a00 */
[----:B------:R3:W-:Y:S02]  /*19be0*/  STL [R1+0x210], R0 ;  /* 0x0002100001007387 */ /* 0x0007e40000100800 */
[----:B---3--:R-:W-:-:S05]  /*19bf0*/  IADD3 R0, P0, PT, R8, R2, RZ ;  /* 0x0000000208007210 */ /* 0x008fca0007f1e0ff */
[----:B------:R4:W-:Y:S02]  /*19c00*/  STL [R1+0x7e4], R0 ;  /* 0x0007e40001007387 */ /* 0x0009e40000100800 */
[----:B----4-:R-:W-:-:S05]  /*19c10*/  IADD3 R0, P1, PT, R12, R2, RZ ;  /* 0x000000020c007210 */ /* 0x010fca0007f3e0ff */
[----:B------:R0:W-:Y:S02]  /*19c20*/  STL [R1+0x7ec], R0 ;  /* 0x0007ec0001007387 */ /* 0x0001e40000100800 */
[--C-:B0-----:R-:W-:Y:S02]  /*19c30*/  IMAD.X R0, R9, 0x1, R3.reuse, P0 ;  /* 0x0000000109007824 */ /* 0x101fe400000e0603 */
[----:B------:R-:W3:Y:S04]  /*19c40*/  LDL.LU.64 R8, [R1+0xe38] ;  /* 0x000e380001087983 */ /* 0x000ee80000300a00 */
[----:B------:R0:W-:Y:S02]  /*19c50*/  STL [R1+0x218], R0 ;  /* 0x0002180001007387 */ /* 0x0001e40000100800 */
[----:B0-----:R-:W-:-:S02]  /*19c60*/  IMAD.X R0, R13, 0x1, R3, P1 ;  /* 0x000000010d007824 */ /* 0x001fc400008e0603 */
[----:B------:R-:W4:Y:S04]  /*19c70*/  LDL.LU.64 R12, [R1+0xe30] ;  /* 0x000e3000010c7983 */ /* 0x000f280000300a00 */
[----:B------:R0:W-:Y:S02]  /*19c80*/  STL [R1+0x220], R0 ;  /* 0x0002200001007387 */ /* 0x0001e40000100800 */
[-C--:B0-----:R-:W-:Y:S02]  /*19c90*/  IADD3 R0, P0, PT, R10, R2.reuse, RZ ;  /* 0x000000020a007210 */ /* 0x081fe40007f1e0ff */
[----:B------:R-:W-:-:S03]  /*19ca0*/  IADD3 R2, P1, PT, R14, R2, RZ ;  /* 0x000000020e027210 */ /* 0x000fc60007f3e0ff */
[----:B------:R0:W-:Y:S04]  /*19cb0*/  STL [R1+0x7f0], R0 ;  /* 0x0007f00001007387 */ /* 0x0001e80000100800 */
[----:B0-----:R-:W2:Y:S04]  /*19cc0*/  LDL.LU R0, [R1+0xe28] ;  /* 0x000e280001007983 */ /* 0x001ea80000300800 */
[----:B------:R0:W-:Y:S02]  /*19cd0*/  STL [R1+0x7f4], R2 ;  /* 0x0007f40201007387 */ /* 0x0001e40000100800 */
[----:B0-----:R-:W-:-:S02]  /*19ce0*/  IMAD.X R2, R11, 0x1, R3, P0 ;  /* 0x000000010b027824 */ /* 0x001fc400000e0603 */
[----:B------:R-:W3:Y:S04]  /*19cf0*/  LDL.LU.64 R10, [R1+0xe20] ;  /* 0x000e2000010a7983 */ /* 0x000ee80000300a00 */
[----:B------:R0:W-:Y:S02]  /*19d00*/  STL [R1+0x228], R2 ;  /* 0x0002280201007387 */ /* 0x0001e40000100800 */
[----:B0-----:R-:W-:Y:S02]  /*19d10*/  IMAD.X R2, R15, 0x1, R3, P1 ;  /* 0x000000010f027824 */ /* 0x001fe400008e0603 */
[----:B------:R-:W3:Y:S04]  /*19d20*/  LDL.LU.64 R14, [R1+0xe18] ;  /* 0x000e1800010e7983 */ /* 0x000ee80000300a00 */
[----:B------:R0:W-:Y:S04]  /*19d30*/  STL [R1+0x230], R2 ;  /* 0x0002300201007387 */ /* 0x0001e80000100800 */
[----:B0-----:R-:W3:Y:S04]  /*19d40*/  LDL.LU R2, [R1+0xe10] ;  /* 0x000e100001027983 */ /* 0x001ee80000300800 */
[----:B------:R-:W-:Y:S04]  /*19d50*/  STL [R1+0xa58], R3 ;  /* 0x000a580301007387 */ /* 0x000fe80000100800 */
[----:B--2---:R0:W-:Y:S04]  /*19d60*/  STS.U16 [R0+UR9+0x8900], R17 ;  /* 0x0089001100007988 */ /* 0x0041e80008000409 */
[----:B------:R1:W-:Y:S04]  /*19d70*/  STS.U16 [R0+UR9+0x8d00], R18 ;  /* 0x008d001200007988 */ /* 0x0003e80008000409 */
        /* <DEDUP_REMOVED lines=8> */
[----:B---3--:R-:W-:Y:S04]  /*19e00*/  STL.64 [R1+0xb40], R2 ;  /* 0x000b400201007387 */ /* 0x008fe80000100a00 */
[----:B0-----:R-:W3:Y:S04]  /*19e10*/  LDL.LU R17, [R1+0xe0c] ;  /* 0x000e0c0001117983 */ /* 0x001ee80000300800 */
[----:B-1----:R-:W3:Y:S04]  /*19e20*/  LDL.LU R18, [R1+0xe08] ;  /* 0x000e080001127983 */ /* 0x002ee80000300800 */
[----:B--2---:R-:W2:Y:S04]  /*19e30*/  LDL.LU R19, [R1+0xe04] ;  /* 0x000e040001137983 */ /* 0x004ea80000300800 */
[----:B------:R-:W2:Y:S04]  /*19e40*/  LDL.LU R20, [R1+0xe00] ;  /* 0x000e000001147983 */ /* 0x000ea80000300800 */
[----:B------:R-:W2:Y:S04]  /*19e50*/  LDL.LU R21, [R1+0xdfc] ;  /* 0x000dfc0001157983 */ /* 0x000ea80000300800 */
[----:B------:R-:W2:Y:S04]  /*19e60*/  LDL.LU R22, [R1+0xdf8] ;  /* 0x000df80001167983 */ /* 0x000ea80000300800 */
[----:B------:R-:W2:Y:S04]  /*19e70*/  LDL.LU R23, [R1+0xdf4] ;  /* 0x000df40001177983 */ /* 0x000ea80000300800 */
[----:B------:R-:W2:Y:S04]  /*19e80*/  LDL.LU R24, [R1+0xdf0] ;  /* 0x000df00001187983 */ /* 0x000ea80000300800 */
[----:B------:R-:W2:Y:S04]  /*19e90*/  LDL.LU R25, [R1+0xdec] ;  /* 0x000dec0001197983 */ /* 0x000ea80000300800 */
[----:B------:R-:W2:Y:S04]  /*19ea0*/  LDL.LU R26, [R1+0xde8] ;  /* 0x000de800011a7983 */ /* 0x000ea80000300800 */
[----:B------:R0:W-:Y:S04]  /*19eb0*/  STS.U16 [R0+UR9+0xb100], R27 ;  /* 0x00b1001b00007988 */ /* 0x0001e80008000409 */
[----:B------:R1:W-:Y:S04]  /*19ec0*/  STS.U16 [R0+UR9+0xb500], R28 ;  /* 0x00b5001c00007988 */ /* 0x0003e80008000409 */
[----:B------:R4:W-:Y:S04]  /*19ed0*/  STS.U16 [R0+UR9+0xb900], R29 ;  /* 0x00b9001d00007988 */ /* 0x0009e80008000409 */
[----:B0-----:R-:W2:Y:S04]  /*19ee0*/  LDL.LU R27, [R1+0xde4] ;  /* 0x000de400011b7983 */ /* 0x001ea80000300800 */
[----:B-1----:R-:W2:Y:S04]  /*19ef0*/  LDL.LU R28, [R1+0xde0] ;  /* 0x000de000011c7983 */ /* 0x002ea80000300800 */
[----:B----4-:R-:W4:Y:S04]  /*19f00*/  LDL.LU R29, [R1+0xddc] ;  /* 0x000ddc00011d7983 */ /* 0x010f280000300800 */
        /* <DEDUP_REMOVED lines=10> */
[----:B--2---:R-:W-:Y:S04]  /*19fb0*/  STS.U16 [R0+UR9+0xd100], R34 ;  /* 0x00d1002200007988 */ /* 0x004fe80008000409 */
[----:B------:R-:W-:Y:S04]  /*19fc0*/  STS.U16 [R0+UR9+0xd500], R33 ;  /* 0x00d5002100007988 */ /* 0x000fe80008000409 */
[----:B------:R0:W-:Y:S04]  /*19fd0*/  STS.U16 [R0+UR9+0xd900], R32 ;  /* 0x00d9002000007988 */ /* 0x0001e80008000409 */
[----:B0-----:R-:W2:Y:S01]  /*19fe0*/  LDL.LU R0, [R1+0xdc4] ;  /* 0x000dc40001007983 */ /* 0x001ea20000300800 */
[----:B------:R-:W-:-:S02]  /*19ff0*/  PRMT R31, RZ, 0x7610, R31 ;  /* 0x00007610ff1f7816 */ /* 0x000fc4000000001f */
[----:B----4-:R-:W-:Y:S01]  /*1a000*/  PRMT R29, RZ, 0x7610, R29 ;  /* 0x00007610ff1d7816 */ /* 0x010fe2000000001d */
[----:B------:R-:W-:Y:S01]  /*1a010*/  STL.64 [R1+0xb80], R32 ;  /* 0x000b802001007387 */ /* 0x000fe20000100a00 */
[----:B------:R-:W-:-:S03]  /*1a020*/  PRMT R27, RZ, 0x7610, R27 ;  /* 0x00007610ff1b7816 */ /* 0x000fc6000000001b */
[----:B------:R0:W-:Y:S04]  /*1a030*/  STL.S16 [R1+0x27c], R31 ;  /* 0x00027c1f01007387 */ /* 0x0001e80000100600 */
[----:B0-----:R-:W4:Y:S04]  /*1a040*/  LDL.LU R31, [R1+0x240] ;  /* 0x00024000011f7983 */ /* 0x001f280000300800 */
[----:B------:R0:W-:Y:S04]  /*1a050*/  STL.S16 [R1+0x278], R29 ;  /* 0x0002781d01007387 */ /* 0x0001e80000100600 */
[----:B0-----:R-:W3:Y:S04]  /*1a060*/  LDL.LU R29, [R1+0x244] ;  /* 0x00024400011d7983 */ /* 0x001ee80000300800 */
[----:B------:R0:W-:Y:S04]  /*1a070*/  STL.S16 [R1+0x23c], R27 ;  /* 0x00023c1b01007387 */ /* 0x0001e80000100600 */
[----:B0-----:R-:W3:Y:S01]  /*1a080*/  LDL.LU R27, [R1+0x248] ;  /* 0x00024800011b7983 */ /* 0x001ee20000300800 */
[----:B--2---:R-:W-:-:S05]  /*1a090*/  PRMT R0, RZ, 0x7610, R0 ;  /* 0x00007610ff007816 */ /* 0x004fca0000000000 */
[----:B------:R0:W-:Y:S04]  /*1a0a0*/  STL.S16 [R1+0x238], R0 ;  /* 0x0002380001007387 */ /* 0x0001e80000100600 */
[----:B0-----:R-:W2:Y:S01]  /*1a0b0*/  LDL.LU R0, [R1+0xdc0] ;  /* 0x000dc00001007983 */ /* 0x001ea20000300800 */
[----:B------:R-:W-:Y:S02]  /*1a0c0*/  PRMT R25, RZ, 0x7610, R25 ;  /* 0x00007610ff197816 */ /* 0x000fe40000000019 */
[----:B--2---:R-:W-:-:S05]  /*1a0d0*/  PRMT R0, RZ, 0x7610, R0 ;  /* 0x00007610ff007816 */ /* 0x004fca0000000000 */
[----:B------:R0:W-:Y:S04]  /*1a0e0*/  STL.S16 [R1+0x5c], R0 ;  /* 0x00005c0001007387 */ /* 0x0001e80000100600 */
[----:B0-----:R-:W2:Y:S01]  /*1a0f0*/  LDL.LU R0, [R1+0xdbc] ;  /* 0x000dbc0001007983 */ /* 0x001ea20000300800 */
[----:B------:R-:W-:Y:S02]  /*1a100*/  PRMT R23, RZ, 0x7610, R23 ;  /* 0x00007610ff177816 */ /* 0x000fe40000000017 */
[----:B------:R-:W-:Y:S01]  /*1a110*/  PRMT R21, RZ, 0x7610, R21 ;  /* 0x00007610ff157816 */ /* 0x000fe20000000015 */
[----:B------:R0:W-:Y:S01]  /*1a120*/  STL.S16 [R1+0x58], R25 ;  /* 0x0000581901007387 */ /* 0x0001e20000100600 */
[----:B------:R-:W-:-:S03]  /*1a130*/  PRMT R19, RZ, 0x7610, R19 ;  /* 0x00007610ff137816 */ /* 0x000fc60000000013 */
[----:B0-----:R-:W3:Y:S04]  /*1a140*/  LDL.LU R25, [R1+0x24c] ;  /* 0x00024c0001197983 */ /* 0x001ee80000300800 */
[----:B------:R0:W-:Y:S04]  /*1a150*/  STL.S16 [R1+0x1c], R23 ;  /* 0x00001c1701007387 */ /* 0x0001e80000100600 */
[----:B0-----:R-:W4:Y:S04]  /*1a160*/  LDL.LU R23, [R1+0x250] ;  /* 0x0002500001177983 */ /* 0x001f280000300800 */
[----:B------:R0:W-:Y:S04]  /*1a170*/  STL.S16 [R1+0x18], R21 ;  /* 0x0000181501007387 */ /* 0x0001e80000100600 */
[----:B0-----:R-:W4:Y:S04]  /*1a180*/  LDL.LU R21, [R1+0x254] ;  /* 0x0002540001157983 */ /* 0x001f280000300800 */
[----:B------:R0:W-:Y:S04]  /*1a190*/  STL.S16 [R1+0x274], R19 ;  /* 0x0002741301007387 */ /* 0x0001e80000100600 */
[----:B0-----:R-:W4:Y:S01]  /*1a1a0*/  LDL.LU R19, [R1+0x258] ;  /* 0x0002580001137983 */ /* 0x001f220000300800 */
[----:B--2---:R-:W-:-:S05]  /*1a1b0*/  PRMT R0, RZ, 0x7610, R0 ;  /* 0x00007610ff007816 */ /* 0x004fca0000000000 */
[----:B------:R0:W-:Y:S04]  /*1a1c0*/  STL.S16 [R1+0x270], R0 ;  /* 0x0002700001007387 */ /* 0x0001e80000100600 */
[----:B0-----:R-:W2:Y:S01]  /*1a1d0*/  LDL.LU R0, [R1+0xdb8] ;  /* 0x000db80001007983 */ /* 0x001ea20000300800 */
[----:B---3--:R-:W-:Y:S02]  /*1a1e0*/  PRMT R17, RZ, 0x7610, R17 ;  /* 0x00007610ff117816 */ /* 0x008fe40000000011 */
[----:B------:R-:W-:-:S03]  /*1a1f0*/  PRMT R15, RZ, 0x7610, R15 ;  /* 0x00007610ff0f7816 */ /* 0x000fc6000000000f */
[----:B------:R0:W-:Y:S01]  /*1a200*/  STL.S16 [R1+0x94], R17 ;  /* 0x0000941101007387 */ /* 0x0001e20000100600 */
[----:B------:R-:W-:Y:S02]  /*1a210*/  PRMT R33, RZ, 0x7610, R33 ;  /* 0x00007610ff217816 */ /* 0x000fe40000000021 */
[----:B------:R-:W-:Y:S01]  /*1a220*/  PRMT R32, RZ, 0x7610, R32 ;  /* 0x00007610ff207816 */ /* 0x000fe20000000020 */
[----:B0-----:R-:W3:Y:S04]  /*1a230*/  LDL.LU R17, [R1+0x25c] ;  /* 0x00025c0001117983 */ /* 0x001ee80000300800 */
[----:B------:R0:W-:Y:S01]  /*1a240*/  STL.S16 [R1+0x90], R15 ;  /* 0x0000900f01007387 */ /* 0x0001e20000100600 */
[----:B------:R-:W-:Y:S02]  /*1a250*/  PRMT R11, RZ, 0x7610, R11 ;  /* 0x00007610ff0b7816 */ /* 0x000fe4000000000b */
[----:B------:R-:W-:-:S02]  /*1a260*/  PRMT R13, RZ, 0x7610, R13 ;  /* 0x00007610ff0d7816 */ /* 0x000fc4000000000d */
[----:B----4-:R-:W-:Y:S01]  /*1a270*/  LOP3.LUT R31, R31, R30, RZ, 0x3c, !PT ;  /* 0x0000001e1f1f7212 */ /* 0x010fe200078e3cff */
[----:B0-----:R-:W4:Y:S01]  /*1a280*/  LDL.LU R15, [R1+0x260] ;  /* 0x00026000010f7983 */ /* 0x001f220000300800 */
[----:B------:R-:W-:Y:S02]  /*1a290*/  PRMT R9, RZ, 0x7610, R9 ;  /* 0x00007610ff097816 */ /* 0x000fe40000000009 */
[----:B------:R-:W-:Y:S01]  /*1a2a0*/  PRMT R3, RZ, 0x7610, R3 ;  /* 0x00007610ff037816 */ /* 0x000fe20000000003 */
[----:B------:R-:W-:Y:S01]  /*1a2b0*/  STL.S16 [R1+0x54], R33 ;  /* 0x0000542101007387 */ /* 0x000fe20000100600 */
[----:B------:R-:W-:-:S03]  /*1a2c0*/  LOP3.LUT R29, R29, R28, RZ, 0x3c, !PT ;  /* 0x0000001c1d1d7212 */ /* 0x000fc600078e3cff */
[----:B------:R-:W-:Y:S01]  /*1a2d0*/  STL.S16 [R1+0x50], R32 ;  /* 0x0000502001007387 */ /* 0x000fe20000100600 */
[----:B------:R-:W-:-:S03]  /*1a2e0*/  LOP3.LUT R30, R31, R30, RZ, 0x3c, !PT ;  /* 0x0000001e1f1e7212 */ /* 0x000fc600078e3cff */
[----:B------:R0:W-:Y:S01]  /*1a2f0*/  STL.S16 [R1+0x14], R11 ;  /* 0x0000140b01007387 */ /* 0x0001e20000100600 */
[----:B------:R-:W-:Y:S02]  /*1a300*/  LOP3.LUT R28, R29, R28, RZ, 0x3c, !PT ;  /* 0x0000001c1d1c7212 */ /* 0x000fe400078e3cff */
[----:B------:R-:W-:Y:S02]  /*1a310*/  PRMT R2, RZ, 0x7610, R2 ;  /* 0x00007610ff027816 */ /* 0x000fe40000000002 */
[----:B------:R-:W-:Y:S01]  /*1a320*/  LOP3.LUT R31, R31, R30, RZ, 0x3c, !PT ;  /* 0x0000001e1f1f7212 */ /* 0x000fe200078e3cff */
[----:B0-----:R-:W3:Y:S04]  /*1a330*/  LDL.LU R11, [R1+0x264] ;  /* 0x00026400010b7983 */ /* 0x001ee80000300800 */
[----:B------:R-:W-:Y:S04]  /*1a340*/  STL.S16 [R1+0x10], R13 ;  /* 0x0000100d01007387 */ /* 0x000fe80000100600 */
[----:B------:R-:W-:Y:S01]  /*1a350*/  STL.S16 [R1+0x26c], R9 ;  /* 0x00026c0901007387 */ /* 0x000fe20000100600 */
[----:B------:R-:W-:-:S03]  /*1a360*/  LOP3.LUT R29, R29, R28, RZ, 0x3c, !PT ;  /* 0x0000001c1d1d7212 */ /* 0x000fc600078e3cff */
[----:B------:R-:W-:Y:S01]  /*1a370*/  STL.S16 [R1+0x268], R3 ;  /* 0x0002680301007387 */ /* 0x000fe20000100600 */
[----:B------:R-:W-:Y:S02]  /*1a380*/  LOP3.LUT R27, R27, R26, RZ, 0x3c, !PT ;  /* 0x0000001a1b1b7212 */ /* 0x000fe400078e3cff */
[----:B------:R-:W-:Y:S02]  /*1a390*/  LOP3.LUT R25, R25, R24, RZ, 0x3c, !PT ;  /* 0x0000001819197212 */ /* 0x000fe400078e3cff */
[----:B------:R-:W-:Y:S02]  /*1a3a0*/  LOP3.LUT R23, R23, R22, RZ, 0x3c, !PT ;  /* 0x0000001617177212 */ /* 0x000fe400078e3cff */
[----:B------:R-:W-:Y:S02]  /*1a3b0*/  LOP3.LUT R21, R21, R20, RZ, 0x3c, !PT ;  /* 0x0000001415157212 */ /* 0x000fe400078e3cff */
[----:B------:R-:W-:Y:S02]  /*1a3c0*/  LOP3.LUT R26, R27, R26, RZ, 0x3c, !PT ;  /* 0x0000001a1b1a7212 */ /* 0x000fe400078e3cff */
[----:B------:R-:W-:-:S02]  /*1a3d0*/  LOP3.LUT R24, R25, R24, RZ, 0x3c, !PT ;  /* 0x0000001819187212 */ /* 0x000fc400078e3cff */
[----:B------:R-:W-:Y:S02]  /*1a3e0*/  LOP3.LUT R22, R23, R22, RZ, 0x3c, !PT ;  /* 0x0000001617167212 */ /* 0x000fe400078e3cff */
[----:B------:R-:W-:Y:S02]  /*1a3f0*/  LOP3.LUT R20, R21, R20, RZ, 0x3c, !PT ;  /* 0x0000001415147212 */ /* 0x000fe400078e3cff */
[----:B------:R-:W-:Y:S02]  /*1a400*/  LOP3.LUT R27, R27, R26, RZ, 0x3c, !PT ;  /* 0x0000001a1b1b7212 */ /* 0x000fe400078e3cff */
[----:B------:R-:W-:Y:S02]  /*1a410*/  LOP3.LUT R25, R25, R24, RZ, 0x3c, !PT ;  /* 0x0000001819197212 */ /* 0x000fe400078e3cff */
[----:B------:R-:W-:Y:S02]  /*1a420*/  LOP3.LUT R23, R23, R22, RZ, 0x3c, !PT ;  /* 0x0000001617177212 */ /* 0x000fe400078e3cff */
[----:B------:R-:W-:-:S02]  /*1a430*/  LOP3.LUT R21, R21, R20, RZ, 0x3c, !PT ;  /* 0x0000001415157212 */ /* 0x000fc400078e3cff */
[----:B--2---:R-:W-:-:S05]  /*1a440*/  PRMT R0, RZ, 0x7610, R0 ;  /* 0x00007610ff007816 */ /* 0x004fca0000000000 */
[----:B------:R0:W-:Y:S04]  /*1a450*/  STL [R1+0xc88], R0 ;  /* 0x000c880001007387 */ /* 0x0001e80000100800 */
[----:B------:R-:W-:Y:S01]  /*1a460*/  STL.S16 [R1+0x8c], R2 ;  /* 0x00008c0201007387 */ /* 0x000fe20000100600 */
[----:B0-----:R-:W-:-:S03]  /*1a470*/  PRMT R0, RZ, 0x7610, R0 ;  /* 0x00007610ff007816 */ /* 0x001fc60000000000 */
[----:B------:R-:W-:Y:S04]  /*1a480*/  STL.64 [R1+0xb10], R30 ;  /* 0x000b101e01007387 */ /* 0x000fe80000100a00 */
[----:B------:R-:W-:Y:S04]  /*1a490*/  STL.S16 [R1+0x4c], R0 ;  /* 0x00004c0001007387 */ /* 0x000fe80000100600 */
[----:B------:R-:W-:Y:S04]  /*1a4a0*/  STL.64 [R1+0xb18], R28 ;  /* 0x000b181c01007387 */ /* 0x000fe80000100a00 */
[----:B------:R-:W2:Y:S04]  /*1a4b0*/  LDL.LU R13, [R1+0x300] ;  /* 0x00030000010d7983 */ /* 0x000ea80000300800 */
[----:B------:R-:W2:Y:S04]  /*1a4c0*/  LDL.LU R9, [R1+0x304] ;  /* 0x0003040001097983 */ /* 0x000ea80000300800 */
[----:B------:R-:W-:Y:S04]  /*1a4d0*/  STL.64 [R1+0xb48], R26 ;  /* 0x000b481a01007387 */ /* 0x000fe80000100a00 */
[----:B------:R-:W-:Y:S04]  /*1a4e0*/  STL.64 [R1+0xb50], R24 ;  /* 0x000b501801007387 */ /* 0x000fe80000100a00 */
[----:B------:R-:W-:Y:S04]  /*1a4f0*/  STL.64 [R1+0xb68], R22 ;  /* 0x000b681601007387 */ /* 0x000fe80000100a00 */
[----:B------:R-:W-:Y:S04]  /*1a500*/  STL.64 [R1+0xb70], R20 ;  /* 0x000b701401007387 */ /* 0x000fe80000100a00 */
[----:B------:R-:W2:Y:S01]  /*1a510*/  LDL.LU R33, [R1+0x98] ;  /* 0x0000980001217983 */ /* 0x000ea20000300800 */
[----:B------:R-:W-:-:S02]  /*1a520*/  LOP3.LUT R19, R19, R18, RZ, 0x3c, !PT ;  /* 0x0000001213137212 */ /* 0x000fc400078e3cff */
[----:B---3--:R-:W-:Y:S02]  /*1a530*/  LOP3.LUT R17, R17, R16, RZ, 0x3c, !PT ;  /* 0x0000001011117212 */ /* 0x008fe400078e3cff */
[----:B------:R-:W-:Y:S02]  /*1a540*/  LOP3.LUT R18, R19, R18, RZ, 0x3c, !PT ;  /* 0x0000001213127212 */ /* 0x000fe400078e3cff */
[----:B------:R-:W-:Y:S02]  /*1a550*/  LOP3.LUT R16, R17, R16, RZ, 0x3c, !PT ;  /* 0x0000001011107212 */ /* 0x000fe400078e3cff */
[----:B----4-:R-:W-:Y:S02]  /*1a560*/  LOP3.LUT R15, R15, R14, RZ, 0x3c, !PT ;  /* 0x0000000e0f0f7212 */ /* 0x010fe400078e3cff */
[----:B------:R-:W-:Y:S02]  /*1a570*/  LOP3.LUT R19, R19, R18, RZ, 0x3c, !PT ;  /* 0x0000001213137212 */ /* 0x000fe400078e3cff */
[----:B------:R-:W-:-:S02]  /*1a580*/  LOP3.LUT R17, R17, R16, RZ, 0x3c, !PT ;  /* 0x0000001011117212 */ /* 0x000fc400078e3cff */
[C---:B------:R-:W-:Y:S01]  /*1a590*/  LOP3.LUT R14, R15.reuse, R14, RZ, 0x3c, !PT ;  /* 0x0000000e0f0e7212 */ /* 0x040fe200078e3cff */
[----:B------:R-:W-:Y:S03]  /*1a5a0*/  STL.64 [R1+0xb98], R18 ;  /* 0x000b981201007387 */ /* 0x000fe60000100a00 */
[----:B------:R-:W-:Y:S01]  /*1a5b0*/  LOP3.LUT R15, R15, R14, RZ, 0x3c, !PT ;  /* 0x0000000e0f0f7212 */ /* 0x000fe200078e3cff */
[----:B------:R-:W-:Y:S04]  /*1a5c0*/  STL [R1+0xba0], R17 ;  /* 0x000ba01101007387 */ /* 0x000fe80000100800 */
[----:B------:R0:W-:Y:S01]  /*1a5d0*/  STL.64 [R1+0xbb8], R16 ;  /* 0x000bb81001007387 */ /* 0x0001e20000100a00 */
[----:B------:R-:W-:-:S03]  /*1a5e0*/  LOP3.LUT R11, R11, R10, RZ, 0x3c, !PT ;  /* 0x0000000a0b0b7212 */ /* 0x000fc600078e3cff */
[----:B0-----:R-:W3:Y:S04]  /*1a5f0*/  LDL.LU R17, [R1+0xa0] ;  /* 0x0000a00001117983 */ /* 0x001ee80000300800 */
[----:B------:R-:W-:Y:S04]  /*1a600*/  STL [R1+0xbf8], R14 ;  /* 0x000bf80e01007387 */ /* 0x000fe80000100800 */
[----:B------:R-:W-:Y:S04]  /*1a610*/  STL [R1+0xbf4], R15 ;  /* 0x000bf40f01007387 */ /* 0x000fe80000100800 */
[----:B------:R-:W-:Y:S04]  /*1a620*/  STL.64 [R1+0xc20], R14 ;  /* 0x000c200e01007387 */ /* 0x000fe80000100a00 */
[----:B------:R-:W4:Y:S04]  /*1a630*/  LDL.LU R18, [R1+0xa8] ;  /* 0x0000a80001127983 */ /* 0x000f280000300800 */
[----:B------:R-:W4:Y:S04]  /*1a640*/  LDL.LU R30, [R1+0xc8] ;  /* 0x0000c800011e7983 */ /* 0x000f280000300800 */
[----:B------:R-:W4:Y:S04]  /*1a650*/  LDL.LU R31, [R1+0xb0] ;  /* 0x0000b000011f7983 */ /* 0x000f280000300800 */
[----:B------:R-:W4:Y:S04]  /*1a660*/  LDL.LU R28, [R1] ;  /* 0x00000000011c7983 */ /* 0x000f280000300800 */
[----:B------:R-:W4:Y:S04]  /*1a670*/  LDL.LU R29, [R1+0xd0] ;  /* 0x0000d000011d7983 */ /* 0x000f280000300800 */
[----:B------:R-:W4:Y:S01]  /*1a680*/  LDL.LU R2, [R1+0x4] ;  /* 0x0000040001027983 */ /* 0x000f220000300800 */
[----:B------:R-:W-:-:S03]  /*1a690*/  LOP3.LUT R10, R11, R10, RZ, 0x3c, !PT ;  /* 0x0000000a0b0a7212 */ /* 0x000fc600078e3cff */
[----:B------:R-:W4:Y:S01]  /*1a6a0*/  LDL.LU R3, [R1+0xd8] ;  /* 0x0000d80001037983 */ /* 0x000f220000300800 */
[----:B------:R-:W-:-:S03]  /*1a6b0*/  LOP3.LUT R11, R11, R10, RZ, 0x3c, !PT ;  /* 0x0000000a0b0b7212 */ /* 0x000fc600078e3cff */
[----:B------:R-:W4:Y:S04]  /*1a6c0*/  LDL.LU R19, [R1+0x8] ;  /* 0x0000080001137983 */ /* 0x000f280000300800 */
[----:B------:R-:W4:Y:S04]  /*1a6d0*/  LDL.LU R20, [R1+0xe0] ;  /* 0x0000e00001147983 */ /* 0x000f280000300800 */
[----:B------:R-:W-:Y:S01]  /*1a6e0*/  STL.64 [R1+0xc00], R10 ;  /* 0x000c000a01007387 */ /* 0x000fe20000100a00 */
[----:B--2---:R-:W-:-:S04]  /*1a6f0*/  LOP3.LUT R13, R13, R12, RZ, 0x3c, !PT ;  /* 0x0000000c0d0d7212 */ /* 0x004fc800078e3cff */
[----:B------:R-:W-:-:S04]  /*1a700*/  LOP3.LUT R12, R13, R12, RZ, 0x3c, !PT ;  /* 0x0000000c0d0c7212 */ /* 0x000fc800078e3cff */
[----:B------:R-:W-:Y:S02]  /*1a710*/  LOP3.LUT R13, R13, R12, RZ, 0x3c, !PT ;  /* 0x0000000c0d0d7212 */ /* 0x000fe400078e3cff */
[----:B------:R-:W-:-:S03]  /*1a720*/  LOP3.LUT R9, R9, R8, RZ, 0x3c, !PT ;  /* 0x0000000809097212 */ /* 0x000fc600078e3cff */
[----:B------:R-:W-:Y:S04]  /*1a730*/  STL.64 [R1+0xc60], R12 ;  /* 0x000c600c01007387 */ /* 0x000fe80000100a00 */
[----:B------:R-:W2:Y:S04]  /*1a740*/  LDL.LU R21, [R1+0xc] ;  /* 0x00000c0001157983 */ /* 0x000ea80000300800 */
[----:B------:R-:W2:Y:S01]  /*1a750*/  LDL.LU R22, [R1+0xe8] ;  /* 0x0000e80001167983 */ /* 0x000ea20000300800 */
[----:B------:R-:W-:-:S03]  /*1a760*/  LOP3.LUT R8, R9, R8, RZ, 0x3c, !PT ;  /* 0x0000000809087212 */ /* 0x000fc600078e3cff */
[----:B------:R-:W2:Y:S01]  /*1a770*/  LDL.LU R23, [R1+0x20] ;  /* 0x0000200001177983 */ /* 0x000ea20000300800 */
[----:B------:R-:W-:-:S03]  /*1a780*/  LOP3.LUT R9, R9, R8, RZ, 0x3c, !PT ;  /* 0x0000000809097212 */ /* 0x000fc600078e3cff */
[----:B------:R-:W2:Y:S04]  /*1a790*/  LDL.LU R24, [R1+0xf0] ;  /* 0x0000f00001187983 */ /* 0x000ea80000300800 */
[----:B------:R-:W2:Y:S04]  /*1a7a0*/  LDL.LU R25, [R1+0x24] ;  /* 0x0000240001197983 */ /* 0x000ea80000300800 */
[----:B------:R-:W2:Y:S04]  /*1a7b0*/  LDL.LU R26, [R1+0xf8] ;  /* 0x0000f800011a7983 */ /* 0x000ea80000300800 */
[----:B------:R0:W-:Y:S04]  /*1a7c0*/  STL [R1+0xc98], R8 ;  /* 0x000c980801007387 */ /* 0x0001e80000100800 */
[----:B------:R1:W-:Y:S04]  /*1a7d0*/  STL [R1+0xc68], R9 ;  /* 0x000c680901007387 */ /* 0x0003e80000100800 */
[----:B------:R-:W2:Y:S04]  /*1a7e0*/  LDL.LU R27, [R1+0x28] ;  /* 0x00002800011b7983 */ /* 0x000ea80000300800 */
[----:B------:R-:W2:Y:S01]  /*1a7f0*/  LDL.LU R0, [R1+0x100] ;  /* 0x0001000001007983 */ /* 0x000ea20000300800 */
[----:B0-----:R-:W-:-:S02]  /*1a800*/  IMAD.MOV.U32 R8, RZ, RZ, R33 ;  /* 0x000000ffff087224 */ /* 0x001fc400078e0021 */
[----:B-1----:R-:W-:-:S05]  /*1a810*/  IMAD.MOV.U32 R9, RZ, RZ, R6 ;  /* 0x000000ffff097224 */ /* 0x002fca00078e0006 */
[----:B------:R3:W-:Y:S04]  /*1a820*/  STL.64 [R1+0x98], R8 ;  /* 0x0000980801007387 */ /* 0x0007e80000100a00 */
[----:B------:R-:W2:Y:S04]  /*1a830*/  LDL.LU R32, [R1+0x30] ;  /* 0x0000300001207983 */ /* 0x000ea80000300800 */
[----:B------:R-:W2:Y:S04]  /*1a840*/  LDL.LU R33, [R1+0x108] ;  /* 0x0001080001217983 */ /* 0x000ea80000300800 */
[----:B------:R-:W-:Y:S01]  /*1a850*/  STL [R1+0xbc0], R6 ;  /* 0x000bc00601007387 */ /* 0x000fe20000100800 */
[----:B---3--:R-:W-:-:S02]  /*1a860*/  IMAD.MOV.U32 R8, RZ, RZ, R17 ;  /* 0x000000ffff087224 */ /* 0x008fc400078e0011 */
[----:B------:R-:W-:Y:S01]  /*1a870*/  IMAD.MOV.U32 R9, RZ, RZ, R7 ;  /* 0x000000ffff097224 */ /* 0x000fe200078e0007 */
[----:B------:R-:W-:Y:S04]  /*1a880*/  STL [R1+0xc08], R6 ;  /* 0x000c080601007387 */ /* 0x000fe80000100800 */
[----:B------:R-:W-:Y:S04]  /*1a890*/  STL [R1+0xc28], R6 ;  /* 0x000c280601007387 */ /* 0x000fe80000100800 */
[----:B------:R-:W-:Y:S04]  /*1a8a0*/  STL [R1+0xbd0], R7 ;  /* 0x000bd00701007387 */ /* 0x000fe80000100800 */
[----:B------:R-:W-:Y:S04]  /*1a8b0*/  STL [R1+0xc38], R7 ;  /* 0x000c380701007387 */ /* 0x000fe80000100800 */
[----:B------:R0:W-:Y:S04]  /*1a8c0*/  STL.64 [R1+0xa0], R8 ;  /* 0x0000a00801007387 */ /* 0x0001e80000100a00 */
[----:B------:R1:W-:Y:S01]  /*1a8d0*/  STL.64 [R1+0xc70], R6 ;  /* 0x000c700601007387 */ /* 0x0003e20000100a00 */
[----:B----4-:R-:W-:-:S03]  /*1a8e0*/  LOP3.LUT R3, R3, R2, RZ, 0x3c, !PT ;  /* 0x0000000203037212 */ /* 0x010fc600078e3cff */
[----:B------:R-:W-:Y:S01]  /*1a8f0*/  STL.64 [R1+0xb60], R34 ;  /* 0x000b602201007387 */ /* 0x000fe20000100a00 */
[----:B0-----:R-:W-:Y:S02]  /*1a900*/  IMAD.MOV.U32 R8, RZ, RZ, R18 ;  /* 0x000000ffff087224 */ /* 0x001fe400078e0012 */
[----:B------:R-:W-:Y:S02]  /*1a910*/  IMAD.MOV.U32 R9, RZ, RZ, R35 ;  /* 0x000000ffff097224 */ /* 0x000fe400078e0023 */
[----:B-1----:R-:W-:Y:S02]  /*1a920*/  IMAD.MOV.U32 R6, RZ, RZ, R30 ;  /* 0x000000ffff067224 */ /* 0x002fe400078e001e */
[----:B------:R-:W-:Y:S01]  /*1a930*/  IMAD.MOV.U32 R7, RZ, RZ, R36 ;  /* 0x000000ffff077224 */ /* 0x000fe200078e0024 */
[----:B------:R-:W-:Y:S01]  /*1a940*/  STL.64 [R1+0xa8], R8 ;  /* 0x0000a80801007387 */ /* 0x000fe20000100a00 */
[----:B------:R-:W-:Y:S01]  /*1a950*/  IMAD.MOV.U32 R30, RZ, RZ, R31 ;  /* 0x000000ffff1e7224 */ /* 0x000fe200078e001f */
[----:B------:R-:W-:Y:S01]  /*1a960*/  LOP3.LUT R2, R3, R2, RZ, 0x3c, !PT ;  /* 0x0000000203027212 */ /* 0x000fe200078e3cff */
[----:B------:R-:W-:Y:S01]  /*1a970*/  IMAD.MOV.U32 R31, RZ, RZ, R37 ;  /* 0x000000ffff1f7224 */ /* 0x000fe200078e0025 */
[----:B------:R-:W-:Y:S01]  /*1a980*/  STL.64 [R1+0xb30], R36 ;  /* 0x000b302401007387 */ /* 0x000fe20000100a00 */
[----:B------:R-:W-:-:S03]  /*1a990*/  LOP3.LUT R29, R29, R28, RZ, 0x3c, !PT ;  /* 0x0000001c1d1d7212 */ /* 0x000fc600078e3cff */
[----:B------:R0:W-:Y:S01]  /*1a9a0*/  STL.64 [R1+0xc8], R6 ;  /* 0x0000c80601007387 */ /* 0x0001e20000100a00 */
[----:B------:R-:W-:Y:S02]  /*1a9b0*/  LOP3.LUT R3, R3, R2, RZ, 0x3c, !PT ;  /* 0x0000000203037212 */ /* 0x000fe400078e3cff */
[C---:B------:R-:W-:Y:S01]  /*1a9c0*/  LOP3.LUT R28, R29.reuse, R28, RZ, 0x3c, !PT ;  /* 0x0000001c1d1c7212 */ /* 0x040fe200078e3cff */
[----:B------:R-:W-:Y:S04]  /*1a9d0*/  STL.64 [R1+0xb0], R30 ;  /* 0x0000b01e01007387 */ /* 0x000fe80000100a00 */
[----:B------:R-:W-:Y:S01]  /*1a9e0*/  STL.64 [R1+0xb20], R30 ;  /* 0x000b201e01007387 */ /* 0x000fe20000100a00 */
[----:B0-----:R-:W-:Y:S02]  /*1a9f0*/  IMAD.MOV.U32 R6, RZ, RZ, R20 ;  /* 0x000000ffff067224 */ /* 0x001fe400078e0014 */
[----:B------:R-:W-:Y:S01]  /*1aa00*/  IMAD.MOV.U32 R7, RZ, RZ, R19 ;  /* 0x000000ffff077224 */ /* 0x000fe200078e0013 */
[----:B------:R-:W-:-:S04]  /*1aa10*/  LOP3.LUT R29, R29, R28, RZ, 0x3c, !PT ;  /* 0x0000001c1d1d7212 */ /* 0x000fc800078e3cff */
[----:B------:R-:W-:Y:S04]  /*1aa20*/  STL.64 [R1+0xe0], R6 ;  /* 0x0000e00601007387 */ /* 0x000fe80000100a00 */
[----:B------:R-:W-:Y:S04]  /*1aa30*/  STL.64 [R1+0xd8], R2 ;  /* 0x0000d80201007387 */ /* 0x000fe80000100a00 */
[----:B------:R2:W-:Y:S04]  /*1aa40*/  STL.64 [R1+0xb58], R2 ;  /* 0x000b580201007387 */ /* 0x0005e80000100a00 */
[----:B------:R-:W-:Y:S04]  /*1aa50*/  STL.64 [R1+0xd0], R28 ;  /* 0x0000d01c01007387 */ /* 0x000fe80000100a00 */
[----:B------:R-:W-:Y:S01]  /*1aa60*/  STL.64 [R1+0xb38], R28 ;  /* 0x000b381c01007387 */ /* 0x000fe20000100a00 */
[----:B--2---:R-:W-:-:S02]  /*1aa70*/  IMAD.MOV.U32 R3, RZ, RZ, R21 ;  /* 0x000000ffff037224 */ /* 0x004fc400078e0015 */
[----:B------:R-:W-:-:S05]  /*1aa80*/  IMAD.MOV.U32 R2, RZ, RZ, R22 ;  /* 0x000000ffff027224 */ /* 0x000fca00078e0016 */
[----:B------:R0:W-:Y:S04]  /*1aa90*/  STL.64 [R1+0xe8], R2 ;  /* 0x0000e80201007387 */ /* 0x0001e80000100a00 */
[----:B0-----:R-:W2:Y:S04]  /*1aaa0*/  LDL.LU R3, [R1+0x34] ;  /* 0x0000340001037983 */ /* 0x001ea80000300800 */
[----:B------:R-:W3:Y:S04]  /*1aab0*/  LDL.LU R30, [R1+0x110] ;  /* 0x00011000011e7983 */ /* 0x000ee80000300800 */
[----:B------:R-:W4:Y:S04]  /*1aac0*/  LDL.LU R12, [R1+0x38] ;  /* 0x00003800010c7983 */ /* 0x000f280000300800 */
[----:B------:R-:W4:Y:S04]  /*1aad0*/  LDL.LU R13, [R1+0x118] ;  /* 0x00011800010d7983 */ /* 0x000f280000300800 */
[----:B------:R-:W4:Y:S04]  /*1aae0*/  LDL.LU R6, [R1+0x3c] ;  /* 0x00003c0001067983 */ /* 0x000f280000300800 */
[----:B------:R-:W4:Y:S04]  /*1aaf0*/  LDL.LU R7, [R1+0x120] ;  /* 0x0001200001077983 */ /* 0x000f280000300800 */
[----:B------:R-:W4:Y:S01]  /*1ab00*/  LDL.LU R34, [R1+0x40] ;  /* 0x0000400001227983 */ /* 0x000f220000300800 */
[----:B------:R-:W-:-:S03]  /*1ab10*/  IMAD.MOV.U32 R8, RZ, RZ, R0 ;  /* 0x000000ffff087224 */ /* 0x000fc600078e0000 */
[----:B------:R-:W4:Y:S01]  /*1ab20*/  LDL.LU R35, [R1+0x128] ;  /* 0x0001280001237983 */ /* 0x000f220000300800 */
[----:B------:R-:W-:-:S03]  /*1ab30*/  IMAD.MOV.U32 R9, RZ, RZ, R27 ;  /* 0x000000ffff097224 */ /* 0x000fc600078e001b */
[----:B------:R-:W4:Y:S04]  /*1ab40*/  LDL.LU R31, [R1+0x44] ;  /* 0x00004400011f7983 */ /* 0x000f280000300800 */
[----:B------:R0:W-:Y:S04]  /*1ab50*/  STL.64 [R1+0x100], R8 ;  /* 0x0001000801007387 */ /* 0x0001e80000100a00 */
[----:B------:R-:W4:Y:S04]  /*1ab60*/  LDL.LU R36, [R1+0x130] ;  /* 0x0001300001247983 */ /* 0x000f280000300800 */
[----:B------:R-:W4:Y:S04]  /*1ab70*/  LDL.LU R37, [R1+0x48] ;  /* 0x0000480001257983 */ /* 0x000f280000300800 */
[----:B0-----:R-:W4:Y:S01]  /*1ab80*/  LDL.LU R9, [R1+0x138] ;  /* 0x0001380001097983 */ /* 0x001f220000300800 */
[----:B------:R-:W-:-:S03]  /*1ab90*/  IMAD.MOV.U32 R18, RZ, RZ, R26 ;  /* 0x000000ffff127224 */ /* 0x000fc600078e001a */
[----:B------:R-:W4:Y:S04]  /*1aba0*/  LDL.LU R8, [R1+0x60] ;  /* 0x0000600001087983 */ /* 0x000f280000300800 */
[----:B------:R-:W4:Y:S01]  /*1abb0*/  LDL.LU R14, [R1+0x140] ;  /* 0x00014000010e7983 */ /* 0x000f220000300800 */
[----:B------:R-:W-:-:S03]  /*1abc0*/  IMAD.MOV.U32 R22, RZ, RZ, R24 ;  /* 0x000000ffff167224 */ /* 0x000fc600078e0018 */
[----:B------:R-:W4:Y:S01]  /*1abd0*/  LDL.LU R15, [R1+0x64] ;  /* 0x00006400010f7983 */ /* 0x000f220000300800 */
[----:B------:R-:W-:-:S03]  /*1abe0*/  IMAD.MOV.U32 R19, RZ, RZ, R25 ;  /* 0x000000ffff137224 */ /* 0x000fc600078e0019 */
        /* <DEDUP_REMOVED lines=12> */
[----:B------:R-:W4:Y:S04]  /*1acb0*/  LDL.LU R33, [R1+0x170] ;  /* 0x0001700001217983 */ /* 0x000f280000300800 */
[----:B------:R-:W-:Y:S04]  /*1acc0*/  STL.64 [R1+0xf0], R22 ;  /* 0x0000f01601007387 */ /* 0x000fe80000100a00 */
[----:B------:R-:W-:Y:S04]  /*1acd0*/  STL.64 [R1+0xf8], R18 ;  /* 0x0000f81201007387 */ /* 0x000fe80000100a00 */
[----:B------:R-:W-:Y:S04]  /*1ace0*/  STL.64 [R1+0xba8], R18 ;  /* 0x000ba81201007387 */ /* 0x000fe80000100a00 */
[----:B------:R-:W-:Y:S04]  /*1acf0*/  STL.64 [R1+0xc80], R18 ;  /* 0x000c801201007387 */ /* 0x000fe80000100a00 */
[----:B------:R-:W-:Y:S04]  /*1ad00*/  STL.64 [R1+0x108], R10 ;  /* 0x0001080a01007387 */ /* 0x000fe80000100a00 */
[----:B------:R2:W-:Y:S04]  /*1ad10*/  STL.64 [R1+0xc10], R10 ;  /* 0x000c100a01007387 */ /* 0x0005e80000100a00 */
[----:B------:R-:W-:Y:S01]  /*1ad20*/  STL.64 [R1+0xb78], R22 ;  /* 0x000b781601007387 */ /* 0x000fe20000100a00 */
[----:B--2---:R-:W-:-:S02]  /*1ad30*/  IMAD.MOV.U32 R11, RZ, RZ, R3 ;  /* 0x000000ffff0b7224 */ /* 0x004fc400078e0003 */
[----:B---3--:R-:W-:Y:S01]  /*1ad40*/  IMAD.MOV.U32 R10, RZ, RZ, R30 ;  /* 0x000000ffff0a7224 */ /* 0x008fe200078e001e */
[----:B----4-:R-:W-:-:S04]  /*1ad50*/  LOP3.LUT R13, R13, R12, RZ, 0x3c, !PT ;  /* 0x0000000c0d0d7212 */ /* 0x010fc800078e3cff */
[----:B------:R-:W-:Y:S02]  /*1ad60*/  LOP3.LUT R12, R13, R12, RZ, 0x3c, !PT ;  /* 0x0000000c0d0c7212 */ /* 0x000fe400078e3cff */
[----:B------:R-:W-:Y:S01]  /*1ad70*/  LOP3.LUT R7, R7, R6, RZ, 0x3c, !PT ;  /* 0x0000000607077212 */ /* 0x000fe200078e3cff */
[----:B------:R-:W-:Y:S02]  /*1ad80*/  IMAD.MOV.U32 R3, RZ, RZ, R34 ;  /* 0x000000ffff037224 */ /* 0x000fe400078e0022 */
[----:B------:R-:W2:Y:S01]  /*1ad90*/  LDL.LU R34, [R1+0x80] ;  /* 0x0000800001227983 */ /* 0x000ea20000300800 */
[----:B------:R-:W-:-:S03]  /*1ada0*/  IMAD.MOV.U32 R2, RZ, RZ, R35 ;  /* 0x000000ffff027224 */ /* 0x000fc600078e0023 */
[----:B------:R-:W3:Y:S01]  /*1adb0*/  LDL.LU R35, [R1+0x178] ;  /* 0x0001780001237983 */ /* 0x000ee20000300800 */
[----:B------:R-:W-:Y:S02]  /*1adc0*/  LOP3.LUT R6, R7, R6, RZ, 0x3c, !PT ;  /* 0x0000000607067212 */ /* 0x000fe400078e3cff */
[----:B------:R-:W-:Y:S01]  /*1add0*/  LOP3.LUT R13, R13, R12, RZ, 0x3c, !PT ;  /* 0x0000000c0d0d7212 */ /* 0x000fe200078e3cff */
[----:B------:R0:W-:Y:S01]  /*1ade0*/  STL.64 [R1+0x128], R2 ;  /* 0x0001280201007387 */ /* 0x0001e20000100a00 */
[----:B------:R-:W-:-:S03]  /*1adf0*/  LOP3.LUT R7, R7, R6, RZ, 0x3c, !PT ;  /* 0x0000000607077212 */ /* 0x000fc600078e3cff */
[----:B------:R-:W-:Y:S04]  /*1ae00*/  STL.64 [R1+0x110], R10 ;  /* 0x0001100a01007387 */ /* 0x000fe80000100a00 */
[----:B------:R-:W-:Y:S04]  /*1ae10*/  STL.64 [R1+0x118], R12 ;  /* 0x0001180c01007387 */ /* 0x000fe80000100a00 */
[----:B------:R-:W-:Y:S04]  /*1ae20*/  STL.64 [R1+0xc90], R12 ;  /* 0x000c900c01007387 */ /* 0x000fe80000100a00 */
[----:B------:R-:W-:Y:S04]  /*1ae30*/  STL.64 [R1+0x120], R6 ;  /* 0x0001200601007387 */ /* 0x000fe80000100a00 */
[----:B------:R1:W-:Y:S01]  /*1ae40*/  STL.64 [R1+0xca0], R6 ;  /* 0x000ca00601007387 */ /* 0x0003e20000100a00 */
[----:B0-----:R-:W-:-:S03]  /*1ae50*/  IMAD.MOV.U32 R3, RZ, RZ, R8 ;  /* 0x000000ffff037224 */ /* 0x001fc600078e0008 */
[----:B------:R0:W-:Y:S01]  /*1ae60*/  STL.64 [R1+0xc30], R10 ;  /* 0x000c300a01007387 */ /* 0x0001e20000100a00 */
[----:B------:R-:W-:Y:S02]  /*1ae70*/  IMAD.MOV.U32 R2, RZ, RZ, R14 ;  /* 0x000000ffff027224 */ /* 0x000fe400078e000e */
[----:B------:R-:W-:Y:S02]  /*1ae80*/  IMAD.MOV.U32 R30, RZ, RZ, R16 ;  /* 0x000000ffff1e7224 */ /* 0x000fe400078e0010 */
[----:B-1----:R-:W-:Y:S02]  /*1ae90*/  IMAD.MOV.U32 R6, RZ, RZ, R9 ;  /* 0x000000ffff067224 */ /* 0x002fe400078e0009 */
[----:B------:R-:W-:Y:S02]  /*1aea0*/  IMAD.MOV.U32 R7, RZ, RZ, R37 ;  /* 0x000000ffff077224 */ /* 0x000fe400078e0025 */
[----:B0-----:R-:W-:Y:S01]  /*1aeb0*/  IMAD.MOV.U32 R10, RZ, RZ, R36 ;  /* 0x000000ffff0a7224 */ /* 0x001fe200078e0024 */
[----:B------:R-:W-:Y:S01]  /*1aec0*/  LOP3.LUT R27, R27, R26, RZ, 0x3c, !PT ;  /* 0x0000001a1b1b7212 */ /* 0x000fe200078e3cff */
[----:B------:R-:W-:-:S02]  /*1aed0*/  IMAD.MOV.U32 R11, RZ, RZ, R31 ;  /* 0x000000ffff0b7224 */ /* 0x000fc400078e001f */
[----:B------:R-:W-:Y:S01]  /*1aee0*/  IMAD.MOV.U32 R31, RZ, RZ, R15 ;  /* 0x000000ffff1f7224 */ /* 0x000fe200078e000f */
[----:B------:R-:W-:Y:S02]  /*1aef0*/  LOP3.LUT R26, R27, R26, RZ, 0x3c, !PT ;  /* 0x0000001a1b1a7212 */ /* 0x000fe400078e3cff */
[----:B------:R-:W-:Y:S01]  /*1af00*/  LOP3.LUT R25, R25, R24, RZ, 0x3c, !PT ;  /* 0x0000001819197212 */ /* 0x000fe200078e3cff */
[----:B------:R-:W-:Y:S01]  /*1af10*/  STL.64 [R1+0x130], R10 ;  /* 0x0001300a01007387 */ /* 0x000fe20000100a00 */
[----:B------:R-:W-:Y:S02]  /*1af20*/  LOP3.LUT R27, R27, R26, RZ, 0x3c, !PT ;  /* 0x0000001a1b1b7212 */ /* 0x000fe400078e3cff */
[C---:B------:R-:W-:Y:S01]  /*1af30*/  LOP3.LUT R24, R25.reuse, R24, RZ, 0x3c, !PT ;  /* 0x0000001819187212 */ /* 0x040fe200078e3cff */
[----:B------:R-:W-:Y:S04]  /*1af40*/  STL.64 [R1+0x138], R6 ;  /* 0x0001380601007387 */ /* 0x000fe80000100a00 */
[----:B------:R-:W-:Y:S01]  /*1af50*/  STL.64 [R1+0x140], R2 ;  /* 0x0001400201007387 */ /* 0x000fe20000100a00 */
[----:B------:R-:W-:-:S03]  /*1af60*/  LOP3.LUT R25, R25, R24, RZ, 0x3c, !PT ;  /* 0x0000001819197212 */ /* 0x000fc600078e3cff */
[----:B------:R-:W-:Y:S04]  /*1af70*/  STL.64 [R1+0xb8], R30 ;  /* 0x0000b81e01007387 */ /* 0x000fe80000100a00 */
[----:B------:R-:W-:Y:S04]  /*1af80*/  STL.64 [R1+0xb88], R30 ;  /* 0x000b881e01007387 */ /* 0x000fe80000100a00 */
[----:B------:R-:W-:Y:S04]  /*1af90*/  STL.64 [R1+0x148], R4 ;  /* 0x0001480401007387 */ /* 0x000fe80000100a00 */
[----:B------:R-:W-:Y:S04]  /*1afa0*/  STL.64 [R1+0xbc8], R4 ;  /* 0x000bc80401007387 */ /* 0x000fe80000100a00 */
[----:B------:R-:W-:Y:S04]  /*1afb0*/  STL.64 [R1+0x150], R26 ;  /* 0x0001501a01007387 */ /* 0x000fe80000100a00 */
[----:B------:R-:W-:Y:S04]  /*1afc0*/  STL.64 [R1+0xbd8], R26 ;  /* 0x000bd81a01007387 */ /* 0x000fe80000100a00 */
[----:B------:R-:W-:Y:S04]  /*1afd0*/  STL.64 [R1+0x158], R24 ;  /* 0x0001581801007387 */ /* 0x000fe80000100a00 */
[----:B------:R-:W-:Y:S04]  /*1afe0*/  STL [R1+0xbe0], R25 ;  /* 0x000be01901007387 */ /* 0x000fe80000100800 */
[----:B------:R0:W-:Y:S04]  /*1aff0*/  STL.64 [R1+0xc40], R24 ;  /* 0x000c401801007387 */ /* 0x0001e80000100a00 */
[----:B------:R-:W4:Y:S01]  /*1b000*/  LDL.LU R14, [R1+0x84] ;  /* 0x00008400010e7983 */ /* 0x000f220000300800 */
[----:B------:R-:W-:-:S03]  /*1b010*/  IMAD.MOV.U32 R22, RZ, RZ, R0 ;  /* 0x000000ffff167224 */ /* 0x000fc600078e0000 */
[----:B------:R-:W4:Y:S01]  /*1b020*/  LDL.LU R15, [R1+0x180] ;  /* 0x00018000010f7983 */ /* 0x000f220000300800 */
[----:B------:R-:W-:-:S03]  /*1b030*/  IMAD.MOV.U32 R23, RZ, RZ, R17 ;  /* 0x000000ffff177224 */ /* 0x000fc600078e0011 */
[----:B------:R-:W4:Y:S01]  /*1b040*/  LDL.LU R19, [R1+0x188] ;  /* 0x0001880001137983 */ /* 0x000f220000300800 */
[----:B------:R-:W-:-:S03]  /*1b050*/  IMAD.MOV.U32 R17, RZ, RZ, R32 ;  /* 0x000000ffff117224 */ /* 0x000fc600078e0020 */
[----:B------:R-:W4:Y:S01]  /*1b060*/  LDL.LU R9, [R1+0x758] ;  /* 0x0007580001097983 */ /* 0x000f220000300800 */
[----:B------:R-:W-:-:S03]  /*1b070*/  IMAD.MOV.U32 R16, RZ, RZ, R33 ;  /* 0x000000ffff107224 */ /* 0x000fc600078e0021 */
[----:B------:R-:W4:Y:S04]  /*1b080*/  LDL.LU R8, [R1+0x190] ;  /* 0x0001900001087983 */ /* 0x000f280000300800 */
[----:B------:R-:W4:Y:S04]  /*1b090*/  LDL.LU R0, [R1+0x75c] ;  /* 0x00075c0001007983 */ /* 0x000f280000300800 */
[----:B------:R-:W4:Y:S04]  /*1b0a0*/  LDL.LU R32, [R1+0x198] ;  /* 0x0001980001207983 */ /* 0x000f280000300800 */
[----:B------:R-:W4:Y:S01]  /*1b0b0*/  LDL.LU R33, [R1+0x760] ;  /* 0x0007600001217983 */ /* 0x000f220000300800 */
[----:B------:R-:W-:-:S03]  /*1b0c0*/  LOP3.LUT R21, R21, R20, RZ, 0x3c, !PT ;  /* 0x0000001415157212 */ /* 0x000fc600078e3cff */
[----:B0-----:R-:W4:Y:S01]  /*1b0d0*/  LDL.LU R24, [R1+0x774] ;  /* 0x0007740001187983 */ /* 0x001f220000300800 */
[----:B------:R-:W-:-:S03]  /*1b0e0*/  LOP3.LUT R20, R21, R20, RZ, 0x3c, !PT ;  /* 0x0000001415147212 */ /* 0x000fc600078e3cff */
[----:B------:R-:W4:Y:S04]  /*1b0f0*/  LDL.LU R25, [R1+0x1b8] ;  /* 0x0001b80001197983 */ /* 0x000f280000300800 */
[----:B------:R-:W4:Y:S01]  /*1b100*/  LDL.LU R26, [R1+0x778] ;  /* 0x00077800011a7983 */ /* 0x000f220000300800 */
[----:B------:R-:W-:-:S03]  /*1b110*/  LOP3.LUT R21, R21, R20, RZ, 0x3c, !PT ;  /* 0x0000001415157212 */ /* 0x000fc600078e3cff */
[----:B------:R-:W4:Y:S04]  /*1b120*/  LDL.LU R36, [R1+0xc0] ;  /* 0x0000c00001247983 */ /* 0x000f280000300800 */
[----:B------:R-:W4:Y:S04]  /*1b130*/  LDL.LU R37, [R1+0x788] ;  /* 0x0007880001257983 */ /* 0x000f280000300800 */
[----:B------:R-:W4:Y:S04]  /*1b140*/  LDL.LU R28, [R1+0x1c0] ;  /* 0x0001c000011c7983 */ /* 0x000f280000300800 */
[----:B------:R-:W4:Y:S04]  /*1b150*/  LDL.LU R29, [R1+0x790] ;  /* 0x00079000011d7983 */ /* 0x000f280000300800 */
[----:B------:R-:W4:Y:S04]  /*1b160*/  LDL.LU R2, [R1+0x1c8] ;  /* 0x0001c80001027983 */ /* 0x000f280000300800 */
[----:B------:R-:W4:Y:S01]  /*1b170*/  LDL.LU R3, [R1+0x7a0] ;  /* 0x0007a00001037983 */ /* 0x000f220000300800 */
[----:B--2---:R-:W-:-:S03]  /*1b180*/  IMAD.MOV.U32 R5, RZ, RZ, R34 ;  /* 0x000000ffff057224 */ /* 0x004fc600078e0022 */
[----:B------:R-:W2:Y:S01]  /*1b190*/  LDL.LU R34, [R1+0x1d0] ;  /* 0x0001d00001227983 */ /* 0x000ea20000300800 */
[----:B---3--:R-:W-:-:S03]  /*1b1a0*/  IMAD.MOV.U32 R4, RZ, RZ, R35 ;  /* 0x000000ffff047224 */ /* 0x008fc600078e0023 */
[----:B------:R-:W2:Y:S04]  /*1b1b0*/  LDL.LU R35, [R1+0x7b8] ;  /* 0x0007b80001237983 */ /* 0x000ea80000300800 */
[----:B------:R-:W-:Y:S04]  /*1b1c0*/  STL.64 [R1+0x160], R20 ;  /* 0x0001601401007387 */ /* 0x000fe80000100a00 */
[----:B------:R0:W-:Y:S04]  /*1b1d0*/  STL.64 [R1+0xbe8], R20 ;  /* 0x000be81401007387 */ /* 0x0001e80000100a00 */
[----:B0-----:R-:W3:Y:S04]  /*1b1e0*/  LDL.LU R20, [R1+0x768] ;  /* 0x0007680001147983 */ /* 0x001ee80000300800 */
[----:B------:R-:W3:Y:S04]  /*1b1f0*/  LDL.LU R21, [R1+0x1b0] ;  /* 0x0001b00001157983 */ /* 0x000ee80000300800 */
[----:B------:R-:W-:Y:S04]  /*1b200*/  STL.64 [R1+0x168], R22 ;  /* 0x0001681601007387 */ /* 0x000fe80000100a00 */
[----:B------:R0:W-:Y:S04]  /*1b210*/  STL [R1+0xca8], R22 ;  /* 0x000ca81601007387 */ /* 0x0001e80000100800 */
[----:B0-----:R-:W3:Y:S04]  /*1b220*/  LDL.LU R22, [R1+0x1a8] ;  /* 0x0001a80001167983 */ /* 0x001ee80000300800 */
[----:B------:R-:W-:Y:S04]  /*1b230*/  STL [R1+0xc48], R23 ;  /* 0x000c481701007387 */ /* 0x000fe80000100800 */
[----:B------:R0:W-:Y:S04]  /*1b240*/  STL [R1+0xcb8], R23 ;  /* 0x000cb81701007387 */ /* 0x0001e80000100800 */
[----:B0-----:R-:W3:Y:S04]  /*1b250*/  LDL.LU R23, [R1+0x764] ;  /* 0x0007640001177983 */ /* 0x001ee80000300800 */
[----:B------:R-:W-:Y:S04]  /*1b260*/  STL.64 [R1+0x170], R16 ;  /* 0x0001701001007387 */ /* 0x000fe80000100a00 */
[----:B------:R0:W-:Y:S04]  /*1b270*/  STL.64 [R1+0xc50], R16 ;  /* 0x000c501001007387 */ /* 0x0001e80000100a00 */
[----:B0-----:R-:W3:Y:S04]  /*1b280*/  LDL.LU R17, [R1+0x1a0] ;  /* 0x0001a00001117983 */ /* 0x001ee80000300800 */
[----:B------:R-:W-:Y:S04]  /*1b290*/  STL.64 [R1+0x178], R4 ;  /* 0x0001780401007387 */ /* 0x000fe80000100a00 */
[----:B------:R-:W-:Y:S01]  /*1b2a0*/  STL.64 [R1+0xcb0], R4 ;  /* 0x000cb00401007387 */ /* 0x000fe20000100a00 */
[----:B----4-:R-:W-:-:S03]  /*1b2b0*/  IMAD.MOV.U32 R13, RZ, RZ, R32 ;  /* 0x000000ffff0d7224 */ /* 0x010fc600078e0020 */
[----:B------:R-:W4:Y:S01]  /*1b2c0*/  LDL.LU R32, [R1+0x1d8] ;  /* 0x0001d80001207983 */ /* 0x000f220000300800 */
[----:B------:R-:W-:-:S03]  /*1b2d0*/  IMAD.MOV.U32 R12, RZ, RZ, R33 ;  /* 0x000000ffff0c7224 */ /* 0x000fc600078e0021 */
[----:B------:R-:W4:Y:S04]  /*1b2e0*/  LDL.LU R33, [R1+0x7c0] ;  /* 0x0007c00001217983 */ /* 0x000f280000300800 */
[----:B------:R-:W4:Y:S04]  /*1b2f0*/  LDL.LU R30, [R1+0x1e0] ;  /* 0x0001e000011e7983 */ /* 0x000f280000300800 */
[----:B------:R-:W4:Y:S01]  /*1b300*/  LDL.LU R31, [R1+0x7c4] ;  /* 0x0007c400011f7983 */ /* 0x000f220000300800 */
[----:B------:R-:W-:-:S03]  /*1b310*/  IMAD.MOV.U32 R10, RZ, RZ, R9 ;  /* 0x000000ffff0a7224 */ /* 0x000fc600078e0009 */
[----:B------:R-:W4:Y:S04]  /*1b320*/  LDL.LU R27, [R1+0x1e8] ;  /* 0x0001e800011b7983 */ /* 0x000f280000300800 */
[----:B------:R-:W4:Y:S04]  /*1b330*/  LDL.LU R6, [R1+0x7c8] ;  /* 0x0007c80001067983 */ /* 0x000f280000300800 */
[----:B------:R-:W4:Y:S04]  /*1b340*/  LDL.LU R7, [R1+0x1f0] ;  /* 0x0001f00001077983 */ /* 0x000f280000300800 */
[----:B------:R-:W4:Y:S01]  /*1b350*/  LDL.LU R9, [R1+0x7cc] ;  /* 0x0007cc0001097983 */ /* 0x000f220000300800 */
[----:B------:R-:W-:-:S04]  /*1b360*/  LOP3.LUT R15, R15, R14, RZ, 0x3c, !PT ;  /* 0x0000000e0f0f7212 */ /* 0x000fc800078e3cff */
[----:B------:R-:W-:Y:S01]  /*1b370*/  LOP3.LUT R14, R15, R14, RZ, 0x3c, !PT ;  /* 0x0000000e0f0e7212 */ /* 0x000fe200078e3cff */
[----:B------:R-:W-:-:S03]  /*1b380*/  IMAD.MOV.U32 R11, RZ, RZ, R19 ;  /* 0x000000ffff0b7224 */ /* 0x000fc600078e0013 */
[----:B------:R-:W-:Y:S01]  /*1b390*/  LOP3.LUT R15, R15, R14, RZ, 0x3c, !PT ;  /* 0x0000000e0f0f7212 */ /* 0x000fe200078e3cff */
[----:B------:R-:W-:Y:S02]  /*1b3a0*/  IMAD.MOV.U32 R19, RZ, RZ, R8 ;  /* 0x000000ffff137224 */ /* 0x000fe400078e0008 */
[----:B------:R-:W-:Y:S01]  /*1b3b0*/  IMAD.MOV.U32 R18, RZ, RZ, R0 ;  /* 0x000000ffff127224 */ /* 0x000fe200078e0000 */
[----:B------:R-:W4:Y:S04]  /*1b3c0*/  LDL.LU R8, [R1+0x1f8] ;  /* 0x0001f80001087983 */ /* 0x000f280000300800 */
[----:B------:R-:W4:Y:S04]  /*1b3d0*/  LDL.LU R0, [R1+0x7d0] ;  /* 0x0007d00001007983 */ /* 0x000f280000300800 */
[----:B------:R-:W-:Y:S04]  /*1b3e0*/  STL.64 [R1+0x180], R14 ;  /* 0x0001800e01007387 */ /* 0x000fe80000100a00 */
[----:B------:R-:W-:Y:S04]  /*1b3f0*/  STL.64 [R1+0xcc0], R14 ;  /* 0x000cc00e01007387 */ /* 0x000fe80000100a00 */
[----:B------:R-:W-:Y:S04]  /*1b400*/  STL.64 [R1+0x188], R10 ;  /* 0x0001880a01007387 */ /* 0x000fe80000100a00 */
[----:B------:R0:W-:Y:S04]  /*1b410*/  STL [R1+0xcd8], R10 ;  /* 0x000cd80a01007387 */ /* 0x0001e80000100800 */
[----:B------:R-:W-:Y:S04]  /*1b420*/  STL [R1+0xcc8], R11 ;  /* 0x000cc80b01007387 */ /* 0x000fe80000100800 */
[----:B------:R-:W-:Y:S04]  /*1b430*/  STL.64 [R1+0x190], R18 ;  /* 0x0001901201007387 */ /* 0x000fe80000100a00 */
[----:B------:R-:W-:Y:S04]  /*1b440*/  STL.64 [R1+0xcd0], R18 ;  /* 0x000cd01201007387 */ /* 0x000fe80000100a00 */
[----:B------:R-:W-:Y:S04]  /*1b450*/  STL.64 [R1+0x198], R12 ;  /* 0x0001980c01007387 */ /* 0x000fe80000100a00 */
[----:B------:R3:W-:Y:S01]  /*1b460*/  STL.64 [R1+0xce0], R12 ;  /* 0x000ce00c01007387 */ /* 0x0007e20000100a00 */
[----:B------:R-:W-:-:S02]  /*1b470*/  LOP3.LUT R37, R37, R36, RZ, 0x3c, !PT ;  /* 0x0000002425257212 */ /* 0x000fc400078e3cff */
[----:B------:R-:W-:Y:S02]  /*1b480*/  LOP3.LUT R29, R29, R28, RZ, 0x3c, !PT ;  /* 0x0000001c1d1d7212 */ /* 0x000fe400078e3cff */
[----:B------:R-:W-:Y:S01]  /*1b490*/  LOP3.LUT R36, R37, R36, RZ, 0x3c, !PT ;  /* 0x0000002425247212 */ /* 0x000fe200078e3cff */
[----:B0-----:R-:W-:Y:S01]  /*1b4a0*/  IMAD.MOV.U32 R10, RZ, RZ, R24 ;  /* 0x000000ffff0a7224 */ /* 0x001fe200078e0018 */
[----:B------:R-:W-:Y:S02]  /*1b4b0*/  LOP3.LUT R3, R3, R2, RZ, 0x3c, !PT ;  /* 0x0000000203037212 */ /* 0x000fe400078e3cff */
[----:B------:R-:W-:Y:S02]  /*1b4c0*/  LOP3.LUT R28, R29, R28, RZ, 0x3c, !PT ;  /* 0x0000001c1d1c7212 */ /* 0x000fe400078e3cff */
[----:B------:R-:W-:Y:S02]  /*1b4d0*/  LOP3.LUT R37, R37, R36, RZ, 0x3c, !PT ;  /* 0x0000002425257212 */ /* 0x000fe400078e3cff */
[----:B------:R-:W-:-:S02]  /*1b4e0*/  LOP3.LUT R2, R3, R2, RZ, 0x3c, !PT ;  /* 0x0000000203027212 */ /* 0x000fc400078e3cff */
[----:B------:R-:W-:Y:S02]  /*1b4f0*/  LOP3.LUT R29, R29, R28, RZ, 0x3c, !PT ;  /* 0x0000001c1d1d7212 */ /* 0x000fe400078e3cff */
[----:B------:R-:W-:Y:S02]  /*1b500*/  LOP3.LUT R3, R3, R2, RZ, 0x3c, !PT ;  /* 0x0000000203037212 */ /* 0x000fe400078e3cff */
[----:B--2---:R-:W-:-:S04]  /*1b510*/  LOP3.LUT R35, R35, R34, RZ, 0x3c, !PT ;  /* 0x0000002223237212 */ /* 0x004fc800078e3cff */
[----:B------:R-:W-:-:S04]  /*1b520*/  LOP3.LUT R34, R35, R34, RZ, 0x3c, !PT ;  /* 0x0000002223227212 */ /* 0x000fc800078e3cff */
[----:B------:R-:W-:Y:S01]  /*1b530*/  LOP3.LUT R35, R35, R34, RZ, 0x3c, !PT ;  /* 0x0000002223237212 */ /* 0x000fe200078e3cff */
[----:B---3--:R-:W-:Y:S02]  /*1b540*/  IMAD.MOV.U32 R12, RZ, RZ, R20 ;  /* 0x000000ffff0c7224 */ /* 0x008fe400078e0014 */
[----:B------:R-:W-:Y:S02]  /*1b550*/  IMAD.MOV.U32 R11, RZ, RZ, R21 ;  /* 0x000000ffff0b7224 */ /* 0x000fe400078e0015 */
[----:B------:R-:W-:Y:S02]  /*1b560*/  IMAD.MOV.U32 R4, RZ, RZ, R23 ;  /* 0x000000ffff047224 */ /* 0x000fe400078e0017 */
[----:B------:R-:W-:-:S05]  /*1b570*/  IMAD.MOV.U32 R5, RZ, RZ, R17 ;  /* 0x000000ffff057224 */ /* 0x000fca00078e0011 */
[----:B------:R0:W-:Y:S02]  /*1b580*/  STL.64 [R1+0x1a0], R4 ;  /* 0x0001a00401007387 */ /* 0x0001e40000100a00 */
[----:B0-----:R-:W-:Y:S02]  /*1b590*/  IMAD.MOV.U32 R4, RZ, RZ, R26 ;  /* 0x000000ffff047224 */ /* 0x001fe400078e001a */
[----:B------:R-:W0:Y:S01]  /*1b5a0*/  S2R R26, SR_TID.X ;  /* 0x00000000001a7919 */ /* 0x000e220000002100 */
[----:B------:R-:W-:Y:S02]  /*1b5b0*/  IMAD.MOV.U32 R13, RZ, RZ, R22 ;  /* 0x000000ffff0d7224 */ /* 0x000fe400078e0016 */
[----:B------:R-:W-:-:S03]  /*1b5c0*/  IMAD.MOV.U32 R5, RZ, RZ, R25 ;  /* 0x000000ffff057224 */ /* 0x000fc600078e0019 */
[----:B------:R-:W-:Y:S04]  /*1b5d0*/  STL.64 [R1+0x1a8], R12 ;  /* 0x0001a80c01007387 */ /* 0x000fe80000100a00 */
[----:B------:R-:W-:Y:S04]  /*1b5e0*/  STL.64 [R1+0x1b0], R10 ;  /* 0x0001b00a01007387 */ /* 0x000fe80000100a00 */
[----:B------:R1:W-:Y:S04]  /*1b5f0*/  STL.64 [R1+0x1b8], R4 ;  /* 0x0001b80401007387 */ /* 0x0003e80000100a00 */
[----:B------:R-:W-:Y:S04]  /*1b600*/  STL.64 [R1+0xc0], R36 ;  /* 0x0000c02401007387 */ /* 0x000fe80000100a00 */
[----:B------:R-:W-:Y:S01]  /*1b610*/  STL [R1+0xcf8], R36 ;  /* 0x000cf82401007387 */ /* 0x000fe20000100800 */
[----:B----4-:R-:W-:-:S03]  /*1b620*/  LOP3.LUT R33, R33, R32, RZ, 0x3c, !PT ;  /* 0x0000002021217212 */ /* 0x010fc600078e3cff */
[----:B------:R-:W-:Y:S01]  /*1b630*/  STL [R1+0xce8], R37 ;  /* 0x000ce82501007387 */ /* 0x000fe20000100800 */
[----:B------:R-:W-:Y:S02]  /*1b640*/  LOP3.LUT R32, R33, R32, RZ, 0x3c, !PT ;  /* 0x0000002021207212 */ /* 0x000fe400078e3cff */
[----:B------:R-:W-:Y:S01]  /*1b650*/  LOP3.LUT R31, R31, R30, RZ, 0x3c, !PT ;  /* 0x0000001e1f1f7212 */ /* 0x000fe200078e3cff */
[----:B------:R-:W-:Y:S01]  /*1b660*/  STL.64 [R1+0x1c0], R28 ;  /* 0x0001c01c01007387 */ /* 0x000fe20000100a00 */
[----:B------:R-:W-:Y:S02]  /*1b670*/  LOP3.LUT R33, R33, R32, RZ, 0x3c, !PT ;  /* 0x0000002021217212 */ /* 0x000fe400078e3cff */
[----:B------:R-:W-:Y:S01]  /*1b680*/  LOP3.LUT R30, R31, R30, RZ, 0x3c, !PT ;  /* 0x0000001e1f1e7212 */ /* 0x000fe200078e3cff */
[----:B------:R-:W-:Y:S01]  /*1b690*/  STL.64 [R1+0xcf0], R28 ;  /* 0x000cf01c01007387 */ /* 0x000fe20000100a00 */
[----:B0-----:R-:W-:-:S03]  /*1b6a0*/  LOP3.LUT R26, R26, 0x7f, RZ, 0xc0, !PT ;  /* 0x0000007f1a1a7812 */ /* 0x001fc600078ec0ff */
[----:B------:R-:W-:Y:S01]  /*1b6b0*/  STL.64 [R1+0x1c8], R2 ;  /* 0x0001c80201007387 */ /* 0x000fe20000100a00 */
[----:B------:R-:W-:-:S03]  /*1b6c0*/  LOP3.LUT R31, R31, R30, RZ, 0x3c, !PT ;  /* 0x0000001e1f1f7212 */ /* 0x000fc600078e3cff */
[----:B------:R-:W-:Y:S04]  /*1b6d0*/  STL.64 [R1+0xd00], R2 ;  /* 0x000d000201007387 */ /* 0x000fe80000100a00 */
[----:B------:R-:W-:Y:S04]  /*1b6e0*/  STL.64 [R1+0x1d0], R34 ;  /* 0x0001d02201007387 */ /* 0x000fe80000100a00 */
[----:B------:R-:W-:Y:S01]  /*1b6f0*/  STL [R1+0xd18], R34 ;  /* 0x000d182201007387 */ /* 0x000fe20000100800 */
[----:B-1----:R-:W-:-:S03]  /*1b700*/  LOP3.LUT R4, R26, 0x80, RZ, 0xfc, !PT ;  /* 0x000000801a047812 */ /* 0x002fc600078efcff */
[----:B------:R-:W-:Y:S04]  /*1b710*/  STL [R1+0xd08], R35 ;  /* 0x000d082301007387 */ /* 0x000fe80000100800 */
[----:B------:R-:W-:Y:S01]  /*1b720*/  STL.64 [R1+0x1d8], R32 ;  /* 0x0001d82001007387 */ /* 0x000fe20000100a00 */
[----:B------:R-:W-:-:S03]  /*1b730*/  ISETP.GE.AND P0, PT, R26, UR5, PT ;  /* 0x000000051a007c0c */ /* 0x000fc6000bf06270 */
[----:B------:R-:W-:Y:S01]  /*1b740*/  STL.64 [R1+0xd10], R32 ;  /* 0x000d102001007387 */ /* 0x000fe20000100a00 */
[----:B------:R-:W-:-:S03]  /*1b750*/  IMAD.MOV.U32 R20, RZ, RZ, R9 ;  /* 0x000000ffff147224 */ /* 0x000fc600078e0009 */
[----:B------:R-:W-:Y:S01]  /*1b760*/  STL.64 [R1+0x1e0], R30 ;  /* 0x0001e01e01007387 */ /* 0x000fe20000100a00 */
[----:B------:R-:W-:-:S03]  /*1b770*/  IMAD.MOV.U32 R26, RZ, RZ, R6 ;  /* 0x000000ffff1a7224 */ /* 0x000fc600078e0006 */
[----:B------:R0:W-:Y:S01]  /*1b780*/  STL.64 [R1+0xd20], R30 ;  /* 0x000d201e01007387 */ /* 0x0001e20000100a00 */
[----:B------:R-:W-:-:S03]  /*1b790*/  IMAD.MOV.U32 R21, RZ, RZ, R7 ;  /* 0x000000ffff157224 */ /* 0x000fc600078e0007 */
[----:B------:R-:W2:Y:S01]  /*1b7a0*/  LDL.LU R17, [R1+0x200] ;  /* 0x0002000001117983 */ /* 0x000ea20000300800 */
[----:B------:R-:W-:-:S03]  /*1b7b0*/  ISETP.GE.AND P1, PT, R4, UR5, PT ;  /* 0x0000000504007c0c */ /* 0x000fc6000bf26270 */
[----:B------:R-:W3:Y:S04]  /*1b7c0*/  LDL.LU R9, [R1+0x7d4] ;  /* 0x0007d40001097983 */ /* 0x000ee80000300800 */
[----:B------:R-:W4:Y:S04]  /*1b7d0*/  LDL.LU R6, [R1+0x208] ;  /* 0x0002080001067983 */ /* 0x000f280000300800 */
[----:B------:R-:W4:Y:S04]  /*1b7e0*/  LDL.LU R7, [R1+0x7d8] ;  /* 0x0007d80001077983 */ /* 0x000f280000300800 */
[----:B------:R-:W2:Y:S04]  /*1b7f0*/  LDL.LU R4, [R1+0x210] ;  /* 0x0002100001047983 */ /* 0x000ea80000300800 */
[----:B------:R-:W2:Y:S04]  /*1b800*/  LDL.LU R5, [R1+0x7e0] ;  /* 0x0007e00001057983 */ /* 0x000ea80000300800 */
[----:B0-----:R-:W2:Y:S04]  /*1b810*/  LDL.LU R30, [R1+0x218] ;  /* 0x00021800011e7983 */ /* 0x001ea80000300800 */
[----:B------:R-:W2:Y:S04]  /*1b820*/  LDL.LU R31, [R1+0x7e4] ;  /* 0x0007e400011f7983 */ /* 0x000ea80000300800 */
[----:B------:R-:W2:Y:S04]  /*1b830*/  LDL R34, [R1+0x270] ;  /* 0x0002700001227983 */ /* 0x000ea80000100800 */
[----:B--2---:R0:W-:Y:S04]  /*1b840*/  STL [R1+0xd28], R34 ;  /* 0x000d282201007387 */ /* 0x0041e80000100800 */
[----:B0-----:R-:W2:Y:S04]  /*1b850*/  LDL R34, [R1+0x274] ;  /* 0x0002740001227983 */ /* 0x001ea80000100800 */
        /* <DEDUP_REMOVED lines=15> */
[----:B------:R-:W2:Y:S04]  /*1b950*/  LDL.64 R32, [R1+0x1a8] ;  /* 0x0001a80001207983 */ /* 0x000ea80000100a00 */
[----:B0-----:R0:W3:Y:S04]  /*1b960*/  LDL R34, [R1+0x27c] ;  /* 0x00027c0001227983 */ /* 0x0010e80000100800 */
[----:B--2---:R1:W-:Y:S04]  /*1b970*/  STL.64 [R1+0xd30], R32 ;  /* 0x000d302001007387 */ /* 0x0043e80000100a00 */
[----:B-1----:R-:W2:Y:S04]  /*1b980*/  LDL.LU R32, [R1+0x220] ;  /* 0x0002200001207983 */ /* 0x002ea80000300800 */
[----:B------:R-:W2:Y:S04]  /*1b990*/  LDL.LU R33, [R1+0x7ec] ;  /* 0x0007ec0001217983 */ /* 0x000ea80000300800 */
[----:B------:R-:W2:Y:S04]  /*1b9a0*/  LDL.64 R2, [R1+0x1a0] ;  /* 0x0001a00001027983 */ /* 0x000ea80000100a00 */
[----:B------:R0:W3:Y:S04]  /*1b9b0*/  LDL R35, [R1+0x94] ;  /* 0x0000940001237983 */ /* 0x0000e80000100800 */
[----:B--2---:R1:W-:Y:S04]  /*1b9c0*/  STL.64 [R1+0xd40], R2 ;  /* 0x000d400201007387 */ /* 0x0043e80000100a00 */
[----:B-1----:R-:W2:Y:S04]  /*1b9d0*/  LDL.64 R2, [R1+0xa8] ;  /* 0x0000a80001027983 */ /* 0x002ea80000100a00 */
        /* <DEDUP_REMOVED lines=11> */
[----:B-1----:R-:W2:Y:S04]  /*1ba90*/  LDL.LU R2, [R1+0x228] ;  /* 0x0002280001027983 */ /* 0x002ea80000300800 */
[----:B------:R-:W2:Y:S04]  /*1baa0*/  LDL.LU R3, [R1+0x7f0] ;  /* 0x0007f00001037983 */ /* 0x000ea80000300800 */
[----:B------:R-:W2:Y:S04]  /*1bab0*/  LDL.64 R28, [R1+0x130] ;  /* 0x00013000011c7983 */ /* 0x000ea80000100a00 */
[----:B------:R0:W3:Y:S04]  /*1bac0*/  LDL R36, [R1+0x90] ;  /* 0x0000900001247983 */ /* 0x0000e80000100800 */
[----:B--2---:R1:W-:Y:S04]  /*1bad0*/  STL.64 [R1+0xdb0], R28 ;  /* 0x000db01c01007387 */ /* 0x0043e80000100a00 */
[----:B-1----:R-:W2:Y:S04]  /*1bae0*/  LDL.LU R28, [R1+0x230] ;  /* 0x00023000011c7983 */ /* 0x002ea80000300800 */
[----:B------:R-:W2:Y:S01]  /*1baf0*/  LDL.LU R29, [R1+0x7f4] ;  /* 0x0007f400011d7983 */ /* 0x000ea20000300800 */
[----:B----4-:R-:W-:-:S02]  /*1bb00*/  LOP3.LUT R7, R7, R6, RZ, 0x3c, !PT ;  /* 0x0000000607077212 */ /* 0x010fc400078e3cff */
[----:B------:R-:W-:Y:S01]  /*1bb10*/  LOP3.LUT R5, R5, R4, RZ, 0x3c, !PT ;  /* 0x0000000405057212 */ /* 0x000fe200078e3cff */
[----:B------:R-:W-:Y:S01]  /*1bb20*/  IMAD.MOV.U32 R24, RZ, RZ, R0 ;  /* 0x000000ffff187224 */ /* 0x000fe200078e0000 */
[----:B--2---:R-:W-:Y:S01]  /*1bb30*/  LOP3.LUT R29, R29, R28, RZ, 0x3c, !PT ;  /* 0x0000001c1d1d7212 */ /* 0x004fe200078e3cff */
[----:B------:R-:W-:Y:S01]  /*1bb40*/  IMAD.MOV.U32 R25, RZ, RZ, R8 ;  /* 0x000000ffff197224 */ /* 0x000fe200078e0008 */
[----:B------:R-:W-:Y:S01]  /*1bb50*/  LOP3.LUT R31, R31, R30, RZ, 0x3c, !PT ;  /* 0x0000001e1f1f7212 */ /* 0x000fe200078e3cff */
[----:B------:R0:W2:Y:S01]  /*1bb60*/  LDL R37, [R1+0x54] ;  /* 0x0000540001257983 */ /* 0x0000a20000100800 */
[----:B------:R-:W-:Y:S02]  /*1bb70*/  LOP3.LUT R28, R29, R28, RZ, 0x3c, !PT ;  /* 0x0000001c1d1c7212 */ /* 0x000fe400078e3cff */
[----:B------:R-:W-:Y:S01]  /*1bb80*/  LOP3.LUT R33, R33, R32, RZ, 0x3c, !PT ;  /* 0x0000002021217212 */ /* 0x000fe200078e3cff */
[----:B------:R-:W4:Y:S01]  /*1bb90*/  LDL.64 R12, [R1+0x128] ;  /* 0x00012800010c7983 */ /* 0x000f220000100a00 */
[----:B------:R-:W-:-:S02]  /*1bba0*/  LOP3.LUT R29, R29, R28, RZ, 0x3c, !PT ;  /* 0x0000001c1d1d7212 */ /* 0x000fc400078e3cff */
[----:B------:R-:W-:Y:S01]  /*1bbb0*/  LOP3.LUT R6, R7, R6, RZ, 0x3c, !PT ;  /* 0x0000000607067212 */ /* 0x000fe200078e3cff */
[----:B------:R0:W4:Y:S04]  /*1bbc0*/  LDL R10, [R1+0x50] ;  /* 0x00005000010a7983 */ /* 0x0001280000100800 */
[----:B---3--:R-:W3:Y:S01]  /*1bbd0*/  @!P0 LDG.E.U16 R34, desc[UR10][R28.64] ;  /* 0x0000000a1c228981 */ /* 0x008ee2000c1e1500 */
[----:B------:R-:W-:Y:S01]  /*1bbe0*/  LOP3.LUT R4, R5, R4, RZ, 0x3c, !PT ;  /* 0x0000000405047212 */ /* 0x000fe200078e3cff */
[----:B------:R-:W-:Y:S01]  /*1bbf0*/  IMAD.MOV.U32 R16, RZ, RZ, R9 ;  /* 0x000000ffff107224 */ /* 0x000fe200078e0009 */
[----:B------:R-:W-:Y:S01]  /*1bc00*/  LOP3.LUT R30, R31, R30, RZ, 0x3c, !PT ;  /* 0x0000001e1f1e7212 */ /* 0x000fe200078e3cff */
[----:B------:R-:W2:Y:S01]  /*1bc10*/  LDL.64 R18, [R1+0xa0] ;  /* 0x0000a00001127983 */ /* 0x000ea20000100a00 */
[----:B------:R-:W-:-:S02]  /*1bc20*/  LOP3.LUT R32, R33, R32, RZ, 0x3c, !PT ;  /* 0x0000002021207212 */ /* 0x000fc400078e3cff */
[----:B------:R-:W-:Y:S01]  /*1bc30*/  LOP3.LUT R7, R7, R6, RZ, 0x3c, !PT ;  /* 0x0000000607077212 */ /* 0x000fe200078e3cff */
[----:B------:R0:W2:Y:S01]  /*1bc40*/  LDL R11, [R1+0x14] ;  /* 0x00001400010b7983 */ /* 0x0000a20000100800 */
[----:B------:R-:W-:-:S03]  /*1bc50*/  LOP3.LUT R5, R5, R4, RZ, 0x3c, !PT ;  /* 0x0000000405057212 */ /* 0x000fc600078e3cff */
[----:B------:R-:W2:Y:S01]  /*1bc60*/  LDL.64 R14, [R1+0x98] ;  /* 0x00009800010e7983 */ /* 0x000ea20000100a00 */
[----:B------:R-:W-:-:S03]  /*1bc70*/  LOP3.LUT R31, R31, R30, RZ, 0x3c, !PT ;  /* 0x0000001e1f1f7212 */ /* 0x000fc600078e3cff */
[----:B------:R0:W2:Y:S04]  /*1bc80*/  LDL R23, [R1+0x10] ;  /* 0x0000100001177983 */ /* 0x0000a80000100800 */
[----:B------:R0:W2:Y:S04]  /*1bc90*/  LDL R22, [R1+0x26c] ;  /* 0x00026c0001167983 */ /* 0x0000a80000100800 */
[----:B------:R0:W2:Y:S04]  /*1bca0*/  LDL R8, [R1+0x268] ;  /* 0x0002680001087983 */ /* 0x0000a80000100800 */
[----:B------:R0:W2:Y:S01]  /*1bcb0*/  LDL R0, [R1+0x8c] ;  /* 0x00008c0001007983 */ /* 0x0000a20000100800 */
[----:B------:R-:W-:-:S03]  /*1bcc0*/  LOP3.LUT R33, R33, R32, RZ, 0x3c, !PT ;  /* 0x0000002021217212 */ /* 0x000fc600078e3cff */
[----:B------:R-:W-:Y:S04]  /*1bcd0*/  STL.64 [R1+0x1e8], R26 ;  /* 0x0001e81a01007387 */ /* 0x000fe80000100a00 */
[----:B------:R-:W-:Y:S04]  /*1bce0*/  STL.64 [R1+0x1f0], R20 ;  /* 0x0001f01401007387 */ /* 0x000fe80000100a00 */
[----:B------:R0:W2:Y:S04]  /*1bcf0*/  LDL R9, [R1+0x4c] ;  /* 0x00004c0001097983 */ /* 0x0000a80000100800 */
[----:B------:R-:W-:Y:S04]  /*1bd00*/  STL.64 [R1+0x1f8], R24 ;  /* 0x0001f81801007387 */ /* 0x000fe80000100a00 */
[----:B------:R-:W-:Y:S04]  /*1bd10*/  STL.64 [R1+0x200], R16 ;  /* 0x0002001001007387 */ /* 0x000fe80000100a00 */
[----:B------:R-:W-:Y:S04]  /*1bd20*/  STL.64 [R1+0x208], R6 ;  /* 0x0002080601007387 */ /* 0x000fe80000100a00 */
[----:B------:R-:W-:Y:S04]  /*1bd30*/  STL.64 [R1+0x210], R4 ;  /* 0x0002100401007387 */ /* 0x000fe80000100a00 */
[----:B------:R-:W-:Y:S04]  /*1bd40*/  STL.64 [R1+0x218], R30 ;  /* 0x0002181e01007387 */ /* 0x000fe80000100a00 */
[----:B------:R-:W-:Y:S04]  /*1bd50*/  STL.64 [R1+0x220], R32 ;  /* 0x0002202001007387 */ /* 0x000fe80000100a00 */
[----:B------:R1:W-:Y:S04]  /*1bd60*/  STL.64 [R1+0x230], R28 ;  /* 0x0002301c01007387 */ /* 0x0003e80000100a00 */
[----:B-1----:R-:W2:Y:S01]  /*1bd70*/  LDL.LU.64 R28, [R1+0xdb0] ;  /* 0x000db000011c7983 */ /* 0x002ea20000300a00 */
[----:B------:R-:W-:-:S03]  /*1bd80*/  LOP3.LUT R3, R3, R2, RZ, 0x3c, !PT ;  /* 0x0000000203037212 */ /* 0x000fc600078e3cff */
[----:B----4-:R-:W4:Y:S04]  /*1bd90*/  @!P1 LDG.E.U16 R10, desc[UR10][R12.64] ;  /* 0x0000000a0c0a9981 */ /* 0x010f28000c1e1500 */
[----:B---3--:R1:W-:Y:S04]  /*1bda0*/  @!P0 STL [R1+0x27c], R34 ;  /* 0x00027c2201008387 */ /* 0x0083e80000100800 */
[----:B--2---:R-:W2:Y:S04]  /*1bdb0*/  @!P0 LDG.E.U16 R11, desc[UR10][R18.64] ;  /* 0x0000000a120b8981 */ /* 0x004ea8000c1e1500 */
[----:B-1----:R0:W3:Y:S01]  /*1bdc0*/  LDL.LU R34, [R1+0xda8] ;  /* 0x000da80001227983 */ /* 0x0020e20000300800 */
[----:B------:R-:W-:-:S03]  /*1bdd0*/  LOP3.LUT R2, R3, R2, RZ, 0x3c, !PT ;  /* 0x0000000203027212 */ /* 0x000fc600078e3cff */
[----:B------:R-:W2:Y:S01]  /*1bde0*/  @!P1 LDG.E.U16 R23, desc[UR10][R14.64] ;  /* 0x0000000a0e179981 */ /* 0x000ea2000c1e1500 */
[----:B------:R-:W-:-:S03]  /*1bdf0*/  LOP3.LUT R3, R3, R2, RZ, 0x3c, !PT ;  /* 0x0000000203037212 */ /* 0x000fc600078e3cff */
[----:B------:R-:W2:Y:S04]  /*1be00*/  @!P0 LDG.E.U16 R22, desc[UR10][R4.64] ;  /* 0x0000000a04168981 */ /* 0x000ea8000c1e1500 */
[----:B------:R-:W2:Y:S04]  /*1be10*/  @!P1 LDG.E.U16 R8, desc[UR10][R6.64] ;  /* 0x0000000a06089981 */ /* 0x000ea8000c1e1500 */
[----:B------:R-:W2:Y:S04]  /*1be20*/  @!P0 LDG.E.U16 R37, desc[UR10][R28.64] ;  /* 0x0000000a1c258981 */ /* 0x000ea8000c1e1500 */
[----:B---3--:R-:W3:Y:S04]  /*1be30*/  @!P1 LDG.E.U16 R34, desc[UR10][R2.64] ;  /* 0x0000000a02229981 */ /* 0x008ee8000c1e1500 */
[----:B------:R1:W-:Y:S04]  /*1be40*/  STL.64 [R1+0x228], R2 ;  /* 0x0002280201007387 */ /* 0x0003e80000100a00 */
[----:B-1----:R-:W2:Y:S04]  /*1be50*/  LDL.LU.64 R2, [R1+0xda0] ;  /* 0x000da00001027983 */ /* 0x002ea80000300a00 */
[----:B---3--:R1:W-:Y:S04]  /*1be60*/  @!P1 STL [R1+0x278], R34 ;  /* 0x0002782201009387 */ /* 0x0083e80000100800 */
[----:B-1----:R0:W2:Y:S04]  /*1be70*/  LDL.LU R34, [R1+0xd98] ;  /* 0x000d980001227983 */ /* 0x0020a80000300800 */
[----:B--2---:R-:W2:Y:S04]  /*1be80*/  @!P0 LDG.E.U16 R34, desc[UR10][R2.64] ;  /* 0x0000000a02228981 */ /* 0x004ea8000c1e1500 */
[----:B------:R-:W3:Y:S04]  /*1be90*/  LDL.LU.64 R2, [R1+0xd90] ;  /* 0x000d900001027983 */ /* 0x000ee80000300a00 */
[----:B--2---:R1:W-:Y:S04]  /*1bea0*/  @!P0 STL [R1+0x23c], R34 ;  /* 0x00023c2201008387 */ /* 0x0043e80000100800 */
[----:B-1----:R0:W3:Y:S04]  /*1beb0*/  LDL.LU R34, [R1+0xd88] ;  /* 0x000d880001227983 */ /* 0x0020e80000300800 */
[----:B---3--:R-:W2:Y:S04]  /*1bec0*/  @!P1 LDG.E.U16 R34, desc[UR10][R2.64] ;  /* 0x0000000a02229981 */ /* 0x008ea8000c1e1500 */
        /* <DEDUP_REMOVED lines=18> */
[----:B-1----:R0:W2:Y:S04]  /*1bff0*/  LDL.LU R34, [R1+0xd38] ;  /* 0x000d380001227983 */ /* 0x0020a80000300800 */
[----:B---3--:R-:W3:Y:S04]  /*1c000*/  @!P1 LDG.E.U16 R36, desc[UR10][R2.64] ;  /* 0x0000000a02249981 */ /* 0x008ee8000c1e1500 */
[----:B--2---:R-:W2:Y:S04]  /*1c010*/  @!P0 LDG.E.U16 R34, desc[UR10][R32.64] ;  /* 0x0000000a20228981 */ /* 0x004ea8000c1e1500 */
[----:B------:R-:W3:Y:S04]  /*1c020*/  LDL.LU.64 R32, [R1+0xd30] ;  /* 0x000d300001207983 */ /* 0x000ee80000300a00 */
[----:B--2---:R1:W-:Y:S04]  /*1c030*/  @!P0 STL [R1+0x274], R34 ;  /* 0x0002742201008387 */ /* 0x0043e80000100800 */
[----:B-1----:R0:W2:Y:S04]  /*1c040*/  LDL.LU R34, [R1+0xd28] ;  /* 0x000d280001227983 */ /* 0x0020a80000300800 */
[----:B---3--:R-:W3:Y:S04]  /*1c050*/  @!P0 LDG.E.U16 R35, desc[UR10][R32.64] ;  /* 0x0000000a20238981 */ /* 0x008ee8000c1e1500 */
[----:B--2---:R-:W2:Y:S04]  /*1c060*/  @!P1 LDG.E.U16 R34, desc[UR10][R30.64] ;  /* 0x0000000a1e229981 */ /* 0x004ea8000c1e1500 */
[----:B------:R-:W3:Y:S04]  /*1c070*/  LDL.LU.64 R30, [R1+0xd20] ;  /* 0x000d2000011e7983 */ /* 0x000ee80000300a00 */
[----:B--2---:R1:W-:Y:S04]  /*1c080*/  @!P1 STL [R1+0x270], R34 ;  /* 0x0002702201009387 */ /* 0x0043e80000100800 */
[----:B-1----:R-:W2:Y:S04]  /*1c090*/  LDL.LU R34, [R1+0xd18] ;  /* 0x000d180001227983 */ /* 0x002ea80000300800 */
[----:B------:R-:W2:Y:S04]  /*1c0a0*/  LDL.LU.64 R32, [R1+0xd10] ;  /* 0x000d100001207983 */ /* 0x000ea80000300a00 */
[----:B---3--:R1:W-:Y:S04]  /*1c0b0*/  @!P0 STL [R1+0x94], R35 ;  /* 0x0000942301008387 */ /* 0x0083e80000100800 */
[----:B-1----:R-:W3:Y:S04]  /*1c0c0*/  LDL.LU R35, [R1+0xd08] ;  /* 0x000d080001237983 */ /* 0x002ee80000300800 */
[----:B------:R-:W2:Y:S04]  /*1c0d0*/  LDL.LU.64 R2, [R1+0xd00] ;  /* 0x000d000001027983 */ /* 0x000ea80000300a00 */
[----:B------:R1:W-:Y:S04]  /*1c0e0*/  @!P1 STL [R1+0x90], R36 ;  /* 0x0000902401009387 */ /* 0x0003e80000100800 */
[----:B-1----:R-:W2:Y:S04]  /*1c0f0*/  LDL.LU R36, [R1+0xcf8] ;  /* 0x000cf80001247983 */ /* 0x002ea80000300800 */
[----:B------:R-:W2:Y:S04]  /*1c100*/  LDL.LU.64 R28, [R1+0xcf0] ;  /* 0x000cf000011c7983 */ /* 0x000ea80000300a00 */
[----:B------:R1:W-:Y:S04]  /*1c110*/  @!P0 STL [R1+0x54], R37 ;  /* 0x0000542501008387 */ /* 0x0003e80000100800 */
[----:B-1----:R-:W2:Y:S04]  /*1c120*/  LDL.LU R37, [R1+0xce8] ;  /* 0x000ce80001257983 */ /* 0x002ea80000300800 */
[----:B------:R-:W2:Y:S04]  /*1c130*/  LDL.LU.64 R12, [R1+0xce0] ;  /* 0x000ce000010c7983 */ /* 0x000ea80000300a00 */
[----:B----4-:R1:W-:Y:S04]  /*1c140*/  @!P1 STL [R1+0x50], R10 ;  /* 0x0000500a01009387 */ /* 0x0103e80000100800 */
[----:B-1----:R-:W4:Y:S04]  /*1c150*/  LDL.LU R10, [R1+0xcd8] ;  /* 0x000cd800010a7983 */ /* 0x002f280000300800 */
[----:B------:R-:W3:Y:S04]  /*1c160*/  LDL.LU.64 R18, [R1+0xcd0] ;  /* 0x000cd00001127983 */ /* 0x000ee80000300a00 */
[----:B--2---:R-:W2:Y:S04]  /*1c170*/  @!P0 LDG.E.U16 R0, desc[UR10][R12.64] ;  /* 0x0000000a0c008981 */ /* 0x004ea8000c1e1500 */
[----:B------:R1:W-:Y:S04]  /*1c180*/  @!P0 STL [R1+0x14], R11 ;  /* 0x0000140b01008387 */ /* 0x0003e80000100800 */
[----:B-1----:R-:W4:Y:S04]  /*1c190*/  LDL.LU R11, [R1+0xcc8] ;  /* 0x000cc800010b7983 */ /* 0x002f280000300800 */
[----:B------:R-:W3:Y:S04]  /*1c1a0*/  LDL.LU.64 R14, [R1+0xcc0] ;  /* 0x000cc000010e7983 */ /* 0x000ee80000300a00 */
[----:B------:R1:W-:Y:S04]  /*1c1b0*/  @!P1 STL [R1+0x10], R23 ;  /* 0x0000101701009387 */ /* 0x0003e80000100800 */
[----:B-1----:R-:W3:Y:S04]  /*1c1c0*/  LDL.LU R23, [R1+0xcb8] ;  /* 0x000cb80001177983 */ /* 0x002ee80000300800 */
[----:B------:R-:W3:Y:S04]  /*1c1d0*/  LDL.LU.64 R4, [R1+0xcb0] ;  /* 0x000cb00001047983 */ /* 0x000ee80000300a00 */
[----:B------:R1:W-:Y:S04]  /*1c1e0*/  @!P0 STL [R1+0x26c], R22 ;  /* 0x00026c1601008387 */ /* 0x0003e80000100800 */
[----:B-1----:R-:W3:Y:S04]  /*1c1f0*/  LDL.LU R22, [R1+0xca8] ;  /* 0x000ca80001167983 */ /* 0x002ee80000300800 */
[----:B------:R-:W3:Y:S04]  /*1c200*/  LDL.LU.64 R6, [R1+0xca0] ;  /* 0x000ca00001067983 */ /* 0x000ee80000300a00 */
[----:B------:R1:W-:Y:S04]  /*1c210*/  @!P1 STL [R1+0x268], R8 ;  /* 0x0002680801009387 */ /* 0x0003e80000100800 */
[----:B-1----:R-:W4:Y:S04]  /*1c220*/  LDL.LU R8, [R1+0xc98] ;  /* 0x000c980001087983 */ /* 0x002f280000300800 */
[----:B------:R-:W4:Y:S04]  /*1c230*/  LDL.LU.64 R12, [R1+0xc90] ;  /* 0x000c9000010c7983 */ /* 0x000f280000300a00 */
[----:B--2---:R1:W-:Y:S04]  /*1c240*/  @!P0 STL [R1+0x8c], R0 ;  /* 0x00008c0001008387 */ /* 0x0043e80000100800 */
[----:B-1----:R0:W2:Y:S04]  /*1c250*/  LDL.LU R0, [R1+0xc88] ;  /* 0x000c880001007983 */ /* 0x0020a80000300800 */
[----:B---3--:R-:W3:Y:S04]  /*1c260*/  @!P0 LDG.E.U16 R9, desc[UR10][R6.64] ;  /* 0x0000000a06098981 */ /* 0x008ee8000c1e1500 */
[----:B--2---:R-:W2:Y:S04]  /*1c270*/  @!P1 LDG.E.U16 R0, desc[UR10][R18.64] ;  /* 0x0000000a12009981 */ /* 0x004ea8000c1e1500 */
[----:B------:R-:W3:Y:S04]  /*1c280*/  LDL.LU.64 R18, [R1+0xc80] ;  /* 0x000c800001127983 */ /* 0x000ee80000300a00 */
[----:B--2---:R1:W-:Y:S04]  /*1c290*/  STL [R1+0x88], R0 ;  /* 0x0000880001007387 */ /* 0x0043e80000100800 */
[----:B-1----:R-:W2:Y:S04]  /*1c2a0*/  LDL.LU R0, [R1+0xc78] ;  /* 0x000c780001007983 */ /* 0x002ea80000300800 */
[----:B------:R-:W4:Y:S04]  /*1c2b0*/  LDL.LU.64 R6, [R1+0xc70] ;  /* 0x000c700001067983 */ /* 0x000f280000300a00 */
[----:B---3--:R1:W-:Y:S04]  /*1c2c0*/  @!P0 STL [R1+0x4c], R9 ;  /* 0x00004c0901008387 */ /* 0x0083e80000100800 */
[----:B-1----:R-:W3:Y:S01]  /*1c2d0*/  LDL.LU R9, [R1+0xc68] ;  /* 0x000c680001097983 */ /* 0x002ee20000300800 */
[----:B--2---:R-:W-:-:S06]  /*1c2e0*/  PRMT R0, RZ, 0x7610, R0 ;  /* 0x00007610ff007816 */ /* 0x004fcc0000000000 */
[----:B----4-:R-:W2:Y:S04]  /*1c2f0*/  @!P1 LDG.E.U16 R0, desc[UR10][R12.64] ;  /* 0x0000000a0c009981 */ /* 0x010ea8000c1e1500 */
[----:B------:R-:W4:Y:S01]  /*1c300*/  LDL.LU.64 R12, [R1+0xc60] ;  /* 0x000c6000010c7983 */ /* 0x000f220000300a00 */
[----:B------:R-:W-:Y:S02]  /*1c310*/  PRMT R18, RZ, 0x7610, R18 ;  /* 0x00007610ff127816 */ /* 0x000fe40000000012 */
[----:B------:R-:W-:Y:S02]  /*1c320*/  PRMT R19, RZ, 0x7610, R19 ;  /* 0x00007610ff137816 */ /* 0x000fe40000000013 */
[----:B------:R-:W-:Y:S02]  /*1c330*/  PRMT R23, RZ, 0x7610, R23 ;  /* 0x00007610ff177816 */ /* 0x000fe40000000017 */
[----:B------:R-:W-:-:S02]  /*1c340*/  PRMT R7, RZ, 0x7610, R7 ;  /* 0x00007610ff077816 */ /* 0x000fc40000000007 */
[----:B---3--:R-:W3:Y:S01]  /*1c350*/  @!P0 LDG.E.U16 R19, desc[UR10][R8.64] ;  /* 0x0000000a08138981 */ /* 0x008ee2000c1e1500 */
[----:B------:R-:W-:-:S03]  /*1c360*/  PRMT R6, RZ, 0x7610, R6 ;  /* 0x00007610ff067816 */ /* 0x000fc60000000006 */
[----:B------:R-:W3:Y:S04]  /*1c370*/  @!P0 LDG.E.U16 R23, desc[UR10][R16.64] ;  /* 0x0000000a10178981 */ /* 0x000ee8000c1e1500 */
[----:B------:R-:W3:Y:S04]  /*1c380*/  @!P1 LDG.E.U16 R7, desc[UR10][R24.64] ;  /* 0x0000000a18079981 */ /* 0x000ee8000c1e1500 */
[----:B------:R-:W3:Y:S04]  /*1c390*/  @!P0 LDG.E.U16 R6, desc[UR10][R10.64] ;  /* 0x0000000a0a068981 */ /* 0x000ee8000c1e1500 */
[----:B----4-:R-:W4:Y:S04]  /*1c3a0*/  @!P1 LDG.E.U16 R18, desc[UR10][R12.64] ;  /* 0x0000000a0c129981 */ /* 0x010f28000c1e1500 */
[----:B--2---:R1:W-:Y:S04]  /*1c3b0*/  STL [R1+0x48], R0 ;  /* 0x0000480001007387 */ /* 0x0043e80000100800 */
[----:B-1----:R-:W2:Y:S04]  /*1c3c0*/  LDL.LU R0, [R1+0xc58] ;  /* 0x000c580001007983 */ /* 0x002ea80000300800 */
[----:B------:R-:W-:Y:S04]  /*1c3d0*/  STL [R1+0xa60], R8 ;  /* 0x000a600801007387 */ /* 0x000fe80000100800 */
[----:B------:R-:W-:Y:S04]  /*1c3e0*/  STL [R1+0xa5c], R9 ;  /* 0x000a5c0901007387 */ /* 0x000fe80000100800 */
[----:B----4-:R-:W-:Y:S04]  /*1c3f0*/  STL [R1+0x8], R18 ;  /* 0x0000081201007387 */ /* 0x010fe80000100800 */
[----:B---3--:R1:W-:Y:S04]  /*1c400*/  STL [R1+0xc], R19 ;  /* 0x00000c1301007387 */ /* 0x0083e80000100800 */
[----:B-1----:R-:W3:Y:S04]  /*1c410*/  LDL.64 R18, [R1+0x100] ;  /* 0x0001000001127983 */ /* 0x002ee80000100a00 */
[----:B------:R-:W-:Y:S04]  /*1c420*/  STL [R1+0xa68], R12 ;  /* 0x000a680c01007387 */ /* 0x000fe80000100800 */
[----:B------:R-:W-:Y:S04]  /*1c430*/  STL [R1+0xa64], R13 ;  /* 0x000a640d01007387 */ /* 0x000fe80000100800 */
[----:B------:R-:W4:Y:S04]  /*1c440*/  LDL.LU.64 R16, [R1+0xc50] ;  /* 0x000c500001107983 */ /* 0x000f280000300a00 */
[----:B------:R1:W-:Y:S01]  /*1c450*/  STL [R1+0x264], R23 ;  /* 0x0002641701007387 */ /* 0x0003e20000100800 */
[----:B--2---:R-:W-:-:S06]  /*1c460*/  PRMT R0, RZ, 0x7610, R0 ;  /* 0x00007610ff007816 */ /* 0x004fcc0000000000 */
[----:B------:R-:W2:Y:S04]  /*1c470*/  @!P1 LDG.E.U16 R0, desc[UR10][R14.64] ;  /* 0x0000000a0e009981 */ /* 0x000ea8000c1e1500 */
[----:B-1----:R-:W3:Y:S04]  /*1c480*/  LDL.LU R23, [R1+0xc48] ;  /* 0x000c480001177983 */ /* 0x002ee80000300800 */
[----:B------:R-:W3:Y:S04]  /*1c490*/  LDL.LU.64 R24, [R1+0xc40] ;  /* 0x000c400001187983 */ /* 0x000ee80000300a00 */
[----:B------:R1:W-:Y:S04]  /*1c4a0*/  STL [R1+0x260], R7 ;  /* 0x0002600701007387 */ /* 0x0003e80000100800 */
[----:B-1----:R-:W3:Y:S04]  /*1c4b0*/  LDL.LU R7, [R1+0xc38] ;  /* 0x000c380001077983 */ /* 0x002ee80000300800 */
[----:B------:R-:W3:Y:S04]  /*1c4c0*/  LDL.LU.64 R10, [R1+0xc30] ;  /* 0x000c3000010a7983 */ /* 0x000ee80000300a00 */
[----:B------:R1:W-:Y:S04]  /*1c4d0*/  STL [R1+0x84], R6 ;  /* 0x0000840601007387 */ /* 0x0003e80000100800 */
[----:B-1----:R-:W3:Y:S04]  /*1c4e0*/  LDL.LU R6, [R1+0xc28] ;  /* 0x000c280001067983 */ /* 0x002ee80000300800 */
[----:B------:R-:W4:Y:S04]  /*1c4f0*/  LDL.LU.64 R14, [R1+0xc20] ;  /* 0x000c2000010e7983 */ /* 0x000f280000300a00 */
[----:B--2---:R1:W-:Y:S04]  /*1c500*/  STL [R1+0x80], R0 ;  /* 0x0000800001007387 */ /* 0x0043e80000100800 */
[----:B-1----:R-:W2:Y:S01]  /*1c510*/  LDL.LU R0, [R1+0xc18] ;  /* 0x000c180001007983 */ /* 0x002ea20000300800 */
[----:B---3--:R-:W-:-:S06]  /*1c520*/  PRMT R6, RZ, 0x7610, R6 ;  /* 0x00007610ff067816 */ /* 0x008fcc0000000006 */
[----:B------:R-:W3:Y:S04]  /*1c530*/  @!P0 LDG.E.U16 R6, desc[UR10][R10.64] ;  /* 0x0000000a0a068981 */ /* 0x000ee8000c1e1500 */
[----:B------:R-:W2:Y:S01]  /*1c540*/  LDL.LU.64 R10, [R1+0xc10] ;  /* 0x000c1000010a7983 */ /* 0x000ea20000300a00 */
[----:B----4-:R-:W-:-:S03]  /*1c550*/  PRMT R14, RZ, 0x7610, R14 ;  /* 0x00007610ff0e7816 */ /* 0x010fc6000000000e */
[----:B---3--:R1:W-:Y:S04]  /*1c560*/  STL [R1+0x44], R6 ;  /* 0x0000440601007387 */ /* 0x0083e80000100800 */
[----:B-1----:R-:W3:Y:S04]  /*1c570*/  LDL.LU R6, [R1+0xc08] ;  /* 0x000c080001067983 */ /* 0x002ee80000300800 */
[----:B--2---:R-:W2:Y:S04]  /*1c580*/  @!P1 LDG.E.U16 R14, desc[UR10][R10.64] ;  /* 0x0000000a0a0e9981 */ /* 0x004ea8000c1e1500 */
[----:B------:R-:W4:Y:S01]  /*1c590*/  LDL.LU.64 R10, [R1+0xc00] ;  /* 0x000c0000010a7983 */ /* 0x000f220000300a00 */
[----:B------:R-:W-:-:S06]  /*1c5a0*/  PRMT R15, RZ, 0x7610, R15 ;  /* 0x00007610ff0f7816 */ /* 0x000fcc000000000f */
[----:B----4-:R-:W4:Y:S04]  /*1c5b0*/  @!P0 LDG.E.U16 R15, desc[UR10][R10.64] ;  /* 0x0000000a0a0f8981 */ /* 0x010f28000c1e1500 */
[----:B--2---:R1:W-:Y:S04]  /*1c5c0*/  STL [R1+0x40], R14 ;  /* 0x0000400e01007387 */ /* 0x0043e80000100800 */
[----:B-1----:R-:W2:Y:S04]  /*1c5d0*/  LDL.LU R14, [R1+0xbf8] ;  /* 0x000bf800010e7983 */ /* 0x002ea80000300800 */
[----:B----4-:R1:W-:Y:S04]  /*1c5e0*/  STL [R1+0x4], R15 ;  /* 0x0000040f01007387 */ /* 0x0103e80000100800 */
[----:B-1----:R-:W2:Y:S01]  /*1c5f0*/  LDL.LU R15, [R1+0xbf4] ;  /* 0x000bf400010f7983 */ /* 0x002ea20000300800 */
[----:B------:R-:W-:-:S02]  /*1c600*/  PRMT R0, RZ, 0x7610, R0 ;  /* 0x00007610ff007816 */ /* 0x000fc40000000000 */
[----:B------:R-:W-:Y:S01]  /*1c610*/  PRMT R25, RZ, 0x7610, R25 ;  /* 0x00007610ff197816 */ /* 0x000fe20000000019 */
[----:B------:R-:W-:Y:S04]  /*1c620*/  STL [R1+0xa70], R10 ;  /* 0x000a700a01007387 */ /* 0x000fe80000100800 */
[----:B--2---:R-:W2:Y:S01]  /*1c630*/  @!P1 LDG.E.U16 R0, desc[UR10][R14.64] ;  /* 0x0000000a0e009981 */ /* 0x004ea2000c1e1500 */
[----:B------:R-:W-:Y:S02]  /*1c640*/  PRMT R7, RZ, 0x7610, R7 ;  /* 0x00007610ff077816 */ /* 0x000fe40000000007 */
[----:B---3--:R-:W-:Y:S01]  /*1c650*/  PRMT R6, RZ, 0x7610, R6 ;  /* 0x00007610ff067816 */ /* 0x008fe20000000006 */
[----:B------:R-:W-:Y:S04]  /*1c660*/  STL [R1+0xa6c], R11 ;  /* 0x000a6c0b01007387 */ /* 0x000fe80000100800 */
[----:B------:R-:W3:Y:S04]  /*1c670*/  @!P0 LDG.E.U16 R25, desc[UR10][R20.64] ;  /* 0x0000000a14198981 */ /* 0x000ee8000c1e1500 */
[----:B------:R-:W4:Y:S04]  /*1c680*/  @!P1 LDG.E.U16 R7, desc[UR10][R26.64] ;  /* 0x0000000a1a079981 */ /* 0x000f28000c1e1500 */
[----:B------:R-:W3:Y:S04]  /*1c690*/  @!P0 LDG.E.U16 R6, desc[UR10][R4.64] ;  /* 0x0000000a04068981 */ /* 0x000ee8000c1e1500 */
[----:B--2---:R1:W-:Y:S04]  /*1c6a0*/  STL [R1], R0 ;  /* 0x0000000001007387 */ /* 0x0043e80000100800 */
[----:B-1----:R-:W2:Y:S04]  /*1c6b0*/  LDL.LU R0, [R1+0xbf0] ;  /* 0x000bf00001007983 */ /* 0x002ea80000300800 */
[----:B------:R-:W-:Y:S04]  /*1c6c0*/  STL [R1+0xa78], R14 ;  /* 0x000a780e01007387 */ /* 0x000fe80000100800 */
[----:B------:R-:W-:Y:S04]  /*1c6d0*/  STL [R1+0xa74], R15 ;  /* 0x000a740f01007387 */ /* 0x000fe80000100800 */
[----:B------:R-:W2:Y:S04]  /*1c6e0*/  LDL.LU.64 R20, [R1+0xbe8] ;  /* 0x000be80001147983 */ /* 0x000ea80000300a00 */
[----:B---3--:R1:W-:Y:S04]  /*1c6f0*/  STL [R1+0x25c], R25 ;  /* 0x00025c1901007387 */ /* 0x0083e80000100800 */
[----:B-1----:R-:W3:Y:S04]  /*1c700*/  LDL.LU R25, [R1+0xbe0] ;  /* 0x000be00001197983 */ /* 0x002ee80000300800 */
[----:B------:R-:W3:Y:S04]  /*1c710*/  LDL.LU.64 R26, [R1+0xbd8] ;  /* 0x000bd800011a7983 */ /* 0x000ee80000300a00 */
[----:B----4-:R1:W-:Y:S04]  /*1c720*/  STL [R1+0x258], R7 ;  /* 0x0002580701007387 */ /* 0x0103e80000100800 */
[----:B-1----:R-:W4:Y:S04]  /*1c730*/  LDL.LU R7, [R1+0xbd0] ;  /* 0x000bd00001077983 */ /* 0x002f280000300800 */
[----:B------:R-:W3:Y:S04]  /*1c740*/  LDL.LU.64 R4, [R1+0xbc8] ;  /* 0x000bc80001047983 */ /* 0x000ee80000300a00 */
[----:B------:R1:W-:Y:S04]  /*1c750*/  STL [R1+0x7c], R6 ;  /* 0x00007c0601007387 */ /* 0x0003e80000100800 */
[----:B-1----:R-:W3:Y:S01]  /*1c760*/  LDL.LU R6, [R1+0xbc0] ;  /* 0x000bc00001067983 */ /* 0x002ee20000300800 */
[----:B--2---:R-:W-:-:S06]  /*1c770*/  PRMT R0, RZ, 0x7610, R0 ;  /* 0x00007610ff007816 */ /* 0x004fcc0000000000 */
[----:B------:R-:W2:Y:S04]  /*1c780*/  @!P1 LDG.E.U16 R0, desc[UR10][R16.64] ;  /* 0x0000000a10009981 */ /* 0x000ea8000c1e1500 */
[----:B------:R-:W3:Y:S04]  /*1c790*/  LDL.LU.64 R16, [R1+0xbb8] ;  /* 0x000bb80001107983 */ /* 0x000ee80000300a00 */
[----:B--2---:R1:W-:Y:S01]  /*1c7a0*/  STL [R1+0x78], R0 ;  /* 0x0000780001007387 */ /* 0x0043e20000100800 */
[----:B---3--:R-:W-:-:S03]  /*1c7b0*/  PRMT R17, RZ, 0x7610, R17 ;  /* 0x00007610ff117816 */ /* 0x008fc60000000011 */
[----:B-1----:R-:W2:Y:S04]  /*1c7c0*/  LDL.LU R0, [R1+0xbb0] ;  /* 0x000bb00001007983 */ /* 0x002ea80000300800 */
[----:B------:R-:W3:Y:S04]  /*1c7d0*/  @!P0 LDG.E.U16 R17, desc[UR10][R18.64] ;  /* 0x0000000a12118981 */ /* 0x000ee8000c1e1500 */
[----:B------:R-:W4:Y:S01]  /*1c7e0*/  LDL.LU.64 R18, [R1+0xba8] ;  /* 0x000ba80001127983 */ /* 0x000f220000300a00 */
[----:B--2---:R-:W-:-:S03]  /*1c7f0*/  PRMT R0, RZ, 0x7610, R0 ;  /* 0x00007610ff007816 */ /* 0x004fc60000000000 */
[----:B---3--:R1:W-:Y:S04]  /*1c800*/  STL [R1+0x3c], R17 ;  /* 0x00003c1101007387 */ /* 0x0083e80000100800 */
[----:B-1----:R-:W2:Y:S04]  /*1c810*/  LDL.LU R17, [R1+0xba0] ;  /* 0x000ba00001117983 */ /* 0x002ea80000300800 */
[----:B----4-:R-:W3:Y:S04]  /*1c820*/  @!P1 LDG.E.U16 R0, desc[UR10][R18.64] ;  /* 0x0000000a12009981 */ /* 0x010ee8000c1e1500 */
[----:B------:R-:W4:Y:S01]  /*1c830*/  LDL.LU.64 R18, [R1+0xb98] ;  /* 0x000b980001127983 */ /* 0x000f220000300a00 */
[----:B------:R-:W-:-:S02]  /*1c840*/  PRMT R6, RZ, 0x7610, R6 ;  /* 0x00007610ff067816 */ /* 0x000fc40000000006 */
[----:B------:R-:W-:-:S04]  /*1c850*/  PRMT R7, RZ, 0x7610, R7 ;  /* 0x00007610ff077816 */ /* 0x000fc80000000007 */
[----:B--2---:R-:W2:Y:S04]  /*1c860*/  @!P0 LDG.E.U16 R6, desc[UR10][R16.64] ;  /* 0x0000000a10068981 */ /* 0x004ea8000c1e1500 */
[----:B----4-:R-:W4:Y:S04]  /*1c870*/  @!P1 LDG.E.U16 R7, desc[UR10][R18.64] ;  /* 0x0000000a12079981 */ /* 0x010f28000c1e1500 */
[----:B---3--:R1:W-:Y:S04]  /*1c880*/  STL [R1+0x38], R0 ;  /* 0x0000380001007387 */ /* 0x0083e80000100800 */
[----:B-1----:R-:W3:Y:S04]  /*1c890*/  LDL.LU R0, [R1+0xb90] ;  /* 0x000b900001007983 */ /* 0x002ee80000300800 */
[----:B--2---:R1:W-:Y:S04]  /*1c8a0*/  STL [R1+0xa94], R6 ;  /* 0x000a940601007387 */ /* 0x0043e80000100800 */
[----:B------:R-:W-:Y:S04]  /*1c8b0*/  STL [R1+0xa80], R16 ;  /* 0x000a801001007387 */ /* 0x000fe80000100800 */
[----:B------:R-:W-:Y:S01]  /*1c8c0*/  STL [R1+0xa7c], R17 ;  /* 0x000a7c1101007387 */ /* 0x000fe20000100800 */
[----:B-1----:R-:W-:-:S03]  /*1c8d0*/  PRMT R6, RZ, 0x7610, R6 ;  /* 0x00007610ff067816 */ /* 0x002fc60000000006 */
[----:B----4-:R1:W-:Y:S04]  /*1c8e0*/  STL [R1+0xa98], R7 ;  /* 0x000a980701007387 */ /* 0x0103e80000100800 */
[----:B------:R2:W-:Y:S04]  /*1c8f0*/  STL [R1+0xa88], R18 ;  /* 0x000a881201007387 */ /* 0x0005e80000100800 */
[----:B------:R4:W-:Y:S01]  /*1c900*/  STL [R1+0xa84], R19 ;  /* 0x000a841301007387 */ /* 0x0009e20000100800 */
[----:B-1----:R-:W-:-:S03]  /*1c910*/  PRMT R7, RZ, 0x7610, R7 ;  /* 0x00007610ff077816 */ /* 0x002fc60000000007 */
[----:B------:R-:W3:Y:S01]  /*1c920*/  @!P1 LDG.E.U16 R6, desc[UR10][R32.64] ;  /* 0x0000000a20069981 */ /* 0x000ee2000c1e1500 */
[----:B--2---:R-:W-:-:S03]  /*1c930*/  PRMT R18, RZ, 0x7610, R18 ;  /* 0x00007610ff127816 */ /* 0x004fc60000000012 */
[----:B------:R-:W2:Y:S01]  /*1c940*/  @!P0 LDG.E.U16 R7, desc[UR10][R30.64] ;  /* 0x0000000a1e078981 */ /* 0x000ea2000c1e1500 */
[----:B----4-:R-:W-:-:S03]  /*1c950*/  PRMT R19, RZ, 0x7610, R19 ;  /* 0x00007610ff137816 */ /* 0x010fc60000000013 */
[----:B------:R-:W4:Y:S04]  /*1c960*/  @!P0 LDG.E.U16 R18, desc[UR10][R22.64] ;  /* 0x0000000a16128981 */ /* 0x000f28000c1e1500 */
[----:B------:R-:W2:Y:S04]  /*1c970*/  @!P1 LDG.E.U16 R19, desc[UR10][R20.64] ;  /* 0x0000000a14139981 */ /* 0x000ea8000c1e1500 */
[----:B------:R-:W2:Y:S04]  /*1c980*/  LDL.LU.64 R30, [R1+0xb88] ;  /* 0x000b8800011e7983 */ /* 0x000ea80000300a00 */
[----:B------:R-:W2:Y:S04]  /*1c990*/  LDL.LU.64 R32, [R1+0xb80] ;  /* 0x000b800001207983 */ /* 0x000ea80000300a00 */
[----:B------:R-:W2:Y:S01]  /*1c9a0*/  LDL.LU.64 R22, [R1+0xb78] ;  /* 0x000b780001167983 */ /* 0x000ea20000300a00 */
[----:B------:R-:W-:-:S03]  /*1c9b0*/  PRMT R16, RZ, 0x7610, R16 ;  /* 0x00007610ff107816 */ /* 0x000fc60000000010 */
[----:B----4-:R-:W-:Y:S04]  /*1c9c0*/  STL [R1+0xa8c], R18 ;  /* 0x000a8c1201007387 */ /* 0x010fe80000100800 */
[----:B------:R-:W4:Y:S04]  /*1c9d0*/  LDL.LU.64 R20, [R1+0xb70] ;  /* 0x000b700001147983 */ /* 0x000f280000300a00 */
[----:B---3--:R-:W-:Y:S04]  /*1c9e0*/  STL [R1+0x250], R6 ;  /* 0x0002500601007387 */ /* 0x008fe80000100800 */
[----:B--2---:R1:W-:Y:S04]  /*1c9f0*/  STL [R1+0x254], R7 ;  /* 0x0002540701007387 */ /* 0x0043e80000100800 */
[----:B------:R-:W2:Y:S04]  /*1ca00*/  @!P0 LDG.E.U16 R16, desc[UR10][R22.64] ;  /* 0x0000000a16108981 */ /* 0x000ea8000c1e1500 */
[----:B-1----:R-:W3:Y:S04]  /*1ca10*/  LDL.64 R6, [R1+0xe0] ;  /* 0x0000e00001067983 */ /* 0x002ee80000100a00 */
[----:B------:R1:W-:Y:S04]  /*1ca20*/  STL [R1+0xa90], R19 ;  /* 0x000a901301007387 */ /* 0x0003e80000100800 */
[----:B-1----:R-:W2:Y:S04]  /*1ca30*/  LDL.64 R18, [R1+0xe8] ;  /* 0x0000e80001127983 */ /* 0x002ea80000100a00 */
[----:B------:R-:W3:Y:S01]  /*1ca40*/  LDL.LU.64 R22, [R1+0xb68] ;  /* 0x000b680001167983 */ /* 0x000ee20000300a00 */
[----:B------:R-:W-:-:S02]  /*1ca50*/  PRMT R17, RZ, 0x7610, R17 ;  /* 0x00007610ff117816 */ /* 0x000fc40000000011 */
[----:B------:R-:W-:Y:S02]  /*1ca60*/  PRMT R32, RZ, 0x7610, R32 ;  /* 0x00007610ff207816 */ /* 0x000fe40000000020 */
[----:B------:R-:W-:Y:S02]  /*1ca70*/  PRMT R33, RZ, 0x7610, R33 ;  /* 0x00007610ff217816 */ /* 0x000fe40000000021 */
[----:B------:R-:W-:Y:S02]  /*1ca80*/  PRMT R14, RZ, 0x7610, R14 ;  /* 0x00007610ff0e7816 */ /* 0x000fe4000000000e */
[----:B------:R-:W-:Y:S02]  /*1ca90*/  PRMT R15, RZ, 0x7610, R15 ;  /* 0x00007610ff0f7816 */ /* 0x000fe4000000000f */
[----:B------:R-:W-:Y:S02]  /*1caa0*/  PRMT R10, RZ, 0x7610, R10 ;  /* 0x00007610ff0a7816 */ /* 0x000fe4000000000a */
[----:B------:R-:W3:Y:S04]  /*1cab0*/  @!P0 LDG.E.U16 R14, desc[UR10][R34.64] ;  /* 0x0000000a220e8981 */ /* 0x000ee8000c1e1500 */
[----:B------:R-:W3:Y:S04]  /*1cac0*/  @!P1 LDG.E.U16 R15, desc[UR10][R2.64] ;  /* 0x0000000a020f9981 */ /* 0x000ee8000c1e1500 */
[----:B------:R-:W3:Y:S04]  /*1cad0*/  @!P0 LDG.E.U16 R10, desc[UR10][R24.64] ;  /* 0x0000000a180a8981 */ /* 0x000ee8000c1e1500 */
[----:B----4-:R-:W4:Y:S04]  /*1cae0*/  @!P0 LDG.E.U16 R32, desc[UR10][R20.64] ;  /* 0x0000000a14208981 */ /* 0x010f28000c1e1500 */
[----:B--2---:R-:W2:Y:S04]  /*1caf0*/  @!P1 LDG.E.U16 R17, desc[UR10][R18.64] ;  /* 0x0000000a12119981 */ /* 0x004ea8000c1e1500 */
[----:B---3--:R-:W3:Y:S04]  /*1cb00*/  @!P1 LDG.E.U16 R33, desc[UR10][R22.64] ;  /* 0x0000000a16219981 */ /* 0x008ee8000c1e1500 */
[----:B------:R-:W-:Y:S01]  /*1cb10*/  STL [R1+0xa9c], R16 ;  /* 0x000a9c1001007387 */ /* 0x000fe20000100800 */
[----:B------:R-:W-:-:S02]  /*1cb20*/  PRMT R11, RZ, 0x7610, R11 ;  /* 0x00007610ff0b7816 */ /* 0x000fc4000000000b */
[----:B------:R-:W-:-:S04]  /*1cb30*/  PRMT R12, RZ, 0x7610, R12 ;  /* 0x00007610ff0c7816 */ /* 0x000fc8000000000c */
[----:B------:R-:W3:Y:S04]  /*1cb40*/  @!P1 LDG.E.U16 R11, desc[UR10][R26.64] ;  /* 0x0000000a1a0b9981 */ /* 0x000ee8000c1e1500 */
[----:B------:R-:W3:Y:S04]  /*1cb50*/  @!P0 LDG.E.U16 R12, desc[UR10][R6.64] ;  /* 0x0000000a060c8981 */ /* 0x000ee8000c1e1500 */
[----:B--2---:R-:W-:Y:S04]  /*1cb60*/  STL [R1+0xaa0], R17 ;  /* 0x000aa01101007387 */ /* 0x004fe80000100800 */
[----:B----4-:R-:W-:Y:S04]  /*1cb70*/  STL [R1+0xaac], R32 ;  /* 0x000aac2001007387 */ /* 0x010fe80000100800 */
[----:B------:R-:W-:Y:S04]  /*1cb80*/  STL [R1+0xaa8], R20 ;  /* 0x000aa81401007387 */ /* 0x000fe80000100800 */
[----:B------:R-:W-:Y:S04]  /*1cb90*/  STL [R1+0xaa4], R21 ;  /* 0x000aa41501007387 */ /* 0x000fe80000100800 */
[----:B---3--:R-:W-:Y:S04]  /*1cba0*/  STL [R1+0xab8], R33 ;  /* 0x000ab82101007387 */ /* 0x008fe80000100800 */
[----:B------:R-:W-:Y:S04]  /*1cbb0*/  STL [R1+0xab4], R22 ;  /* 0x000ab41601007387 */ /* 0x000fe80000100800 */
[----:B------:R-:W-:Y:S04]  /*1cbc0*/  STL [R1+0xab0], R23 ;  /* 0x000ab01701007387 */ /* 0x000fe80000100800 */
[----:B------:R-:W2:Y:S04]  /*1cbd0*/  LDL.LU.64 R34, [R1+0xb60] ;  /* 0x000b600001227983 */ /* 0x000ea80000300a00 */
[----:B------:R1:W-:Y:S04]  /*1cbe0*/  STL [R1+0xabc], R14 ;  /* 0x000abc0e01007387 */ /* 0x0003e80000100800 */
[----:B------:R-:W3:Y:S04]  /*1cbf0*/  LDL.LU.64 R2, [R1+0xb58] ;  /* 0x000b580001027983 */ /* 0x000ee80000300a00 */
[----:B------:R4:W-:Y:S04]  /*1cc00*/  STL [R1+0xac0], R15 ;  /* 0x000ac00f01007387 */ /* 0x0009e80000100800 */
[----:B------:R-:W4:Y:S04]  /*1cc10*/  LDL.LU.64 R24, [R1+0xb50] ;  /* 0x000b500001187983 */ /* 0x000f280000300a00 */
[----:B------:R-:W-:Y:S04]  /*1cc20*/  STL [R1+0xac4], R10 ;  /* 0x000ac40a01007387 */ /* 0x000fe80000100800 */
[----:B------:R-:W4:Y:S01]  /*1cc30*/  LDL.LU.64 R26, [R1+0xb48] ;  /* 0x000b4800011a7983 */ /* 0x000f220000300a00 */
[----:B------:R-:W-:-:S03]  /*1cc40*/  PRMT R13, RZ, 0x7610, R13 ;  /* 0x00007610ff0d7816 */ /* 0x000fc6000000000d */
[----:B------:R-:W-:Y:S01]  /*1cc50*/  STL [R1+0xac8], R11 ;  /* 0x000ac80b01007387 */ /* 0x000fe20000100800 */
[----:B------:R-:W-:-:S03]  /*1cc60*/  PRMT R8, RZ, 0x7610, R8 ;  /* 0x00007610ff087816 */ /* 0x000fc60000000008 */
[----:B------:R-:W-:Y:S01]  /*1cc70*/  STL [R1+0xacc], R12 ;  /* 0x000acc0c01007387 */ /* 0x000fe20000100800 */
[----:B------:R-:W-:-:S03]  /*1cc80*/  PRMT R9, RZ, 0x7610, R9 ;  /* 0x00007610ff097816 */ /* 0x000fc60000000009 */
[----:B------:R-:W4:Y:S04]  /*1cc90*/  @!P0 LDG.E.U16 R8, desc[UR10][R28.64] ;  /* 0x0000000a1c088981 */ /* 0x000f28000c1e1500 */
[----:B------:R-:W4:Y:S01]  /*1cca0*/  @!P1 LDG.E.U16 R9, desc[UR10][R36.64] ;  /* 0x0000000a24099981 */ /* 0x000f22000c1e1500 */
[----:B--2---:R-:W-:Y:S02]  /*1ccb0*/  PRMT R34, RZ, 0x7610, R34 ;  /* 0x00007610ff227816 */ /* 0x004fe40000000022 */
[----:B------:R-:W-:Y:S01]  /*1ccc0*/  PRMT R35, RZ, 0x7610, R35 ;  /* 0x00007610ff237816 */ /* 0x000fe20000000023 */
[----:B---3--:R-:W2:Y:S04]  /*1ccd0*/  @!P1 LDG.E.U16 R13, desc[UR10][R2.64] ;  /* 0x0000000a020d9981 */ /* 0x008ea8000c1e1500 */
[----:B----4-:R-:W3:Y:S04]  /*1cce0*/  @!P0 LDG.E.U16 R34, desc[UR10][R24.64] ;  /* 0x0000000a18228981 */ /* 0x010ee8000c1e1500 */
[----:B------:R-:W4:Y:S04]  /*1ccf0*/  LDL.LU.64 R2, [R1+0xb40] ;  /* 0x000b400001027983 */ /* 0x000f280000300a00 */
[----:B------:R-:W4:Y:S04]  /*1cd00*/  @!P1 LDG.E.U16 R35, desc[UR10][R26.64] ;  /* 0x0000000a1a239981 */ /* 0x000f28000c1e1500 */
[----:B--2---:R-:W-:Y:S04]  /*1cd10*/  STL [R1+0xad0], R13 ;  /* 0x000ad00d01007387 */ /* 0x004fe80000100800 */
[----:B---3--:R2:W-:Y:S01]  /*1cd20*/  STL [R1+0xadc], R34 ;  /* 0x000adc2201007387 */ /* 0x0085e20000100800 */
[----:B----4-:R-:W-:-:S03]  /*1cd30*/  PRMT R3, RZ, 0x7610, R3 ;  /* 0x00007610ff037816 */ /* 0x010fc60000000003 */
[----:B------:R-:W-:Y:S04]  /*1cd40*/  STL [R1+0xad8], R24 ;  /* 0x000ad81801007387 */ /* 0x000fe80000100800 */
[----:B------:R-:W-:Y:S04]  /*1cd50*/  STL [R1+0xad4], R25 ;  /* 0x000ad41901007387 */ /* 0x000fe80000100800 */
[----:B------:R-:W-:Y:S04]  /*1cd60*/  STL [R1+0xae8], R35 ;  /* 0x000ae82301007387 */ /* 0x000fe80000100800 */
[----:B------:R-:W-:Y:S04]  /*1cd70*/  STL [R1+0xae4], R26 ;  /* 0x000ae41a01007387 */ /* 0x000fe80000100800 */
[----:B------:R-:W-:Y:S04]  /*1cd80*/  STL [R1+0xae0], R27 ;  /* 0x000ae01b01007387 */ /* 0x000fe80000100800 */
[----:B------:R-:W3:Y:S04]  /*1cd90*/  LDL.LU.64 R28, [R1+0xb38] ;  /* 0x000b3800011c7983 */ /* 0x000ee80000300a00 */
[----:B------:R-:W4:Y:S04]  /*1cda0*/  @!P0 LDG.E.U16 R3, desc[UR10][R4.64] ;  /* 0x0000000a04038981 */ /* 0x000f28000c1e1500 */
[----:B------:R-:W-:Y:S04]  /*1cdb0*/  STL [R1+0xaec], R8 ;  /* 0x000aec0801007387 */ /* 0x000fe80000100800 */
[----:B------:R-:W2:Y:S04]  /*1cdc0*/  LDL.LU.64 R36, [R1+0xb30] ;  /* 0x000b300001247983 */ /* 0x000ea80000300a00 */
[----:B------:R-:W-:Y:S04]  /*1cdd0*/  STL [R1+0xaf0], R9 ;  /* 0x000af00901007387 */ /* 0x000fe80000100800 */
[----:B------:R-:W2:Y:S01]  /*1cde0*/  LDL.LU.64 R4, [R1+0xb28] ;  /* 0x000b280001047983 */ /* 0x000ea20000300a00 */
[----:B------:R-:W-:-:S06]  /*1cdf0*/  PRMT R0, RZ, 0x7610, R0 ;  /* 0x00007610ff007816 */ /* 0x000fcc0000000000 */
[----:B------:R-:W3:Y:S04]  /*1ce00*/  @!P1 LDG.E.U16 R0, desc[UR10][R30.64] ;  /* 0x0000000a1e009981 */ /* 0x000ee8000c1e1500 */
[----:B----4-:R-:W-:Y:S04]  /*1ce10*/  STL [R1+0xaf4], R3 ;  /* 0x000af40301007387 */ /* 0x010fe80000100800 */
[----:B------:R-:W4:Y:S01]  /*1ce20*/  LDL.LU.64 R30, [R1+0xb20] ;  /* 0x000b2000011e7983 */ /* 0x000f220000300a00 */
[----:B------:R-:W0:Y:S03]  /*1ce30*/  S2R R6, SR_TID.X ;  /* 0x0000000000067919 */ /* 0x000e260000002100 */
[----:B-1----:R-:W4:Y:S01]  /*1ce40*/  LDL.LU R14, [R1+0x2ec] ;  /* 0x0002ec00010e7983 */ /* 0x002f220000300800 */
[----:B--2---:R-:W-:-:S03]  /*1ce50*/  PRMT R5, RZ, 0x7610, R5 ;  /* 0x00007610ff057816 */ /* 0x004fc60000000005 */
[----:B------:R-:W2:Y:S01]  /*1ce60*/  LDL.LU R33, [R1+0x2e0] ;  /* 0x0002e00001217983 */ /* 0x000ea20000300800 */
[----:B------:R-:W-:-:S03]  /*1ce70*/  PRMT R4, RZ, 0x7610, R4 ;  /* 0x00007610ff047816 */ /* 0x000fc60000000004 */
[----:B------:R-:W2:Y:S04]  /*1ce80*/  LDL.LU R16, [R1+0x2d4] ;  /* 0x0002d40001107983 */ /* 0x000ea80000300800 */
[----:B---3--:R-:W3:Y:S04]  /*1ce90*/  @!P0 LDG.E.U16 R5, desc[UR10][R28.64] ;  /* 0x0000000a1c058981 */ /* 0x008ee8000c1e1500 */
[----:B------:R-:W2:Y:S04]  /*1cea0*/  LDL.LU R20, [R1+0x2c8] ;  /* 0x0002c80001147983 */ /* 0x000ea80000300800 */
[----:B------:R-:W2:Y:S04]  /*1ceb0*/  LDL.LU R21, [R1+0x2bc] ;  /* 0x0002bc0001157983 */ /* 0x000ea80000300800 */
[----:B------:R-:W2:Y:S04]  /*1cec0*/  LDL.LU R32, [R1+0x2b0] ;  /* 0x0002b00001207983 */ /* 0x000ea80000300800 */
[----:B------:R-:W-:Y:S04]  /*1ced0*/  STL [R1+0xaf8], R0 ;  /* 0x000af80001007387 */ /* 0x000fe80000100800 */
[----:B------:R-:W2:Y:S01]  /*1cee0*/  LDL.LU.64 R28, [R1+0xb18] ;  /* 0x000b1800011c7983 */ /* 0x000ea20000300a00 */
[----:B0-----:R-:W-:-:S05]  /*1cef0*/  LOP3.LUT R6, R6, 0x3f, RZ, 0xc0, !PT ;  /* 0x0000003f06067812 */ /* 0x001fca00078ec0ff */
[----:B------:R-:W-:Y:S01]  /*1cf00*/  IMAD.SHL.U32 R15, R6, 0x2, RZ ;  /* 0x00000002060f7824 */ /* 0x000fe200078e00ff */
[----:B------:R-:W0:Y:S01]  /*1cf10*/  S2R R19, SR_TID.X ;  /* 0x0000000000137919 */ /* 0x000e220000002100 */
[----:B----4-:R-:W4:Y:S04]  /*1cf20*/  @!P1 LDG.E.U16 R4, desc[UR10][R30.64] ;  /* 0x0000000a1e049981 */ /* 0x010f28000c1e1500 */
[----:B---3--:R-:W-:Y:S04]  /*1cf30*/  STL [R1+0xafc], R5 ;  /* 0x000afc0501007387 */ /* 0x008fe80000100800 */
[----:B------:R-:W3:Y:S04]  /*1cf40*/  LDL.LU.64 R30, [R1+0xb10] ;  /* 0x000b1000011e7983 */ /* 0x000ee80000300a00 */
[----:B------:R-:W3:Y:S04]  /*1cf50*/  LDL.LU R17, [R1+0x2a4] ;  /* 0x0002a40001117983 */ /* 0x000ee80000300800 */
        /* <DEDUP_REMOVED lines=8> */
[----:B------:R-:W3:Y:S01]  /*1cfe0*/  LDL.LU R6, [R1+0x388] ;  /* 0x0003880001067983 */ /* 0x000ee20000300800 */
[----:B0-----:R-:W-:-:S04]  /*1cff0*/  SHF.R.S32.HI R13, RZ, 0x6, R19 ;  /* 0x00000006ff0d7819 */ /* 0x001fc80000011413 */
[----:B------:R-:W-:-:S04]  /*1d000*/  SGXT R13, R13, 0x1 ;  /* 0x000000010d0d781a */ /* 0x000fc80000000200 */
[----:B------:R-:W-:Y:S02]  /*1d010*/  LOP3.LUT R13, R15, 0x90, R13, 0x78, !PT ;  /* 0x000000900f0d7812 */ /* 0x000fe400078e780d */
[----:B------:R-:W0:Y:S02]  /*1d020*/  S2R R15, SR_TID.X ;  /* 0x00000000000f7919 */ /* 0x000e240000002100 */
[----:B------:R-:W-:-:S05]  /*1d030*/  LOP3.LUT R13, R13, 0x20, RZ, 0x3c, !PT ;  /* 0x000000200d0d7812 */ /* 0x000fca00078e3cff */
[----:B------:R-:W-:Y:S04]  /*1d040*/  STS.U16 [R13+UR9+0xdd00], R14 ;  /* 0x00dd000e0d007988 */ /* 0x000fe80008000409 */
[----:B--2---:R-:W-:Y:S04]  /*1d050*/  STS.U16 [R13+UR9+0xe100], R33 ;  /* 0x00e100210d007988 */ /* 0x004fe80008000409 */
[----:B------:R-:W-:Y:S04]  /*1d060*/  STS.U16 [R13+UR9+0xe500], R16 ;  /* 0x00e500100d007988 */ /* 0x000fe80008000409 */
[----:B------:R1:W-:Y:S02]  /*1d070*/  STS.U16 [R13+UR9+0xe900], R20 ;  /* 0x00e900140d007988 */ /* 0x0003e40008000409 */
[----:B-1----:R-:W-:-:S02]  /*1d080*/  LOP3.LUT R20, R19, 0x3f, RZ, 0xc0, !PT ;  /* 0x0000003f13147812 */ /* 0x002fc400078ec0ff */
[----:B0-----:R-:W-:-:S03]  /*1d090*/  SHF.R.S32.HI R3, RZ, 0x6, R15 ;  /* 0x00000006ff037819 */ /* 0x001fc6000001140f */
[----:B------:R-:W-:Y:S01]  /*1d0a0*/  IMAD.SHL.U32 R14, R20, 0x2, RZ ;  /* 0x00000002140e7824 */ /* 0x000fe200078e00ff */
[----:B------:R-:W-:-:S04]  /*1d0b0*/  SGXT R3, R3, 0x1 ;  /* 0x000000010303781a */ /* 0x000fc80000000200 */
[----:B------:R-:W-:Y:S01]  /*1d0c0*/  LOP3.LUT R3, R14, 0x90, R3, 0x78, !PT ;  /* 0x000000900e037812 */ /* 0x000fe200078e7803 */
[----:B------:R0:W-:Y:S03]  /*1d0d0*/  STS.U16 [R13+UR9+0xed00], R21 ;  /* 0x00ed00150d007988 */ /* 0x0001e60008000409 */
[----:B------:R-:W-:Y:S01]  /*1d0e0*/  LOP3.LUT R3, R3, 0x40, RZ, 0x3c, !PT ;  /* 0x0000004003037812 */ /* 0x000fe200078e3cff */
[----:B------:R1:W-:Y:S04]  /*1d0f0*/  STS.U16 [R13+UR9+0xf100], R32 ;  /* 0x00f100200d007988 */ /* 0x0003e80008000409 */
[----:B----4-:R-:W-:Y:S04]  /*1d100*/  STL [R1+0xb00], R4 ;  /* 0x000b000401007387 */ /* 0x010fe80000100800 */
[----:B------:R-:W2:Y:S04]  /*1d110*/  LDL.LU R16, [R1+0x380] ;  /* 0x0003800001107983 */ /* 0x000ea80000300800 */
[----:B------:R-:W4:Y:S04]  /*1d120*/  LDL.LU R19, [R1+0x378] ;  /* 0x0003780001137983 */ /* 0x000f280000300800 */
[----:B------:R-:W4:Y:S04]  /*1d130*/  LDL.LU R33, [R1+0x370] ;  /* 0x0003700001217983 */ /* 0x000f280000300800 */
[----:B0-----:R-:W4:Y:S04]  /*1d140*/  LDL.LU R21, [R1+0x364] ;  /* 0x0003640001157983 */ /* 0x001f280000300800 */
[----:B------:R-:W4:Y:S04]  /*1d150*/  LDL.LU R20, [R1+0x358] ;  /* 0x0003580001147983 */ /* 0x000f280000300800 */
[----:B-1----:R-:W4:Y:S04]  /*1d160*/  LDL.LU R32, [R1+0x34c] ;  /* 0x00034c0001207983 */ /* 0x002f280000300800 */
[----:B---3--:R0:W-:Y:S04]  /*1d170*/  STS.U16 [R13+UR9+0xf500], R17 ;  /* 0x00f500110d007988 */ /* 0x0081e80008000409 */
[----:B------:R-:W-:Y:S04]  /*1d180*/  STS.U16 [R13+UR9+0xf900], R34 ;  /* 0x00f900220d007988 */ /* 0x000fe80008000409 */
[----:B------:R1:W-:Y:S04]  /*1d190*/  STS.U16 [R13+UR9+0xfd00], R18 ;  /* 0x00fd00120d007988 */ /* 0x0003e80008000409 */
[----:B------:R-:W-:Y:S04]  /*1d1a0*/  STS.U16 [R3+UR9+0x8200], R12 ;  /* 0x0082000c03007988 */ /* 0x000fe80008000409 */
[----:B------:R-:W-:Y:S04]  /*1d1b0*/  STS.U16 [R3+UR9+0x8600], R11 ;  /* 0x0086000b03007988 */ /* 0x000fe80008000409 */
[----:B------:R-:W-:Y:S04]  /*1d1c0*/  STS.U16 [R3+UR9+0x8a00], R10 ;  /* 0x008a000a03007988 */ /* 0x000fe80008000409 */
[----:B0-----:R-:W3:Y:S04]  /*1d1d0*/  LDL.LU R17, [R1+0x344] ;  /* 0x0003440001117983 */ /* 0x001ee80000300800 */
[----:B------:R-:W-:Y:S04]  /*1d1e0*/  STS.U16 [R3+UR9+0x8e00], R23 ;  /* 0x008e001703007988 */ /* 0x000fe80008000409 */
[----:B-1----:R-:W3:Y:S04]  /*1d1f0*/  LDL.LU R18, [R1+0x33c] ;  /* 0x00033c0001127983 */ /* 0x002ee80000300800 */
[----:B------:R0:W-:Y:S04]  /*1d200*/  STS.U16 [R3+UR9+0x9200], R7 ;  /* 0x0092000703007988 */ /* 0x0001e80008000409 */
[----:B------:R-:W-:Y:S04]  /*1d210*/  STS.U16 [R3+UR9+0x9600], R22 ;  /* 0x0096001603007988 */ /* 0x000fe80008000409 */
[----:B------:R1:W-:Y:S04]  /*1d220*/  STS.U16 [R3+UR9+0x9a00], R6 ;  /* 0x009a000603007988 */ /* 0x0003e80008000409 */
[----:B0-----:R-:W3:Y:S04]  /*1d230*/  LDL.LU R7, [R1+0x334] ;  /* 0x0003340001077983 */ /* 0x001ee80000300800 */
[----:B------:R-:W3:Y:S04]  /*1d240*/  LDL.LU R27, [R1+0x32c] ;  /* 0x00032c00011b7983 */ /* 0x000ee80000300800 */
[----:B------:R-:W3:Y:S04]  /*1d250*/  LDL.LU R26, [R1+0x324] ;  /* 0x00032400011a7983 */ /* 0x000ee80000300800 */
[----:B-1----:R-:W3:Y:S04]  /*1d260*/  LDL.LU R6, [R1+0x31c] ;  /* 0x00031c0001067983 */ /* 0x002ee80000300800 */
[----:B--2---:R0:W-:Y:S04]  /*1d270*/  STS.U16 [R3+UR9+0x9e00], R16 ;  /* 0x009e001003007988 */ /* 0x0041e80008000409 */
[----:B----4-:R1:W-:Y:S04]  /*1d280*/  STS.U16 [R3+UR9+0xa200], R19 ;  /* 0x00a2001303007988 */ /* 0x0103e80008000409 */
[----:B0-----:R-:W2:Y:S04]  /*1d290*/  LDL.LU R16, [R1+0x314] ;  /* 0x0003140001107983 */ /* 0x001ea80000300800 */
[----:B------:R-:W4:Y:S04]  /*1d2a0*/  LDL.LU R35, [R1+0x30c] ;  /* 0x00030c0001237983 */ /* 0x000f280000300800 */
[----:B------:R-:W4:Y:S04]  /*1d2b0*/  LDL.LU R25, [R1+0x2fc] ;  /* 0x0002fc0001197983 */ /* 0x000f280000300800 */
[----:B------:R-:W4:Y:S04]  /*1d2c0*/  LDL.LU R24, [R1+0x2f4] ;  /* 0x0002f40001187983 */ /* 0x000f280000300800 */
[----:B------:R-:W4:Y:S04]  /*1d2d0*/  LDL.LU R34, [R1+0x2e8] ;  /* 0x0002e80001227983 */ /* 0x000f280000300800 */
[----:B------:R-:W4:Y:S04]  /*1d2e0*/  LDL.LU R13, [R1+0x2dc] ;  /* 0x0002dc00010d7983 */ /* 0x000f280000300800 */
[----:B-1----:R-:W4:Y:S04]  /*1d2f0*/  LDL.LU R19, [R1+0x2d0] ;  /* 0x0002d00001137983 */ /* 0x002f280000300800 */
[----:B------:R-:W4:Y:S04]  /*1d300*/  LDL.LU R12, [R1+0x2c4] ;  /* 0x0002c400010c7983 */ /* 0x000f280000300800 */
[----:B------:R-:W4:Y:S04]  /*1d310*/  LDL.LU R11, [R1+0x2b8] ;  /* 0x0002b800010b7983 */ /* 0x000f280000300800 */
[----:B------:R-:W4:Y:S04]  /*1d320*/  LDL.LU R10, [R1+0x2ac] ;  /* 0x0002ac00010a7983 */ /* 0x000f280000300800 */
[----:B------:R-:W4:Y:S04]  /*1d330*/  LDL.LU R23, [R1+0x2a0] ;  /* 0x0002a00001177983 */ /* 0x000f280000300800 */
[----:B------:R0:W-:Y:S04]  /*1d340*/  STS.U16 [R3+UR9+0xa600], R33 ;  /* 0x00a6002103007988 */ /* 0x0001e80008000409 */
[----:B------:R-:W4:Y:S04]  /*1d350*/  LDL.LU R22, [R1+0x290] ;  /* 0x0002900001167983 */ /* 0x000f280000300800 */
[----:B------:R1:W-:Y:S04]  /*1d360*/  STS.U16 [R3+UR9+0xaa00], R21 ;  /* 0x00aa001503007988 */ /* 0x0003e80008000409 */
[----:B------:R1:W-:Y:S04]  /*1d370*/  STS.U16 [R3+UR9+0xae00], R20 ;  /* 0x00ae001403007988 */ /* 0x0003e80008000409 */
[----:B0-----:R-:W4:Y:S04]  /*1d380*/  LDL.LU R33, [R1+0x818] ;  /* 0x0008180001217983 */ /* 0x001f280000300800 */
[----:B------:R0:W-:Y:S04]  /*1d390*/  STS.U16 [R3+UR9+0xb200], R32 ;  /* 0x00b2002003007988 */ /* 0x0001e80008000409 */
[----:B-1----:R-:W4:Y:S04]  /*1d3a0*/  LDL.LU R21, [R1+0x810] ;  /* 0x0008100001157983 */ /* 0x002f280000300800 */
[----:B---3--:R-:W-:Y:S04]  /*1d3b0*/  STS.U16 [R3+UR9+0xb600], R17 ;  /* 0x00b6001103007988 */ /* 0x008fe80008000409 */
[----:B------:R-:W3:Y:S04]  /*1d3c0*/  LDL.LU R20, [R1+0x800] ;  /* 0x0008000001147983 */ /* 0x000ee80000300800 */
[----:B------:R1:W-:Y:S04]  /*1d3d0*/  STS.U16 [R3+UR9+0xba00], R18 ;  /* 0x00ba001203007988 */ /* 0x0003e80008000409 */
[----:B0-----:R-:W3:Y:S04]  /*1d3e0*/  LDL.LU R32, [R1+0x7b0] ;  /* 0x0007b00001207983 */ /* 0x001ee80000300800 */
[----:B------:R0:W-:Y:S04]  /*1d3f0*/  STS.U16 [R3+UR9+0xbe00], R7 ;  /* 0x00be000703007988 */ /* 0x0001e80008000409 */
[----:B-1----:R-:W3:Y:S04]  /*1d400*/  LDL.LU R18, [R1+0x76c] ;  /* 0x00076c0001127983 */ /* 0x002ee80000300800 */
[----:B------:R-:W-:Y:S04]  /*1d410*/  STS.U16 [R3+UR9+0xc200], R27 ;  /* 0x00c2001b03007988 */ /* 0x000fe80008000409 */
[----:B------:R-:W3:Y:S04]  /*1d420*/  LDL.LU R17, [R1+0x38c] ;  /* 0x00038c0001117983 */ /* 0x000ee80000300800 */
[----:B------:R-:W-:Y:S04]  /*1d430*/  STS.U16 [R3+UR9+0xc600], R26 ;  /* 0x00c6001a03007988 */ /* 0x000fe80008000409 */
[----:B0-----:R-:W3:Y:S04]  /*1d440*/  LDL.LU R7, [R1+0x384] ;  /* 0x0003840001077983 */ /* 0x001ee80000300800 */
[----:B------:R0:W-:Y:S04]  /*1d450*/  STS.U16 [R3+UR9+0xca00], R6 ;  /* 0x00ca000603007988 */ /* 0x0001e80008000409 */
[----:B0-----:R-:W3:Y:S01]  /*1d460*/  LDL.LU R6, [R1+0x37c] ;  /* 0x00037c0001067983 */ /* 0x001ee20000300800 */
[----:B------:R-:W-:-:S04]  /*1d470*/  SHF.R.S32.HI R0, RZ, 0x6, R15 ;  /* 0x00000006ff007819 */ /* 0x000fc8000001140f */
[----:B------:R-:W-:-:S04]  /*1d480*/  SGXT R0, R0, 0x1 ;  /* 0x000000010000781a */ /* 0x000fc80000000200 */
[----:B------:R-:W-:-:S04]  /*1d490*/  LOP3.LUT R0, R14, 0x90, R0, 0x78, !PT ;  /* 0x000000900e007812 */ /* 0x000fc800078e7800 */
[----:B------:R-:W-:Y:S01]  /*1d4a0*/  LOP3.LUT R0, R0, 0x60, RZ, 0x3c, !PT ;  /* 0x0000006000007812 */ /* 0x000fe200078e3cff */
[----:B--2---:R0:W-:Y:S04]  /*1d4b0*/  STS.U16 [R3+UR9+0xce00], R16 ;  /* 0x00ce001003007988 */ /* 0x0041e80008000409 */
[----:B----4-:R-:W-:Y:S04]  /*1d4c0*/  STS.U16 [R3+UR9+0xd200], R35 ;  /* 0x00d2002303007988 */ /* 0x010fe80008000409 */
[----:B------:R-:W-:Y:S04]  /*1d4d0*/  STS.U16 [R3+UR9+0xd600], R25 ;  /* 0x00d6001903007988 */ /* 0x000fe80008000409 */
[----:B------:R-:W-:Y:S04]  /*1d4e0*/  STS.U16 [R3+UR9+0xda00], R24 ;  /* 0x00da001803007988 */ /* 0x000fe80008000409 */
[----:B------:R-:W-:Y:S04]  /*1d4f0*/  STS.U16 [R3+UR9+0xde00], R34 ;  /* 0x00de002203007988 */ /* 0x000fe80008000409 */
[----:B------:R-:W-:Y:S04]  /*1d500*/  STS.U16 [R3+UR9+0xe200], R13 ;  /* 0x00e2000d03007988 */ /* 0x000fe80008000409 */
[----:B------:R1:W-:Y:S04]  /*1d510*/  STS.U16 [R3+UR9+0xe600], R19 ;  /* 0x00e6001303007988 */ /* 0x0003e80008000409 */
[----:B------:R-:W-:Y:S04]  /*1d520*/  STS.U16 [R3+UR9+0xea00], R12 ;  /* 0x00ea000c03007988 */ /* 0x000fe80008000409 */
[----:B------:R-:W-:Y:S04]  /*1d530*/  STS.U16 [R3+UR9+0xee00], R11 ;  /* 0x00ee000b03007988 */ /* 0x000fe80008000409 */
[----:B------:R-:W-:Y:S04]  /*1d540*/  STS.U16 [R3+UR9+0xf200], R10 ;  /* 0x00f2000a03007988 */ /* 0x000fe80008000409 */
[----:B------:R-:W-:Y:S04]  /*1d550*/  STS.U16 [R3+UR9+0xf600], R23 ;  /* 0x00f6001703007988 */ /* 0x000fe80008000409 */
[----:B0-----:R-:W2:Y:S04]  /*1d560*/  LDL.LU R16, [R1+0x374] ;  /* 0x0003740001107983 */ /* 0x001ea80000300800 */
[----:B------:R-:W-:Y:S04]  /*1d570*/  STS.U16 [R3+UR9+0xfa00], R22 ;  /* 0x00fa001603007988 */ /* 0x000fe80008000409 */
[----:B------:R0:W-:Y:S04]  /*1d580*/  STS.U16 [R3+UR9+0xfe00], R2 ;  /* 0x00fe000203007988 */ /* 0x0001e80008000409 */
[----:B-1----:R-:W4:Y:S04]  /*1d590*/  LDL.LU R19, [R1+0x36c] ;  /* 0x00036c0001137983 */ /* 0x002f280000300800 */
[----:B------:R-:W-:Y:S04]  /*1d5a0*/  STS.U16 [R0+UR9+0x8300], R33 ;  /* 0x0083002100007988 */ /* 0x000fe80008000409 */
[----:B0-----:R-:W4:Y:S04]  /*1d5b0*/  LDL.LU R2, [R1+0xb08] ;  /* 0x000b080001027983 */ /* 0x001f280000300800 */
[----:B------:R-:W-:Y:S04]  /*1d5c0*/  STS.U16 [R0+UR9+0x8700], R21 ;  /* 0x0087001500007988 */ /* 0x000fe80008000409 */
[----:B---3--:R-:W-:Y:S04]  /*1d5d0*/  STS.U16 [R0+UR9+0x8b00], R20 ;  /* 0x008b001400007988 */ /* 0x008fe80008000409 */
[----:B------:R-:W-:Y:S04]  /*1d5e0*/  STS.U16 [R0+UR9+0x8f00], R32 ;  /* 0x008f002000007988 */ /* 0x000fe80008000409 */
[----:B------:R0:W-:Y:S04]  /*1d5f0*/  STS.U16 [R0+UR9+0x9300], R18 ;  /* 0x0093001200007988 */ /* 0x0001e80008000409 */
[----:B------:R-:W-:Y:S04]  /*1d600*/  STS.U16 [R0+UR9+0x9700], R17 ;  /* 0x0097001100007988 */ /* 0x000fe80008000409 */
[----:B0-----:R-:W3:Y:S04]  /*1d610*/  LDL.LU R18, [R1+0x360] ;  /* 0x0003600001127983 */ /* 0x001ee80000300800 */
[----:B------:R-:W3:Y:S04]  /*1d620*/  LDL.LU R3, [R1+0x354] ;  /* 0x0003540001037983 */ /* 0x000ee80000300800 */
[----:B------:R0:W-:Y:S04]  /*1d630*/  STS.U16 [R0+UR9+0x9b00], R7 ;  /* 0x009b000700007988 */ /* 0x0001e80008000409 */
[----:B------:R-:W3:Y:S04]  /*1d640*/  LDL.LU R9, [R1+0x348] ;  /* 0x0003480001097983 */ /* 0x000ee80000300800 */
[----:B0-----:R-:W3:Y:S04]  /*1d650*/  LDL.LU R7, [R1+0x340] ;  /* 0x0003400001077983 */ /* 0x001ee80000300800 */
[----:B------:R0:W-:Y:S04]  /*1d660*/  STS.U16 [R0+UR9+0x9f00], R6 ;  /* 0x009f000600007988 */ /* 0x0001e80008000409 */
[----:B0-----:R-:W3:Y:S04]  /*1d670*/  LDL.LU R6, [R1+0x338] ;  /* 0x0003380001067983 */ /* 0x001ee80000300800 */
        /* <DEDUP_REMOVED lines=20> */
[----:B--2---:R0:W-:Y:S04]  /*1d7c0*/  STS.U16 [R0+UR9+0xa300], R16 ;  /* 0x00a3001000007988 */ /* 0x0041e80008000409 */
[----:B0-----:R-:W2:Y:S04]  /*1d7d0*/  LDL.LU R16, [R1+0x5c] ;  /* 0x00005c0001107983 */ /* 0x001ea80000300800 */
[----:B----4-:R0:W-:Y:S04]  /*1d7e0*/  STS.U16 [R0+UR9+0xa700], R19 ;  /* 0x00a7001300007988 */ /* 0x0101e80008000409 */
[----:B0-----:R-:W4:Y:S04]  /*1d7f0*/  LDL.LU R19, [R1+0x58] ;  /* 0x0000580001137983 */ /* 0x001f280000300800 */
[----:B---3--:R0:W-:Y:S04]  /*1d800*/  STS.U16 [R0+UR9+0xab00], R18 ;  /* 0x00ab001200007988 */ /* 0x0081e80008000409 */
[----:B------:R-:W-:Y:S04]  /*1d810*/  STS.U16 [R0+UR9+0xaf00], R3 ;  /* 0x00af000300007988 */ /* 0x000fe80008000409 */
[----:B0-----:R-:W3:Y:S04]  /*1d820*/  LDL.LU R18, [R1+0x1c] ;  /* 0x00001c0001127983 */ /* 0x001ee80000300800 */
[----:B------:R-:W-:Y:S04]  /*1d830*/  STS.U16 [R0+UR9+0xb300], R9 ;  /* 0x00b3000900007988 */ /* 0x000fe80008000409 */
[----:B------:R0:W-:Y:S04]  /*1d840*/  STS.U16 [R0+UR9+0xb700], R7 ;  /* 0x00b7000700007988 */ /* 0x0001e80008000409 */
[----:B0-----:R-:W2:Y:S04]  /*1d850*/  LDL.LU R7, [R1+0x18] ;  /* 0x0000180001077983 */ /* 0x001ea80000300800 */
[----:B------:R0:W-:Y:S04]  /*1d860*/  STS.U16 [R0+UR9+0xbb00], R6 ;  /* 0x00bb000600007988 */ /* 0x0001e80008000409 */
[----:B------:R-:W-:Y:S04]  /*1d870*/  STS.U16 [R0+UR9+0xbf00], R8 ;  /* 0x00bf000800007988 */ /* 0x000fe80008000409 */
[----:B------:R-:W-:Y:S04]  /*1d880*/  STS.U16 [R0+UR9+0xc300], R27 ;  /* 0x00c3001b00007988 */ /* 0x000fe80008000409 */
[----:B------:R-:W-:Y:S04]  /*1d890*/  STS.U16 [R0+UR9+0xc700], R26 ;  /* 0x00c7001a00007988 */ /* 0x000fe80008000409 */
[----:B------:R-:W-:Y:S04]  /*1d8a0*/  STS.U16 [R0+UR9+0xcb00], R35 ;  /* 0x00cb002300007988 */ /* 0x000fe80008000409 */
[----:B------:R-:W-:Y:S04]  /*1d8b0*/  STS.U16 [R0+UR9+0xcf00], R25 ;  /* 0x00cf001900007988 */ /* 0x000fe80008000409 */
[----:B------:R-:W-:Y:S04]  /*1d8c0*/  STS.U16 [R0+UR9+0xd300], R24 ;  /* 0x00d3001800007988 */ /* 0x000fe80008000409 */
[----:B0-----:R-:W2:Y:S04]  /*1d8d0*/  LDL.LU R6, [R1+0x274] ;  /* 0x0002740001067983 */ /* 0x001ea80000300800 */
[----:B------:R0:W-:Y:S04]  /*1d8e0*/  STS.U16 [R0+UR9+0xd700], R2 ;  /* 0x00d7000200007988 */ /* 0x0001e80008000409 */
[----:B0-----:R-:W3:Y:S04]  /*1d8f0*/  LDL.LU R2, [R1+0xb04] ;  /* 0x000b040001027983 */ /* 0x001ee80000300800 */
        /* <DEDUP_REMOVED lines=10> */
[----:B------:R-:W2:Y:S04]  /*1d9a0*/  LDL.LU R4, [R1+0x270] ;  /* 0x0002700001047983 */ /* 0x000ea80000300800 */
[----:B------:R-:W2:Y:S04]  /*1d9b0*/  LDL.LU R5, [R1+0x94] ;  /* 0x0000940001057983 */ /* 0x000ea80000300800 */
[----:B---3--:R0:W-:Y:S04]  /*1d9c0*/  STS.U16 [R2+UR9+0x14c00], R18 ;  /* 0x014c001202007988 */ /* 0x0081e80008000409 */
        /* <DEDUP_REMOVED lines=16> */
[----:B----4-:R0:W-:Y:S04]  /*1dad0*/  STS.U16 [R2+UR9+0x16800], R19 ;  /* 0x0168001302007988 */ /* 0x0101e80008000409 */
[----:B------:R-:W4:Y:S01]  /*1dae0*/  LDL.LU R14, [R1+0x80] ;  /* 0x00008000010e7983 */ /* 0x000f220000300800 */
[----:B------:R-:W-:-:S03]  /*1daf0*/  LOP3.LUT R9, R2, 0x10, RZ, 0x3c, !PT ;  /* 0x0000001002097812 */ /* 0x000fc600078e3cff */
[----:B0-----:R-:W4:Y:S04]  /*1db00*/  LDL.LU R19, [R1+0x44] ;  /* 0x0000440001137983 */ /* 0x001f280000300800 */
[----:B------:R-:W4:Y:S04]  /*1db10*/  LDL.LU R33, [R1+0x40] ;  /* 0x0000400001217983 */ /* 0x000f280000300800 */
[----:B------:R0:W-:Y:S04]  /*1db20*/  STS.U16 [R2+UR9+0x14400], R32 ;  /* 0x0144002002007988 */ /* 0x0001e80008000409 */
[----:B------:R-:W4:Y:S04]  /*1db30*/  LDL.LU R22, [R1+0x4] ;  /* 0x0000040001167983 */ /* 0x000f280000300800 */
[----:B------:R1:W-:Y:S04]  /*1db40*/  STS.U16 [R2+UR9+0x16000], R20 ;  /* 0x0160001402007988 */ /* 0x0003e80008000409 */
[----:B0-----:R-:W4:Y:S04]  /*1db50*/  LDL.LU R32, [R1] ;  /* 0x0000000001207983 */ /* 0x001f280000300800 */
[----:B------:R0:W-:Y:S04]  /*1db60*/  STS.U16 [R2+UR9+0x14000], R21 ;  /* 0x0140001502007988 */ /* 0x0001e80008000409 */
[----:B-1----:R-:W4:Y:S04]  /*1db70*/  LDL.LU R20, [R1+0x25c] ;  /* 0x00025c0001147983 */ /* 0x002f280000300800 */
[----:B------:R1:W-:Y:S04]  /*1db80*/  STS.U16 [R2+UR9+0x16400], R17 ;  /* 0x0164001102007988 */ /* 0x0003e80008000409 */
[----:B0-----:R-:W4:Y:S04]  /*1db90*/  LDL.LU R21, [R1+0x258] ;  /* 0x0002580001157983 */ /* 0x001f280000300800 */
[----:B--2---:R0:W-:Y:S04]  /*1dba0*/  STS.U16 [R2+UR9+0x14800], R16 ;  /* 0x0148001002007988 */ /* 0x0041e80008000409 */
[----:B-1----:R-:W2:Y:S04]  /*1dbb0*/  LDL.LU R17, [R1+0x7c] ;  /* 0x00007c0001117983 */ /* 0x002ea80000300800 */
[----:B------:R1:W-:Y:S04]  /*1dbc0*/  STS.U16 [R2+UR9+0x16c00], R7 ;  /* 0x016c000702007988 */ /* 0x0003e80008000409 */
[----:B0-----:R-:W2:Y:S04]  /*1dbd0*/  LDL.LU R16, [R1+0x78] ;  /* 0x0000780001107983 */ /* 0x001ea80000300800 */
[----:B------:R0:W-:Y:S04]  /*1dbe0*/  STS.U16 [R9+UR9+0x14080], R6 ;  /* 0x0140800609007988 */ /* 0x0001e80008000409 */
[----:B-1----:R-:W2:Y:S04]  /*1dbf0*/  LDL.LU R7, [R1+0x3c] ;  /* 0x00003c0001077983 */ /* 0x002ea80000300800 */
[----:B0-----:R-:W2:Y:S04]  /*1dc00*/  LDL.LU R6, [R1+0x38] ;  /* 0x0000380001067983 */ /* 0x001ea80000300800 */
[----:B------:R0:W-:Y:S04]  /*1dc10*/  STS.U16 [R9+UR9+0x16080], R4 ;  /* 0x0160800409007988 */ /* 0x0001e80008000409 */
[----:B------:R1:W-:Y:S04]  /*1dc20*/  STS.U16 [R9+UR9+0x14480], R5 ;  /* 0x0144800509007988 */ /* 0x0003e80008000409 */
[----:B0-----:R-:W2:Y:S04]  /*1dc30*/  LDL.LU R4, [R1+0xb00] ;  /* 0x000b000001047983 */ /* 0x001ea80000300800 */
[----:B-1----:R-:W2:Y:S04]  /*1dc40*/  LDL.LU R5, [R1+0xafc] ;  /* 0x000afc0001057983 */ /* 0x002ea80000300800 */
[----:B---3--:R0:W-:Y:S04]  /*1dc50*/  STS.U16 [R9+UR9+0x16480], R18 ;  /* 0x0164801209007988 */ /* 0x0081e80008000409 */
[----:B------:R1:W-:Y:S04]  /*1dc60*/  STS.U16 [R9+UR9+0x14880], R13 ;  /* 0x0148800d09007988 */ /* 0x0003e80008000409 */
[----:B------:R3:W-:Y:S04]  /*1dc70*/  STS.U16 [R9+UR9+0x16880], R0 ;  /* 0x0168800009007988 */ /* 0x0007e80008000409 */
[----:B0-----:R-:W2:Y:S01]  /*1dc80*/  LDL.LU R18, [R1+0x254] ;  /* 0x0002540001127983 */ /* 0x001ea20000300800 */
[----:B-1----:R-:W-:-:S03]  /*1dc90*/  LOP3.LUT R13, R2, 0x20, RZ, 0x3c, !PT ;  /* 0x00000020020d7812 */ /* 0x002fc600078e3cff */
[----:B------:R0:W-:Y:S04]  /*1dca0*/  STS.U16 [R9+UR9+0x14c80], R3 ;  /* 0x014c800309007988 */ /* 0x0001e80008000409 */
[----:B------:R1:W-:Y:S04]  /*1dcb0*/  STS.U16 [R9+UR9+0x16c80], R8 ;  /* 0x016c800809007988 */ /* 0x0003e80008000409 */
[----:B------:R0:W-:Y:S04]  /*1dcc0*/  STS.U16 [R13+UR9+0x14100], R35 ;  /* 0x014100230d007988 */ /* 0x0001e80008000409 */
[----:B---3--:R-:W3:Y:S04]  /*1dcd0*/  LDL.LU R0, [R1+0xaf8] ;  /* 0x000af80001007983 */ /* 0x008ee80000300800 */
[----:B------:R1:W-:Y:S04]  /*1dce0*/  STS.U16 [R13+UR9+0x16100], R26 ;  /* 0x0161001a0d007988 */ /* 0x0003e80008000409 */
[----:B0-----:R-:W3:Y:S04]  /*1dcf0*/  LDL.LU R3, [R1+0xaf4] ;  /* 0x000af40001037983 */ /* 0x001ee80000300800 */
[----:B------:R-:W-:Y:S04]  /*1dd00*/  STS.U16 [R13+UR9+0x14500], R27 ;  /* 0x0145001b0d007988 */ /* 0x000fe80008000409 */
[----:B-1----:R-:W3:Y:S04]  /*1dd10*/  LDL.LU R9, [R1+0xaf0] ;  /* 0x000af00001097983 */ /* 0x002ee80000300800 */
[----:B------:R-:W-:Y:S04]  /*1dd20*/  STS.U16 [R13+UR9+0x16500], R34 ;  /* 0x016500220d007988 */ /* 0x000fe80008000409 */
[----:B------:R-:W3:Y:S04]  /*1dd30*/  LDL.LU R8, [R1+0xaec] ;  /* 0x000aec0001087983 */ /* 0x000ee80000300800 */
[----:B------:R0:W-:Y:S04]  /*1dd40*/  STS.U16 [R13+UR9+0x14900], R23 ;  /* 0x014900170d007988 */ /* 0x0001e80008000409 */
[----:B------:R-:W3:Y:S04]  /*1dd50*/  LDL.LU R35, [R1+0xae8] ;  /* 0x000ae80001237983 */ /* 0x000ee80000300800 */
[----:B------:R1:W5:Y:S01]  /*1dd60*/  LDL.LU R26, [R1+0xae4] ;  /* 0x000ae400011a7983 */ /* 0x0003620000300800 */
[----:B0-----:R-:W-:-:S03]  /*1dd70*/  LOP3.LUT R23, R2, 0x30, RZ, 0x3c, !PT ;  /* 0x0000003002177812 */ /* 0x001fc600078e3cff */
[----:B------:R1:W5:Y:S04]  /*1dd80*/  LDL.LU R27, [R1+0xae0] ;  /* 0x000ae000011b7983 */ /* 0x0003680000300800 */
[----:B------:R0:W-:Y:S04]  /*1dd90*/  STS.U16 [R13+UR9+0x16900], R24 ;  /* 0x016900180d007988 */ /* 0x0001e80008000409 */
[----:B------:R-:W3:Y:S04]  /*1dda0*/  LDL.LU R34, [R1+0xadc] ;  /* 0x000adc0001227983 */ /* 0x000ee80000300800 */
[----:B------:R1:W-:Y:S04]  /*1ddb0*/  STS.U16 [R13+UR9+0x14d00], R25 ;  /* 0x014d00190d007988 */ /* 0x0003e80008000409 */
[----:B0-----:R0:W5:Y:S04]  /*1ddc0*/  LDL.LU R24, [R1+0xad8] ;  /* 0x000ad80001187983 */ /* 0x0011680000300800 */
[----:B------:R0:W-:Y:S04]  /*1ddd0*/  STS.U16 [R13+UR9+0x16d00], R12 ;  /* 0x016d000c0d007988 */ /* 0x0001e80008000409 */
[----:B-1----:R1:W5:Y:S04]  /*1dde0*/  LDL.LU R25, [R1+0xad4] ;  /* 0x000ad40001197983 */ /* 0x0023680000300800 */
[----:B------:R1:W-:Y:S04]  /*1ddf0*/  STS.U16 [R23+UR9+0x14180], R11 ;  /* 0x0141800b17007988 */ /* 0x0003e80008000409 */
[----:B0-----:R-:W3:Y:S04]  /*1de00*/  LDL.LU R13, [R1+0xad0] ;  /* 0x000ad000010d7983 */ /* 0x001ee80000300800 */
[----:B------:R0:W-:Y:S04]  /*1de10*/  STS.U16 [R23+UR9+0x16180], R10 ;  /* 0x0161800a17007988 */ /* 0x0001e80008000409 */
[----:B------:R-:W3:Y:S04]  /*1de20*/  LDL.LU R12, [R1+0xacc] ;  /* 0x000acc00010c7983 */ /* 0x000ee80000300800 */
[----:B------:R0:W-:Y:S04]  /*1de30*/  STS.U16 [R23+UR9+0x14580], R15 ;  /* 0x0145800f17007988 */ /* 0x0001e80008000409 */
[----:B-1----:R-:W3:Y:S04]  /*1de40*/  LDL.LU R11, [R1+0xac8] ;  /* 0x000ac800010b7983 */ /* 0x002ee80000300800 */
[----:B----4-:R1:W-:Y:S04]  /*1de50*/  STS.U16 [R23+UR9+0x16580], R14 ;  /* 0x0165800e17007988 */ /* 0x0103e80008000409 */
[----:B0-----:R-:W4:Y:S04]  /*1de60*/  LDL.LU R10, [R1+0xac4] ;  /* 0x000ac400010a7983 */ /* 0x001f280000300800 */
[----:B------:R0:W-:Y:S04]  /*1de70*/  STS.U16 [R23+UR9+0x14980], R19 ;  /* 0x0149801317007988 */ /* 0x0001e80008000409 */
[----:B------:R-:W3:Y:S04]  /*1de80*/  LDL.LU R15, [R1+0xac0] ;  /* 0x000ac000010f7983 */ /* 0x000ee80000300800 */
[----:B-1----:R-:W3:Y:S01]  /*1de90*/  LDL.LU R14, [R1+0xabc] ;  /* 0x000abc00010e7983 */ /* 0x002ee20000300800 */
[----:B0-----:R-:W-:-:S03]  /*1dea0*/  LOP3.LUT R19, R2, 0x40, RZ, 0x3c, !PT ;  /* 0x0000004002137812 */ /* 0x001fc600078e3cff */
[----:B------:R0:W-:Y:S04]  /*1deb0*/  STS.U16 [R23+UR9+0x16980], R33 ;  /* 0x0169802117007988 */ /* 0x0001e80008000409 */
[----:B------:R1:W-:Y:S04]  /*1dec0*/  STS.U16 [R23+UR9+0x14d80], R22 ;  /* 0x014d801617007988 */ /* 0x0003e80008000409 */
[----:B------:R1:W-:Y:S04]  /*1ded0*/  STS.U16 [R23+UR9+0x16d80], R32 ;  /* 0x016d802017007988 */ /* 0x0003e80008000409 */
[----:B0-----:R-:W3:Y:S04]  /*1dee0*/  LDL.LU R33, [R1+0xab8] ;  /* 0x000ab80001217983 */ /* 0x001ee80000300800 */
[----:B-1----:R0:W5:Y:S04]  /*1def0*/  LDL.LU R22, [R1+0xab4] ;  /* 0x000ab40001167983 */ /* 0x0021680000300800 */
[----:B------:R0:W5:Y:S04]  /*1df00*/  LDL.LU R23, [R1+0xab0] ;  /* 0x000ab00001177983 */ /* 0x0001680000300800 */
[----:B------:R-:W3:Y:S04]  /*1df10*/  LDL.LU R32, [R1+0xaac] ;  /* 0x000aac0001207983 */ /* 0x000ee80000300800 */
[----:B------:R1:W-:Y:S04]  /*1df20*/  STS.U16 [R19+UR9+0x14200], R20 ;  /* 0x0142001413007988 */ /* 0x0003e80008000409 */
[----:B------:R0:W-:Y:S04]  /*1df30*/  STS.U16 [R19+UR9+0x16200], R21 ;  /* 0x0162001513007988 */ /* 0x0001e80008000409 */
[----:B--2---:R2:W-:Y:S04]  /*1df40*/  STS.U16 [R19+UR9+0x14600], R17 ;  /* 0x0146001113007988 */ /* 0x0045e80008000409 */
[----:B-1----:R1:W5:Y:S04]  /*1df50*/  LDL.LU R20, [R1+0xaa8] ;  /* 0x000aa80001147983 */ /* 0x0023680000300800 */
[----:B0-----:R1:W5:Y:S04]  /*1df60*/  LDL.LU R21, [R1+0xaa4] ;  /* 0x000aa40001157983 */ /* 0x0013680000300800 */
[----:B--2---:R-:W2:Y:S04]  /*1df70*/  LDL.LU R17, [R1+0xaa0] ;  /* 0x000aa00001117983 */ /* 0x004ea80000300800 */
[----:B------:R0:W-:Y:S04]  /*1df80*/  STS.U16 [R19+UR9+0x16600], R16 ;  /* 0x0166001013007988 */ /* 0x0001e80008000409 */
[----:B------:R1:W-:Y:S04]  /*1df90*/  STS.U16 [R19+UR9+0x14a00], R7 ;  /* 0x014a000713007988 */ /* 0x0003e80008000409 */
[----:B------:R1:W-:Y:S04]  /*1dfa0*/  STS.U16 [R19+UR9+0x16a00], R6 ;  /* 0x016a000613007988 */ /* 0x0003e80008000409 */
[----:B0-----:R-:W2:Y:S04]  /*1dfb0*/  LDL.LU R16, [R1+0xa9c] ;  /* 0x000a9c0001107983 */ /* 0x001ea80000300800 */
[----:B-1----:R-:W2:Y:S04]  /*1dfc0*/  LDL.LU R7, [R1+0xa98] ;  /* 0x000a980001077983 */ /* 0x002ea80000300800 */
[----:B------:R-:W2:Y:S01]  /*1dfd0*/  LDL.LU R6, [R1+0xa94] ;  /* 0x000a940001067983 */ /* 0x000ea20000300800 */
[----:B------:R-:W-:-:S02]  /*1dfe0*/  PRMT R36, RZ, 0x7610, R36 ;  /* 0x00007610ff247816 */ /* 0x000fc40000000024 */
[----:B------:R-:W-:-:S04]  /*1dff0*/  PRMT R37, RZ, 0x7610, R37 ;  /* 0x00007610ff257816 */ /* 0x000fc80000000025 */
[----:B------:R-:W3:Y:S04]  /*1e000*/  @!P0 LDG.E.U16 R36, desc[UR10][R28.64] ;  /* 0x0000000a1c248981 */ /* 0x000ee8000c1e1500 */
[----:B------:R-:W3:Y:S04]  /*1e010*/  @!P1 LDG.E.U16 R37, desc[UR10][R30.64] ;  /* 0x0000000a1e259981 */ /* 0x000ee8000c1e1500 */
[----:B--2---:R0:W-:Y:S04]  /*1e020*/  STS.U16 [R19+UR9+0x14e00], R6 ;  /* 0x014e000613007988 */ /* 0x0041e80008000409 */
[----:B------:R1:W-:Y:S01]  /*1e030*/  STS.U16 [R19+UR9+0x16e00], R7 ;  /* 0x016e000713007988 */ /* 0x0003e20008000409 */
[----:B0-----:R-:W-:-:S03]  /*1e040*/  LOP3.LUT R6, R2, 0x50, RZ, 0x3c, !PT ;  /* 0x0000005002067812 */ /* 0x001fc600078e3cff */
[----:B-1----:R-:W2:Y:S04]  /*1e050*/  LDL.LU R19, [R1+0xa90] ;  /* 0x000a900001137983 */ /* 0x002ea80000300800 */
[----:B------:R-:W2:Y:S04]  /*1e060*/  LDL.LU R7, [R1+0x250] ;  /* 0x0002500001077983 */ /* 0x000ea80000300800 */
[----:B------:R0:W-:Y:S04]  /*1e070*/  STS.U16 [R6+UR9+0x14280], R18 ;  /* 0x0142801206007988 */ /* 0x0001e80008000409 */
[----:B0-----:R-:W3:Y:S04]  /*1e080*/  LDL.LU R18, [R1+0xa8c] ;  /* 0x000a8c0001127983 */ /* 0x001ee80000300800 */
[----:B--2---:R0:W-:Y:S02]  /*1e090*/  STS.U16 [R6+UR9+0x16280], R7 ;  /* 0x0162800706007988 */ /* 0x0041e40008000409 */
[----:B0-----:R-:W-:-:S02]  /*1e0a0*/  LOP3.LUT R7, R2, 0x60, RZ, 0x3c, !PT ;  /* 0x0000006002077812 */ /* 0x001fc400078e3cff */
[----:B---3--:R0:W-:Y:S04]  /*1e0b0*/  STS.U16 [R6+UR9+0x14680], R18 ;  /* 0x0146801206007988 */ /* 0x0081e80008000409 */
[----:B------:R1:W-:Y:S04]  /*1e0c0*/  STS.U16 [R6+UR9+0x16680], R19 ;  /* 0x0166801306007988 */ /* 0x0003e80008000409 */
[----:B------:R-:W-:Y:S04]  /*1e0d0*/  STS.U16 [R6+UR9+0x14a80], R16 ;  /* 0x014a801006007988 */ /* 0x000fe80008000409 */
[----:B------:R-:W-:Y:S04]  /*1e0e0*/  STS.U16 [R6+UR9+0x16a80], R17 ;  /* 0x016a801106007988 */ /* 0x000fe80008000409 */
[----:B------:R-:W-:Y:S04]  /*1e0f0*/  STS.U16 [R6+UR9+0x14e80], R32 ;  /* 0x014e802006007988 */ /* 0x000fe80008000409 */
[----:B0-----:R0:W5:Y:S04]  /*1e100*/  LDL.LU R18, [R1+0xa88] ;  /* 0x000a880001127983 */ /* 0x0011680000300800 */
[----:B------:R2:W-:Y:S04]  /*1e110*/  STS.U16 [R6+UR9+0x16e80], R33 ;  /* 0x016e802106007988 */ /* 0x0005e80008000409 */
[----:B-1----:R0:W5:Y:S04]  /*1e120*/  LDL.LU R19, [R1+0xa84] ;  /* 0x000a840001137983 */ /* 0x0021680000300800 */
[----:B------:R1:W-:Y:S01]  /*1e130*/  STS.U16 [R7+UR9+0x14300], R14 ;  /* 0x0143000e07007988 */ /* 0x0003e20008000409 */
[----:B--2---:R-:W-:-:S03]  /*1e140*/  LOP3.LUT R6, R2, 0x70, RZ, 0x3c, !PT ;  /* 0x0000007002067812 */ /* 0x004fc600078e3cff */
[----:B------:R0:W5:Y:S04]  /*1e150*/  LDL.LU R16, [R1+0xa80] ;  /* 0x000a800001107983 */ /* 0x0001680000300800 */
[----:B------:R2:W-:Y:S04]  /*1e160*/  STS.U16 [R7+UR9+0x16300], R15 ;  /* 0x0163000f07007988 */ /* 0x0005e80008000409 */
[----:B------:R0:W5:Y:S04]  /*1e170*/  LDL.LU R17, [R1+0xa7c] ;  /* 0x000a7c0001117983 */ /* 0x0001680000300800 */
[----:B----4-:R3:W-:Y:S04]  /*1e180*/  STS.U16 [R7+UR9+0x14700], R10 ;  /* 0x0147000a07007988 */ /* 0x0107e80008000409 */
[----:B-1----:R0:W5:Y:S04]  /*1e190*/  LDL.LU R14, [R1+0xa78] ;  /* 0x000a7800010e7983 */ /* 0x0021680000300800 */
[----:B------:R1:W-:Y:S04]  /*1e1a0*/  STS.U16 [R7+UR9+0x16700], R11 ;  /* 0x0167000b07007988 */ /* 0x0003e80008000409 */
[----:B--2---:R0:W5:Y:S04]  /*1e1b0*/  LDL.LU R15, [R1+0xa74] ;  /* 0x000a7400010f7983 */ /* 0x0041680000300800 */
[----:B------:R2:W-:Y:S04]  /*1e1c0*/  STS.U16 [R7+UR9+0x14b00], R12 ;  /* 0x014b000c07007988 */ /* 0x0005e80008000409 */
[----:B---3--:R0:W5:Y:S04]  /*1e1d0*/  LDL.LU R10, [R1+0xa70] ;  /* 0x000a7000010a7983 */ /* 0x0081680000300800 */
[----:B------:R3:W-:Y:S04]  /*1e1e0*/  STS.U16 [R7+UR9+0x16b00], R13 ;  /* 0x016b000d07007988 */ /* 0x0007e80008000409 */
[----:B-1----:R0:W5:Y:S04]  /*1e1f0*/  LDL.LU R11, [R1+0xa6c] ;  /* 0x000a6c00010b7983 */ /* 0x0021680000300800 */
[----:B------:R-:W-:Y:S04]  /*1e200*/  STS.U16 [R7+UR9+0x14f00], R34 ;  /* 0x014f002207007988 */ /* 0x000fe80008000409 */
[----:B--2---:R0:W5:Y:S04]  /*1e210*/  LDL.LU R12, [R1+0xa68] ;  /* 0x000a6800010c7983 */ /* 0x0041680000300800 */
[----:B------:R-:W-:Y:S04]  /*1e220*/  STS.U16 [R7+UR9+0x16f00], R35 ;  /* 0x016f002307007988 */ /* 0x000fe80008000409 */
[----:B---3--:R0:W5:Y:S04]  /*1e230*/  LDL.LU R13, [R1+0xa64] ;  /* 0x000a6400010d7983 */ /* 0x0081680000300800 */
[----:B------:R1:W-:Y:S04]  /*1e240*/  STS.U16 [R6+UR9+0x14380], R8 ;  /* 0x0143800806007988 */ /* 0x0003e80008000409 */
[----:B------:R2:W-:Y:S04]  /*1e250*/  STS.U16 [R6+UR9+0x16380], R9 ;  /* 0x0163800906007988 */ /* 0x0005e80008000409 */
[----:B------:R3:W-:Y:S04]  /*1e260*/  STS.U16 [R6+UR9+0x14780], R3 ;  /* 0x0147800306007988 */ /* 0x0007e80008000409 */
[----:B-1----:R0:W5:Y:S04]  /*1e270*/  LDL.LU R8, [R1+0xa60] ;  /* 0x000a600001087983 */ /* 0x0021680000300800 */
[----:B--2---:R0:W5:Y:S04]  /*1e280*/  LDL.LU R9, [R1+0xa5c] ;  /* 0x000a5c0001097983 */ /* 0x0041680000300800 */
        /* <DEDUP_REMOVED lines=8> */
[----:B------:R0:W-:Y:S01]  /*1e310*/  STS.U16 [R6+UR9+0x16f80], R37 ;  /* 0x016f802506007988 */ /* 0x0001e20008000409 */
[----:B------:R1:W-:Y:S06]  /*1e320*/  MEMBAR.ALL.CTA ;  /* 0x0000000000007992 */ /* 0x0003ec0000008000 */
[----:B-1----:R-:W1:Y:S01]  /*1e330*/  FENCE.VIEW.ASYNC.S ;  /* 0x00000000000073c6 */ /* 0x002e620000000000 */
[----:B------:R-:W-:-:S04]  /*1e340*/  ULEA UR4, UR76, UR9, 0x3 ;  /* 0x000000094c047291 */ /* 0x000fc8000f8e18ff */
[----:B------:R-:W-:Y:S01]  /*1e350*/  UIADD3 UR4, UPT, UPT, UR4, 0x18000, URZ ;  /* 0x0001800004047890 */ /* 0x000fe2000fffe0ff */
[----:B-1----:R-:W-:Y:S06]  /*1e360*/  BAR.SYNC.DEFER_BLOCKING 0x0 ;  /* 0x0000000000007b1d */ /* 0x002fec0000010000 */
[----:B0-----:R-:W-:Y:S05]  /*1e370*/  BRA.U UP1, `(.L_x_9) ;  /* 0x00000001016c7547 */ /* 0x001fea000b800000 */
[----:B------:R-:W-:Y:S01]  /*1e380*/  MOV.SPILL R7, UR7 ;  /* 0x0000000700077c02 */ /* 0x000fe20009000f00 */
[----:B------:R-:W-:Y:S01]  /*1e390*/  UMOV UR73, 0x40004040 ;  /* 0x4000404000497882 */ /* 0x000fe20000000000 */
[----:B------:R-:W-:Y:S01]  /*1e3a0*/  MOV.SPILL R6, UR6 ;  /* 0x0000000600067c02 */ /* 0x000fe20009000f00 */
[----:B------:R-:W-:Y:S01]  /*1e3b0*/  UMOV UR6, 0x0 ;  /* 0x0000000000067882 */ /* 0x000fe20000000000 */
[----:B------:R-:W-:Y:S01]  /*1e3c0*/  UMOV UR7, 0x4088010 ;  /* 0x0408801000077882 */ /* 0x000fe20000000000 */
[----:B------:R-:W-:Y:S01]  /*1e3d0*/  UMOV UR75, 0x40004040 ;  /* 0x40004040004b7882 */ /* 0x000fe20000000000 */
[----:B------:R-:W-:Y:S01]  /*1e3e0*/  UMOV UR5, URZ ;  /* 0x000000ff00057c82 */ /* 0x000fe20008000000 */
[----:B------:R-:W-:Y:S01]  /*1e3f0*/  UTCHMMA gdesc[UR72], gdesc[UR74], tmem[UR8], tmem[UR6], idesc[UR7], UPT ;  /* 0x00ff064a480075ea */ /* 0x000fe2000b800008 */
        /* <DEDUP_REMOVED lines=14> */
[----:B------:R-:W-:Y:S01]  /*1e4e0*/  UMOV UR5, UR4 ;  /* 0x0000000400057c82 */ /* 0x000fe20008000000 */
[----:B------:R0:W-:Y:S01]  /*1e4f0*/  UTCHMMA gdesc[UR68], gdesc[UR70], tmem[UR8], tmem[UR6], idesc[UR7], UPT ;  /* 0x00ff0646440075ea */ /* 0x0001e2000b800008 */
[----:B------:R1:W-:Y:S01]  /*1e500*/  UTCBAR [UR5], URZ ;  /* 0x000000ff050073e9 */ /* 0x0003e200080000ff */
[----:B0-----:R-:W-:-:S02]  /*1e510*/  R2UR.FILL UR7, R7 ;  /* 0x00000000070772ca */ /* 0x001fc400004e0000 */
[----:B------:R-:W-:-:S15]  /*1e520*/  R2UR.FILL UR6, R6 ;  /* 0x00000000060672ca */ /* 0x000fde00004e0000 */
.L_x_9:
[----:B------:R-:W-:Y:S01]  /*1e530*/  UIADD3 UR76, UPT, UPT, UR76, 0x1, URZ ;  /* 0x000000014c4c7890 */ /* 0x000fe2000fffe0ff */
[----:B-1----:R-:W-:-:S03]  /*1e540*/  UMOV UR5, UR7 ;  /* 0x0000000700057c82 */ /* 0x002fc60008000000 */
[----:B------:R-:W-:-:S04]  /*1e550*/  UISETP.GT.AND UP2, UPT, UR76, 0x1, UPT ;  /* 0x000000014c00788c */ /* 0x000fc8000bf44270 */
[----:B------:R-:W-:Y:S02]  /*1e560*/  USEL UR73, URZ, 0x1, !UP2 ;  /* 0x00000001ff497887 */ /* 0x000fe4000d000000 */
[----:B------:R-:W-:Y:S02]  /*1e570*/  USEL UR76, UR76, URZ, !UP2 ;  /* 0x000000ff4c4c7287 */ /* 0x000fe4000d000000 */
[----:B------:R-:W-:Y:S02]  /*1e580*/  UISETP.NE.U32.AND UP2, UPT, UR6, UR77, UPT ;  /* 0x0000004d0600728c */ /* 0x000fe4000bf45070 */
[----:B------:R-:W-:-:S07]  /*1e590*/  ULOP3.LUT UR73, UR7, UR73, URZ, 0x3c, !UPT ;  /* 0x0000004907497292 */ /* 0x000fce000f8e3cff */
[----:B------:R-:W-:Y:S01]  /*1e5a0*/  UMOV UR7, UR73 ;  /* 0x0000004900077c82 */ /* 0x000fe20008000000 */
[----:B------:R-:W-:Y:S05]  /*1e5b0*/  BRA.U UP2, `(.L_x_10) ;  /* 0xffffff0102447547 */ /* 0x000fea000b83ffff */
.L_x_7:
[----:B------:R-:W2:Y:S02]  /*1e5c0*/  LDL.LU R6, [R1+0xa44] ;  /* 0x000a440001067983 */ /* 0x000ea40000300800 */
[----:B--2---:R-:W-:-:S13]  /*1e5d0*/  R2UR UR6, R6 ;  /* 0x00000000060672ca */ /* 0x004fda00000e0000 */
[----:B------:R-:W-:-:S09]  /*1e5e0*/  UISETP.GE.AND UP1, UPT, UR6, 0x100, UPT ;  /* 0x000001000600788c */ /* 0x000fd2000bf26270 */
[----:B------:R-:W-:Y:S05]  /*1e5f0*/  BRA.U !UP1, `(.L_x_11) ;  /* 0x0000000109107547 */ /* 0x000fea000b800000 */
[----:B------:R-:W-:-:S06]  /*1e600*/  USHF.L.U32 UR5, UR5, 0x1f, URZ ;  /* 0x0000001f05057899 */ /* 0x000fcc00080006ff */
[----:B-----5:R-:W-:-:S04]  /*1e610*/  IMAD.U32 R0, RZ, RZ, UR5 ;  /* 0x00000005ff007e24 */ /* 0x020fc8000f8e00ff */
[----:B------:R-:W0:Y:S02]  /*1e620*/  SYNCS.PHASECHK.TRANS64.TRYWAIT P0, [UR4], R0 ;  /* 0x00000000ff0075a7 */ /* 0x000e240008001104 */
[----:B0-----:R-:W-:Y:S05]  /*1e630*/  @!P0 BRA `(.L_x_12) ;  /* 0x0000000c000c8947 */ /* 0x001fea0003800000 */
.L_x_11:
[----:B------:R-:W2:Y:S01]  /*1e640*/  LDL.LU R2, [R1+0xa48] ;  /* 0x000a480001027983 */ /* 0x000ea20000300800 */
[----:B------:R-:W0:Y:S03]  /*1e650*/  LDCU.128 UR12, c[0x0][0x390] ;  /* 0x00007200ff0c77ac */ /* 0x000e260008000c00 */
[----:B-----5:R-:W3:Y:S01]  /*1e660*/  LDL.LU R25, [R1+0xa40] ;  /* 0x000a400001197983 */ /* 0x020ee20000300800 */
[----:B------:R-:W1:Y:S03]  /*1e670*/  LDCU UR5, c[0x0][0x3b8] ;  /* 0x00007700ff0577ac */ /* 0x000e660008000800 */
[----:B------:R-:W4:Y:S01]  /*1e680*/  LDL.LU R24, [R1+0x394] ;  /* 0x0003940001187983 */ /* 0x000f220000300800 */
[----:B------:R-:W-:Y:S06]  /*1e690*/  BAR.SYNC.DEFER_BLOCKING 0x0 ;  /* 0x0000000000007b1d */ /* 0x000fec0000010000 */
[----:B------:R-:W0:Y:S01]  /*1e6a0*/  S2R R26, SR_TID.X ;  /* 0x00000000001a7919 */ /* 0x000e220000002100 */
[----:B------:R-:W1:Y:S01]  /*1e6b0*/  S2R R22, SR_TID.X ;  /* 0x0000000000167919 */ /* 0x000e620000002100 */
[----:B------:R-:W0:Y:S02]  /*1e6c0*/  @!P2 SYNCS.CCTL.IV [UR9+0x18000] ;  /* 0x01800000ff00a9b1 */ /* 0x000e240008000009 */
[----:B0-----:R-:W-:Y:S01]  /*1e6d0*/  BAR.SYNC.DEFER_BLOCKING 0x0 ;  /* 0x0000000000007b1d */ /* 0x001fe20000010000 */
[----:B------:R-:W-:-:S02]  /*1e6e0*/  IMAD.SHL.U32 R0, R26, 0x10, RZ ;  /* 0x000000101a007824 */ /* 0x000fc400078e00ff */
[----:B------:R-:W-:-:S03]  /*1e6f0*/  IMAD.SHL.U32 R3, R26, 0x80, RZ ;  /* 0x000000801a037824 */ /* 0x000fc600078e00ff */
[----:B------:R-:W-:Y:S02]  /*1e700*/  LOP3.LUT R0, R0, 0xf0, RZ, 0xc0, !PT ;  /* 0x000000f000007812 */ /* 0x000fe400078ec0ff */
[----:B------:R-:W-:Y:S02]  /*1e710*/  LOP3.LUT R3, R3, 0x800, RZ, 0xc0, !PT ;  /* 0x0000080003037812 */ /* 0x000fe400078ec0ff */
[----:B-1----:R-:W-:Y:S01]  /*1e720*/  LOP3.LUT R27, R22, 0x7f, RZ, 0xc0, !PT ;  /* 0x0000007f161b7812 */ /* 0x002fe200078ec0ff */
[----:B------:R-:W0:Y:S01]  /*1e730*/  @!P2 SYNCS.CCTL.IV [UR9+0x18008] ;  /* 0x01800800ff00a9b1 */ /* 0x000e220008000009 */
[----:B------:R-:W-:Y:S02]  /*1e740*/  IADD3 R3, PT, PT, R0, UR9, R3 ;  /* 0x0000000900037c10 */ /* 0x000fe4000fffe003 */
[----:B--2---:R-:W-:-:S13]  /*1e750*/  R2UR UR4, R2 ;  /* 0x00000000020472ca */ /* 0x004fda00000e0000 */
[----:B------:R-:W-:Y:S01]  /*1e760*/  LDTM.16dp32bit_t0_t15.x16 R4, tmem[UR4] ;  /* 0x00000004000479ee */ /* 0x000fe20008a00000 */
[----:B------:R-:W1:Y:S01]  /*1e770*/  LDTM.16dp32bit_t16_t31.x16 R4, tmem[UR4+0x10] ;  /* 0x00001004000479ee */ /* 0x000e620008a20000 */
[----:B------:R-:W-:Y:S01]  /*1e780*/  IMAD.SHL.U32 R2, R26, 0x8, RZ ;  /* 0x000000081a027824 */ /* 0x000fe200078e00ff */
[----:B------:R-:W-:Y:S01]  /*1e790*/  NOP ;  /* 0x0000000000007918 */ /* 0x000fe20000000000 */
[----:B------:R-:W3:Y:S03]  /*1e7a0*/  LDCU UR4, c[0x0][0x3b4] ;  /* 0x00007680ff0477ac */ /* 0x000ee60008000800 */
[----:B------:R-:W-:-:S05]  /*1e7b0*/  LOP3.LUT R2, R2, 0x300, RZ, 0xc0, !PT ;  /* 0x0000030002027812 */ /* 0x000fca00078ec0ff */
[----:B------:R-:W-:Y:S01]  /*1e7c0*/  IMAD.IADD R2, R2, 0x1, R3 ;  /* 0x0000000102027824 */ /* 0x000fe200078e0203 */
[----:B-1----:R-:W-:Y:S02]  /*1e7d0*/  F2FP.F16.F32.PACK_AB R4, R6, R4 ;  /* 0x000000040604723e */ /* 0x002fe400000000ff */
[----:B------:R-:W-:Y:S02]  /*1e7e0*/  F2FP.F16.F32.PACK_AB R20, R7, R5 ;  /* 0x000000050714723e */ /* 0x000fe400000000ff */
[----:B------:R-:W-:Y:S02]  /*1e7f0*/  F2FP.F16.F32.PACK_AB R5, R10, R8 ;  /* 0x000000080a05723e */ /* 0x000fe400000000ff */
[----:B------:R-:W-:Y:S02]  /*1e800*/  F2FP.F16.F32.PACK_AB R21, R11, R9 ;  /* 0x000000090b15723e */ /* 0x000fe400000000ff */
[----:B------:R-:W-:Y:S02]  /*1e810*/  F2FP.F16.F32.PACK_AB R6, R14, R12 ;  /* 0x0000000c0e06723e */ /* 0x000fe400000000ff */
[----:B------:R-:W-:-:S02]  /*1e820*/  F2FP.F16.F32.PACK_AB R22, R15, R13 ;  /* 0x0000000d0f16723e */ /* 0x000fc400000000ff */
[----:B------:R-:W-:Y:S02]  /*1e830*/  F2FP.F16.F32.PACK_AB R7, R18, R16 ;  /* 0x000000101207723e */ /* 0x000fe400000000ff */
[----:B------:R-:W-:-:S03]  /*1e840*/  F2FP.F16.F32.PACK_AB R23, R19, R17 ;  /* 0x000000111317723e */ /* 0x000fc600000000ff */
[----:B0-----:R0:W-:Y:S04]  /*1e850*/  STS.128 [R2], R4 ;  /* 0x0000000402007388 */ /* 0x0011e80000000c00 */
[----:B------:R1:W-:Y:S01]  /*1e860*/  STS.128 [R2+0x400], R20 ;  /* 0x0004001402007388 */ /* 0x0003e20000000c00 */
[----:B------:R-:W-:Y:S01]  /*1e870*/  LEA R12, R27, UR9, 0x4 ;  /* 0x000000091b0c7c11 */ /* 0x000fe2000f8e20ff */
[----:B------:R-:W-:Y:S01]  /*1e880*/  BAR.SYNC.DEFER_BLOCKING 0x0 ;  /* 0x0000000000007b1d */ /* 0x000fe20000010000 */
[----:B------:R-:W-:-:S05]  /*1e890*/  SHF.R.U32.HI R3, RZ, 0x6, R26 ;  /* 0x00000006ff037819 */ /* 0x000fca000001161a */
[----:B------:R-:W2:Y:S01]  /*1e8a0*/  LDS.128 R8, [R12] ;  /* 0x000000000c087984 */ /* 0x000ea20000000c00 */
[----:B------:R-:W-:Y:S01]  /*1e8b0*/  SGXT.U32 R3, R3, 0x1 ;  /* 0x000000010303781a */ /* 0x000fe20000000000 */
[C---:B---3--:R-:W-:Y:S01]  /*1e8c0*/  IMAD R0, R25.reuse, UR4, RZ ;  /* 0x0000000419007c24 */ /* 0x048fe2000f8e02ff */
[----:B------:R-:W-:Y:S02]  /*1e8d0*/  ISETP.GE.AND P0, PT, R25, UR14, PT ;  /* 0x0000000e19007c0c */ /* 0x000fe4000bf06270 */
[C---:B----4-:R-:W-:Y:S02]  /*1e8e0*/  LOP3.LUT R13, R24.reuse, R3, RZ, 0xfc, !PT ;  /* 0x00000003180d7212 */ /* 0x050fe400078efcff */
[----:B0-----:R-:W-:Y:S02]  /*1e8f0*/  LOP3.LUT R6, R24, 0x2, R3, 0xfe, !PT ;  /* 0x0000000218067812 */ /* 0x001fe400078efe03 */
[----:B-1----:R-:W-:Y:S01]  /*1e900*/  LEA R2, P2, R0, UR12, 0x1 ;  /* 0x0000000c00027c11 */ /* 0x002fe2000f8408ff */
[C---:B------:R-:W-:Y:S01]  /*1e910*/  IMAD R5, R13.reuse, UR5, RZ ;  /* 0x000000050d057c24 */ /* 0x040fe2000f8e02ff */
[----:B------:R-:W-:Y:S01]  /*1e920*/  ISETP.LT.AND P1, PT, R13, UR15, !P0 ;  /* 0x0000000f0d007c0c */ /* 0x000fe2000c721270 */
[C---:B------:R-:W-:Y:S01]  /*1e930*/  IMAD R7, R6.reuse, UR5, RZ ;  /* 0x0000000506077c24 */ /* 0x040fe2000f8e02ff */
[----:B------:R-:W-:-:S02]  /*1e940*/  ISETP.LT.AND P4, PT, R6, UR15, !P0 ;  /* 0x0000000f06007c0c */ /* 0x000fc4000c781270 */
[----:B------:R-:W-:Y:S02]  /*1e950*/  LEA.HI.X.SX32 R0, R0, UR13, 0x1, P2 ;  /* 0x0000000d00007c11 */ /* 0x000fe400090f0eff */
[-C--:B------:R-:W-:Y:S02]  /*1e960*/  LEA R4, P2, R5, R2.reuse, 0x1 ;  /* 0x0000000205047211 */ /* 0x080fe400078408ff */
[----:B------:R-:W-:Y:S02]  /*1e970*/  LEA R6, P3, R7, R2, 0x1 ;  /* 0x0000000207067211 */ /* 0x000fe400078608ff */
[----:B------:R-:W-:Y:S02]  /*1e980*/  LOP3.LUT R14, R24, 0x4, R3, 0xfe, !PT ;  /* 0x00000004180e7812 */ /* 0x000fe400078efe03 */
[-C--:B------:R-:W-:Y:S02]  /*1e990*/  LEA.HI.X.SX32 R5, R5, R0.reuse, 0x1, P2 ;  /* 0x0000000005057211 */ /* 0x080fe400010f0eff */
[----:B------:R-:W-:Y:S01]  /*1e9a0*/  LEA.HI.X.SX32 R7, R7, R0, 0x1, P3 ;  /* 0x0000000007077211 */ /* 0x000fe200018f0eff */
[C---:B------:R-:W-:Y:S01]  /*1e9b0*/  IMAD R13, R14.reuse, UR5, RZ ;  /* 0x000000050e0d7c24 */ /* 0x040fe2000f8e02ff */
[----:B------:R-:W-:-:S02]  /*1e9c0*/  ISETP.LT.AND P6, PT, R14, UR15, !P0 ;  /* 0x0000000f0e007c0c */ /* 0x000fc4000c7c1270 */
[----:B------:R-:W-:Y:S02]  /*1e9d0*/  LOP3.LUT R16, R24, 0x6, R3, 0xfe, !PT ;  /* 0x0000000618107812 */ /* 0x000fe400078efe03 */
[C---:B------:R-:W-:Y:S02]  /*1e9e0*/  LEA R14, P2, R13.reuse, R2, 0x1 ;  /* 0x000000020d0e7211 */ /* 0x040fe400078408ff */
[----:B--2---:R-:W-:Y:S01]  /*1e9f0*/  PRMT R17, R8, 0x7632, R17 ;  /* 0x0000763208117816 */ /* 0x004fe20000000011 */
[----:B------:R-:W-:Y:S04]  /*1ea00*/  @P1 STG.E.U16 desc[UR10][R4.64], R8 ;  /* 0x0000000804001986 */ /* 0x000fe8000c10150a */
[----:B------:R0:W-:Y:S04]  /*1ea10*/  @P4 STG.E.U16 desc[UR10][R6.64], R17 ;  /* 0x0000001106004986 */ /* 0x0001e8000c10150a */
[----:B------:R-:W1:Y:S01]  /*1ea20*/  LDS.128 R4, [R12+0x800] ;  /* 0x000800000c047984 */ /* 0x000e620000000c00 */
[----:B------:R-:W-:Y:S01]  /*1ea30*/  LEA.HI.X.SX32 R15, R13, R0, 0x1, P2 ;  /* 0x000000000d0f7211 */ /* 0x000fe200010f0eff */
[----:B------:R-:W-:Y:S01]  /*1ea40*/  IMAD R13, R16, UR5, RZ ;  /* 0x00000005100d7c24 */ /* 0x000fe2000f8e02ff */
[----:B------:R-:W-:-:S02]  /*1ea50*/  LOP3.LUT R19, R24, 0x8, R3, 0xfe, !PT ;  /* 0x0000000818137812 */ /* 0x000fc400078efe03 */
[----:B------:R-:W-:Y:S02]  /*1ea60*/  ISETP.LT.AND P5, PT, R16, UR15, !P0 ;  /* 0x0000000f10007c0c */ /* 0x000fe4000c7a1270 */
[C-C-:B------:R-:W-:Y:S02]  /*1ea70*/  LOP3.LUT R21, R24.reuse, 0xa, R3.reuse, 0xfe, !PT ;  /* 0x0000000a18157812 */ /* 0x140fe400078efe03 */
[C---:B------:R-:W-:Y:S01]  /*1ea80*/  ISETP.LT.AND P2, PT, R19.reuse, UR15, !P0 ;  /* 0x0000000f13007c0c */ /* 0x040fe2000c741270 */
[----:B------:R-:W-:Y:S01]  /*1ea90*/  IMAD R19, R19, UR5, RZ ;  /* 0x0000000513137c24 */ /* 0x000fe2000f8e02ff */
[----:B------:R-:W-:Y:S01]  /*1eaa0*/  LEA R16, P3, R13, R2, 0x1 ;  /* 0x000000020d107211 */ /* 0x000fe200078608ff */
[----:B------:R2:W-:Y:S01]  /*1eab0*/  @P6 STG.E.U16 desc[UR10][R14.64], R9 ;  /* 0x000000090e006986 */ /* 0x0005e2000c10150a */
[----:B------:R-:W-:Y:S02]  /*1eac0*/  LOP3.LUT R18, R24, 0xc, R3, 0xfe, !PT ;  /* 0x0000000c18127812 */ /* 0x000fe400078efe03 */
[C---:B------:R-:W-:Y:S01]  /*1ead0*/  ISETP.LT.AND P1, PT, R21.reuse, UR15, !P0 ;  /* 0x0000000f15007c0c */ /* 0x040fe2000c721270 */
[----:B------:R-:W-:Y:S01]  /*1eae0*/  IMAD R21, R21, UR5, RZ ;  /* 0x0000000515157c24 */ /* 0x000fe2000f8e02ff */
[----:B0-----:R-:W-:-:S02]  /*1eaf0*/  LEA.HI.X.SX32 R17, R13, R0, 0x1, P3 ;  /* 0x000000000d117211 */ /* 0x001fc400018f0eff */
[C---:B------:R-:W-:Y:S02]  /*1eb00*/  ISETP.LT.AND P3, PT, R18.reuse, UR15, !P0 ;  /* 0x0000000f12007c0c */ /* 0x040fe4000c761270 */
[----:B--2---:R-:W-:Y:S01]  /*1eb10*/  PRMT R15, R9, 0x7632, R15 ;  /* 0x00007632090f7816 */ /* 0x004fe2000000000f */
[----:B------:R-:W-:Y:S01]  /*1eb20*/  IMAD R9, R18, UR5, RZ ;  /* 0x0000000512097c24 */ /* 0x000fe2000f8e02ff */
[-C--:B------:R-:W-:Y:S02]  /*1eb30*/  LEA R14, P4, R19, R2.reuse, 0x1 ;  /* 0x00000002130e7211 */ /* 0x080fe400078808ff */
[C-C-:B------:R-:W-:Y:S01]  /*1eb40*/  LOP3.LUT R13, R24.reuse, 0xe, R3.reuse, 0xfe, !PT ;  /* 0x0000000e180d7812 */ /* 0x140fe200078efe03 */
[----:B------:R0:W-:Y:S01]  /*1eb50*/  @P5 STG.E.U16 desc[UR10][R16.64], R15 ;  /* 0x0000000f10005986 */ /* 0x0001e2000c10150a */
[----:B------:R-:W-:Y:S02]  /*1eb60*/  LEA R18, P5, R21, R2, 0x1 ;  /* 0x0000000215127211 */ /* 0x000fe400078a08ff */
[----:B------:R-:W-:-:S02]  /*1eb70*/  LOP3.LUT R12, R24, 0x10, R3, 0xfe, !PT ;  /* 0x00000010180c7812 */ /* 0x000fc400078efe03 */
[----:B------:R-:W-:Y:S02]  /*1eb80*/  LEA R20, P6, R9, R2, 0x1 ;  /* 0x0000000209147211 */ /* 0x000fe400078c08ff */
[----:B------:R-:W-:Y:S02]  /*1eb90*/  PRMT R22, R10, 0x7632, R22 ;  /* 0x000076320a167816 */ /* 0x000fe40000000016 */
[-C--:B0-----:R-:W-:Y:S02]  /*1eba0*/  LEA.HI.X.SX32 R15, R19, R0.reuse, 0x1, P4 ;  /* 0x00000000130f7211 */ /* 0x081fe400020f0eff */
[----:B------:R-:W-:Y:S02]  /*1ebb0*/  LOP3.LUT R17, R24, 0x12, R3, 0xfe, !PT ;  /* 0x0000001218117812 */ /* 0x000fe400078efe03 */
[-C--:B------:R-:W-:Y:S01]  /*1ebc0*/  LEA.HI.X.SX32 R19, R21, R0.reuse, 0x1, P5 ;  /* 0x0000000015137211 */ /* 0x080fe200028f0eff */
[----:B------:R0:W-:Y:S01]  /*1ebd0*/  @P2 STG.E.U16 desc[UR10][R14.64], R10 ;  /* 0x0000000a0e002986 */ /* 0x0001e2000c10150a */
[C---:B------:R-:W-:Y:S01]  /*1ebe0*/  ISETP.LT.AND P4, PT, R13.reuse, UR15, !P0 ;  /* 0x0000000f0d007c0c */ /* 0x040fe2000c781270 */
[----:B------:R-:W-:Y:S01]  /*1ebf0*/  IMAD R13, R13, UR5, RZ ;  /* 0x000000050d0d7c24 */ /* 0x000fe2000f8e02ff */
[----:B------:R-:W-:-:S02]  /*1ec00*/  LEA.HI.X.SX32 R21, R9, R0, 0x1, P6 ;  /* 0x0000000009157211 */ /* 0x000fc400030f0eff */
[C---:B------:R-:W-:Y:S02]  /*1ec10*/  ISETP.LT.AND P5, PT, R12.reuse, UR15, !P0 ;  /* 0x0000000f0c007c0c */ /* 0x040fe4000c7a1270 */
[C---:B------:R-:W-:Y:S01]  /*1ec20*/  ISETP.LT.AND P6, PT, R17.reuse, UR15, !P0 ;  /* 0x0000000f11007c0c */ /* 0x040fe2000c7c1270 */
[----:B------:R-:W-:Y:S01]  /*1ec30*/  IMAD R17, R17, UR5, RZ ;  /* 0x0000000511117c24 */ /* 0x000fe2000f8e02ff */
[----:B------:R2:W-:Y:S01]  /*1ec40*/  @P1 STG.E.U16 desc[UR10][R18.64], R22 ;  /* 0x0000001612001986 */ /* 0x0005e2000c10150a */
[----:B0-----:R-:W-:-:S03]  /*1ec50*/  IMAD R15, R12, UR5, RZ ;  /* 0x000000050c0f7c24 */ /* 0x001fc6000f8e02ff */
[----:B------:R0:W-:Y:S01]  /*1ec60*/  @P3 STG.E.U16 desc[UR10][R20.64], R11 ;  /* 0x0000000b14003986 */ /* 0x0001e2000c10150a */
[----:B------:R-:W-:Y:S02]  /*1ec70*/  LOP3.LUT R10, R24, 0x16, R3, 0xfe, !PT ;  /* 0x00000016180a7812 */ /* 0x000fe400078efe03 */
[-C--:B------:R-:W-:Y:S02]  /*1ec80*/  LEA R14, P2, R15, R2.reuse, 0x1 ;  /* 0x000000020f0e7211 */ /* 0x080fe400078408ff */
[-C--:B--2---:R-:W-:Y:S02]  /*1ec90*/  LEA R18, P1, R13, R2.reuse, 0x1 ;  /* 0x000000020d127211 */ /* 0x084fe400078208ff */
[----:B------:R-:W-:Y:S02]  /*1eca0*/  LEA R12, P3, R17, R2, 0x1 ;  /* 0x00000002110c7211 */ /* 0x000fe400078608ff */
[----:B------:R-:W-:Y:S02]  /*1ecb0*/  LEA.HI.X.SX32 R19, R13, R0, 0x1, P1 ;  /* 0x000000000d137211 */ /* 0x000fe400008f0eff */
[----:B0-----:R-:W-:-:S02]  /*1ecc0*/  PRMT R11, R11, 0x7632, R11 ;  /* 0x000076320b0b7816 */ /* 0x001fc4000000000b */
[----:B------:R-:W-:Y:S02]  /*1ecd0*/  LEA.HI.X.SX32 R15, R15, R0, 0x1, P2 ;  /* 0x000000000f0f7211 */ /* 0x000fe400010f0eff */
[C-C-:B------:R-:W-:Y:S02]  /*1ece0*/  LOP3.LUT R8, R24.reuse, 0x1e, R3.reuse, 0xfe, !PT ;  /* 0x0000001e18087812 */ /* 0x140fe400078efe03 */
[C-C-:B------:R-:W-:Y:S02]  /*1ecf0*/  LOP3.LUT R9, R24.reuse, 0x1c, R3.reuse, 0xfe, !PT ;  /* 0x0000001c18097812 */ /* 0x140fe400078efe03 */
[C-C-:B------:R-:W-:Y:S02]  /*1ed00*/  LOP3.LUT R16, R24.reuse, 0x1a, R3.reuse, 0xfe, !PT ;  /* 0x0000001a18107812 */ /* 0x140fe400078efe03 */
[C-C-:B------:R-:W-:Y:S02]  /*1ed10*/  LOP3.LUT R21, R24.reuse, 0x18, R3.reuse, 0xfe, !PT ;  /* 0x0000001818157812 */ /* 0x140fe400078efe03 */
[----:B------:R-:W-:-:S02]  /*1ed20*/  LOP3.LUT R3, R24, 0x14, R3, 0xfe, !PT ;  /* 0x0000001418037812 */ /* 0x000fc400078efe03 */
[----:B------:R-:W-:Y:S01]  /*1ed30*/  LEA.HI.X.SX32 R13, R17, R0, 0x1, P3 ;  /* 0x00000000110d7211 */ /* 0x000fe200018f0eff */
[----:B------:R-:W-:Y:S01]  /*1ed40*/  IMAD R17, R10, UR5, RZ ;  /* 0x000000050a117c24 */ /* 0x000fe2000f8e02ff */
[----:B-1----:R-:W-:Y:S01]  /*1ed50*/  PRMT R20, R4, 0x7632, R20 ;  /* 0x0000763204147816 */ /* 0x002fe20000000014 */
[----:B------:R-:W-:Y:S01]  /*1ed60*/  @P4 STG.E.U16 desc[UR10][R18.64], R11 ;  /* 0x0000000b12004986 */ /* 0x000fe2000c10150a */
[C---:B------:R-:W-:Y:S01]  /*1ed70*/  ISETP.LT.AND P3, PT, R21.reuse, UR15, !P0 ;  /* 0x0000000f15007c0c */ /* 0x040fe2000c761270 */
[----:B------:R-:W-:Y:S02]  /*1ed80*/  IMAD R21, R21, UR5, RZ ;  /* 0x0000000515157c24 */ /* 0x000fe4000f8e02ff */
[----:B------:R0:W-:Y:S01]  /*1ed90*/  @P5 STG.E.U16 desc[UR10][R14.64], R4 ;  /* 0x000000040e005986 */ /* 0x0001e2000c10150a */
[C---:B------:R-:W-:Y:S01]  /*1eda0*/  ISETP.LT.AND P5, PT, R3.reuse, UR15, !P0 ;  /* 0x0000000f03007c0c */ /* 0x040fe2000c7a1270 */
[----:B------:R-:W-:Y:S02]  /*1edb0*/  IMAD R3, R3, UR5, RZ ;  /* 0x0000000503037c24 */ /* 0x000fe4000f8e02ff */
[----:B------:R1:W-:Y:S01]  /*1edc0*/  @P6 STG.E.U16 desc[UR10][R12.64], R20 ;  /* 0x000000140c006986 */ /* 0x0003e2000c10150a */
[----:B------:R-:W-:Y:S01]  /*1edd0*/  IMAD R25, R9, UR5, RZ ;  /* 0x0000000509197c24 */ /* 0x000fe2000f8e02ff */
[----:B------:R-:W-:Y:S01]  /*1ede0*/  ISETP.LT.AND P4, PT, R10, UR15, !P0 ;  /* 0x0000000f0a007c0c */ /* 0x000fe2000c781270 */
[----:B------:R-:W-:Y:S01]  /*1edf0*/  IMAD R23, R16, UR5, RZ ;  /* 0x0000000510177c24 */ /* 0x000fe2000f8e02ff */
[----:B------:R-:W-:-:S02]  /*1ee00*/  LEA R10, P6, R3, R2, 0x1 ;  /* 0x00000002030a7211 */ /* 0x000fc400078c08ff */
[-C--:B0-----:R-:W-:Y:S02]  /*1ee10*/  LEA R14, P2, R21, R2.reuse, 0x1 ;  /* 0x00000002150e7211 */ /* 0x081fe400078408ff */
[----:B-1----:R-:W-:-:S04]  /*1ee20*/  LEA R12, P1, R17, R2, 0x1 ;  /* 0x00000002110c7211 */ /* 0x002fc800078208ff */
[----:B------:R-:W-:Y:S02]  /*1ee30*/  LEA.HI.X.SX32 R13, R17, R0, 0x1, P1 ;  /* 0x00000000110d7211 */ /* 0x000fe400008f0eff */
[----:B------:R-:W-:Y:S01]  /*1ee40*/  LEA R20, P1, R25, R2, 0x1 ;  /* 0x0000000219147211 */ /* 0x000fe200078208ff */
[----:B------:R-:W-:Y:S01]  /*1ee50*/  IMAD R27, R8, UR5, RZ ;  /* 0x00000005081b7c24 */ /* 0x000fe2000f8e02ff */
[-C--:B------:R-:W-:Y:S02]  /*1ee60*/  LEA.HI.X.SX32 R11, R3, R0.reuse, 0x1, P6 ;  /* 0x00000000030b7211 */ /* 0x080fe400030f0eff */
[----:B------:R-:W-:Y:S02]  /*1ee70*/  LEA.HI.X.SX32 R15, R21, R0, 0x1, P2 ;  /* 0x00000000150f7211 */ /* 0x000fe400010f0eff */
[----:B------:R-:W-:Y:S02]  /*1ee80*/  LEA R18, P6, R23, R2, 0x1 ;  /* 0x0000000217127211 */ /* 0x000fe400078c08ff */
[----:B------:R-:W-:-:S02]  /*1ee90*/  ISETP.LT.AND P2, PT, R16, UR15, !P0 ;  /* 0x0000000f10007c0c */ /* 0x000fc4000c741270 */
[-C--:B------:R-:W-:Y:S02]  /*1eea0*/  LEA.HI.X.SX32 R21, R25, R0.reuse, 0x1, P1 ;  /* 0x0000000019157211 */ /* 0x080fe400008f0eff */
[----:B------:R-:W-:Y:S02]  /*1eeb0*/  ISETP.LT.AND P1, PT, R9, UR15, !P0 ;  /* 0x0000000f09007c0c */ /* 0x000fe4000c721270 */
[----:B------:R-:W-:Y:S02]  /*1eec0*/  ISETP.LT.AND P0, PT, R8, UR15, !P0 ;  /* 0x0000000f08007c0c */ /* 0x000fe4000c701270 */
[----:B------:R-:W-:Y:S02]  /*1eed0*/  LEA.HI.X.SX32 R19, R23, R0, 0x1, P6 ;  /* 0x0000000017137211 */ /* 0x000fe400030f0eff */
[----:B------:R-:W-:Y:S02]  /*1eee0*/  LEA R2, P6, R27, R2, 0x1 ;  /* 0x000000021b027211 */ /* 0x000fe400078c08ff */
[----:B------:R-:W-:-:S02]  /*1eef0*/  PRMT R4, R5, 0x7632, R4 ;  /* 0x0000763205047816 */ /* 0x000fc40000000004 */
[----:B------:R-:W-:Y:S01]  /*1ef00*/  PRMT R9, R6, 0x7632, R9 ;  /* 0x0000763206097816 */ /* 0x000fe20000000009 */
[----:B------:R0:W-:Y:S01]  /*1ef10*/  @P5 STG.E.U16 desc[UR10][R10.64], R5 ;  /* 0x000000050a005986 */ /* 0x0001e2000c10150a */
[----:B------:R-:W-:Y:S02]  /*1ef20*/  LEA.HI.X.SX32 R3, R27, R0, 0x1, P6 ;  /* 0x000000001b037211 */ /* 0x000fe400030f0eff */
[----:B------:R-:W-:Y:S01]  /*1ef30*/  PRMT R0, R7, 0x7632, R0 ;  /* 0x0000763207007816 */ /* 0x000fe20000000000 */
[----:B------:R0:W-:Y:S04]  /*1ef40*/  @P4 STG.E.U16 desc[UR10][R12.64], R4 ;  /* 0x000000040c004986 */ /* 0x0001e8000c10150a */
[----:B------:R0:W-:Y:S04]  /*1ef50*/  @P3 STG.E.U16 desc[UR10][R14.64], R6 ;  /* 0x000000060e003986 */ /* 0x0001e8000c10150a */
[----:B------:R0:W-:Y:S04]  /*1ef60*/  @P2 STG.E.U16 desc[UR10][R18.64], R9 ;  /* 0x0000000912002986 */ /* 0x0001e8000c10150a */
[----:B------:R0:W-:Y:S04]  /*1ef70*/  @P1 STG.E.U16 desc[UR10][R20.64], R7 ;  /* 0x0000000714001986 */ /* 0x0001e8000c10150a */
[----:B------:R0:W-:Y:S01]  /*1ef80*/  @P0 STG.E.U16 desc[UR10][R2.64], R0 ;  /* 0x0000000002000986 */ /* 0x0001e2000c10150a */
[----:B------:R-:W-:Y:S06]  /*1ef90*/  BAR.SYNC.DEFER_BLOCKING 0x0 ;  /* 0x0000000000007b1d */ /* 0x000fec0000010000 */
[----:B------:R-:W-:Y:S05]  /*1efa0*/  BRA.U UP0, `(.L_x_13) ;  /* 0x00000001009c7547 */ /* 0x000fea000b800000 */
[----:B------:R-:W1:Y:S01]  /*1efb0*/  S2UR UR5, SR_CgaCtaId ;  /* 0x00000000000579c3 */ /* 0x000e620000008800 */
[----:B------:R-:W-:Y:S01]  /*1efc0*/  NOP ;  /* 0x0000000000007918 */ /* 0x000fe20000000000 */
[----:B------:R-:W-:Y:S01]  /*1efd0*/  UMOV UR4, 0x50 ;  /* 0x0000005000047882 */ /* 0x000fe20000000000 */
[----:B0-----:R-:W-:Y:S02]  /*1efe0*/  IMAD.U32 R0, RZ, RZ, UR8 ;  /* 0x00000008ff007e24 */ /* 0x001fe4000f8e00ff */
[----:B------:R-:W-:-:S03]  /*1eff0*/  IMAD.MOV.U32 R3, RZ, RZ, 0x1 ;  /* 0x00000001ff037424 */ /* 0x000fc600078e00ff */
[----:B------:R-:W-:-:S04]  /*1f000*/  LOP3.LUT R0, R0, 0xffff, RZ, 0xc0, !PT ;  /* 0x0000ffff00007812 */ /* 0x000fc800078ec0ff */
[----:B------:R-:W-:-:S05]  /*1f010*/  SHF.R.U32.HI R0, RZ, 0x5, R0 ;  /* 0x00000005ff007819 */ /* 0x000fca0000011600 */
[----:B------:R-:W-:Y:S01]  /*1f020*/  VIADD R2, R0, 0x10 ;  /* 0x0000001000027836 */ /* 0x000fe20000000000 */
[----:B------:R-:W-:Y:S01]  /*1f030*/  SHF.L.U32 R0, R3, R0, RZ ;  /* 0x0000000003007219 */ /* 0x000fe200000006ff */
[----:B-1----:R-:W-:-:S03]  /*1f040*/  ULEA UR6, UR5, UR4, 0x18 ;  /* 0x0000000405067291 */ /* 0x002fc6000f8ec0ff */
[----:B------:R-:W-:-:S04]  /*1f050*/  SHF.L.U32 R3, R3, R2, RZ ;  /* 0x0000000203037219 */ /* 0x000fc800000006ff */
[----:B------:R-:W-:Y:S02]  /*1f060*/  LOP3.LUT R0, R3, R0, RZ, 0xfc, !PT ;  /* 0x0000000003007212 */ /* 0x000fe400078efcff */
[----:B------:R-:W0:Y:S02]  /*1f070*/  LDS R5, [UR6] ;  /* 0x00000006ff057984 */ /* 0x000e240008000800 */
[C---:B------:R-:W-:Y:S02]  /*1f080*/  LOP3.LUT R2, R0.reuse, 0xffff, RZ, 0xc0, !PT ;  /* 0x0000ffff00027812 */ /* 0x040fe400078ec0ff */
[----:B0-----:R-:W-:-:S04]  /*1f090*/  LOP3.LUT R3, R0, 0xffff, R5, 0x80, !PT ;  /* 0x0000ffff00037812 */ /* 0x001fc800078e8005 */
[----:B------:R-:W-:-:S13]  /*1f0a0*/  ISETP.NE.AND P0, PT, R3, R2, PT ;  /* 0x000000020300720c */ /* 0x000fda0003f05270 */
[----:B------:R-:W-:Y:S05]  /*1f0b0*/  @P0 BRA `(.L_x_14) ;  /* 0x0000000000500947 */ /* 0x000fea0003800000 */
[----:B------:R-:W-:Y:S02]  /*1f0c0*/  SHF.R.U32.HI R5, RZ, 0x10, R5 ;  /* 0x00000010ff057819 */ /* 0x000fe40000011605 */
[----:B------:R-:W-:-:S04]  /*1f0d0*/  SHF.R.U32.HI R2, RZ, 0x10, R0 ;  /* 0x00000010ff027819 */ /* 0x000fc80000011600 */
[----:B------:R-:W-:-:S04]  /*1f0e0*/  LOP3.LUT R5, R5, R2, RZ, 0xc0, !PT ;  /* 0x0000000205057212 */ /* 0x000fc800078ec0ff */
[----:B------:R-:W-:-:S13]  /*1f0f0*/  ISETP.NE.AND P0, PT, R5, R2, PT ;  /* 0x000000020500720c */ /* 0x000fda0003f05270 */
[----:B------:R-:W-:Y:S05]  /*1f100*/  @P0 BRA `(.L_x_15) ;  /* 0x0000000000300947 */ /* 0x000fea0003800000 */
[----:B------:R-:W-:Y:S01]  /*1f110*/  R2UR UR4, R0 ;  /* 0x00000000000472ca */ /* 0x000fe200000e0000 */
[----:B------:R-:W-:Y:S01]  /*1f120*/  VOTEU.ANY UR5, UPT, PT ;  /* 0x0000000000057886 */ /* 0x000fe200038e0100 */
[----:B------:R-:W0:Y:S01]  /*1f130*/  S2R R0, SR_LANEID ;  /* 0x0000000000007919 */ /* 0x000e220000000000 */
[----:B------:R-:W-:-:S10]  /*1f140*/  UFLO.U32 UR5, UR5 ;  /* 0x00000005000572bd */ /* 0x000fd400080e0000 */
[----:B------:R-:W-:-:S06]  /*1f150*/  ULOP3.LUT UR4, URZ, UR4, URZ, 0x33, !UPT ;  /* 0x00000004ff047292 */ /* 0x000fcc000f8e33ff */
[----:B------:R-:W-:-:S04]  /*1f160*/  IMAD.U32 R2, RZ, RZ, UR4 ;  /* 0x00000004ff027e24 */ /* 0x000fc8000f8e00ff */
[----:B------:R-:W1:Y:S02]  /*1f170*/  REDUX UR7, R2 ;  /* 0x00000000020773c4 */ /* 0x000e640000000000 */
[----:B------:R2:W-:Y:S01]  /*1f180*/  UTCATOMSWS.AND URZ, UR4 ;  /* 0x0000000400ff79e3 */ /* 0x0005e20008000000 */
[----:B0-----:R-:W-:Y:S01]  /*1f190*/  ISETP.EQ.U32.AND P0, PT, R0, UR5, PT ;  /* 0x0000000500007c0c */ /* 0x001fe2000bf02070 */
[----:B-1----:R-:W-:-:S12]  /*1f1a0*/  IMAD.U32 R0, RZ, RZ, UR7 ;  /* 0x00000007ff007e24 */ /* 0x002fd8000f8e00ff */
[----:B------:R2:W-:Y:S01]  /*1f1b0*/  @P0 ATOMS.AND RZ, [UR6], R0 ;  /* 0x00000000ffff098c */ /* 0x0005e2000a800006 */
[----:B------:R-:W-:Y:S05]  /*1f1c0*/  BRA `(.L_x_13) ;  /* 0x0000000000147947 */ /* 0x000fea0003800000 */
.L_x_15:
[----:B------:R-:W-:-:S07]  /*1f1d0*/  MOV R2, 0x1f1f0 ;  /* 0x0001f1f000027802 */ /* 0x000fce0000000f00 */
[----:B------:R-:W-:Y:S05]  /*1f1e0*/  CALL.REL.NOINC `($__internal_0_$__cuda_sm10x_tcgen05_guardrail_trap_col_being_dealloced_not_returned_by_alloc) ;  /* 0x00000000002c7944 */ /* 0x000fea0003c00000 */
[----:B------:R-:W-:Y:S05]  /*1f1f0*/  BRA `(.L_x_13) ;  /* 0x0000000000087947 */ /* 0x000fea0003800000 */
.L_x_14:
[----:B------:R-:W-:-:S07]  /*1f200*/  MOV R2, 0x1f220 ;  /* 0x0001f22000027802 */ /* 0x000fce0000000f00 */
[----:B------:R-:W-:Y:S05]  /*1f210*/  CALL.REL.NOINC `($__internal_2_$__cuda_sm10x_tcgen05_guardrail_trap_unallocated_columns_being_dealloced) ;  /* 0x0000000000387944 */ /* 0x000fea0003c00000 */
.L_x_13:
[----:B------:R-:W-:Y:S01]  /*1f220*/  NOP ;  /* 0x0000000000007918 */ /* 0x000fe20000000000 */
[----:B--2---:R-:W-:Y:S05]  /*1f230*/  EXIT ;  /* 0x000000000000794d */ /* 0x004fea0003800000 */
.L_x_8:
[----:B------:R-:W1:Y:S02]  /*1f240*/  SYNCS.PHASECHK.TRANS64.TRYWAIT P3, [UR4], R6 ;  /* 0x00000006ff0075a7 */ /* 0x000e640008061104 */
[----:B-1----:R-:W-:Y:S05]  /*1f250*/  @!P3 BRA `(.L_x_8) ;  /* 0xfffffffc00f8b947 */ /* 0x002fea000383ffff */
[----:B------:R-:W-:Y:S05]  /*1f260*/  BRA `(.L_x_16) ;  /* 0xffffff2400cc7947 */ /* 0x000fea000383ffff */
.L_x_12:
[----:B------:R-:W0:Y:S02]  /*1f270*/  SYNCS.PHASECHK.TRANS64.TRYWAIT P0, [UR4], R0 ;  /* 0x00000000ff0075a7 */ /* 0x000e240008001104 */
[----:B0-----:R-:W-:Y:S05]  /*1f280*/  @!P0 BRA `(.L_x_12) ;  /* 0xfffffffc00f88947 */ /* 0x001fea000383ffff */
[----:B------:R-:W-:Y:S05]  /*1f290*/  BRA `(.L_x_11) ;  /* 0xfffffff000e87947 */ /* 0x000fea000383ffff */
        .weak           $__internal_0_$__cuda_sm10x_tcgen05_guardrail_trap_col_being_dealloced_not_returned_by_alloc
        .type           $__internal_0_$__cuda_sm10x_tcgen05_guardrail_trap_col_being_dealloced_not_returned_by_alloc,@function
        .size           $__internal_0_$__cuda_sm10x_tcgen05_guardrail_trap_col_being_dealloced_not_returned_by_alloc,($__internal_1_$__cuda_sm10x_tcgen05_guardrail_trap_phase_invalid_during_alloc - $__internal_0_$__cuda_sm10x_tcgen05_guardrail_trap_col_being_dealloced_not_returned_by_alloc)
$__internal_0_$__cuda_sm10x_tcgen05_guardrail_trap_col_being_dealloced_not_returned_by_alloc:
[----:B------:R-:W-:Y:S05]  /*1f2a0*/  BPT.TRAP 0x1 ;  /* 0x000000040000795c */ /* 0x000fea0000300000 */
[----:B------:R-:W-:-:S04]  /*1f2b0*/  IMAD.MOV.U32 R3, RZ, RZ, 0x0 ;  /* 0x00000000ff037424 */ /* 0x000fc800078e00ff */
[----:B------:R-:W-:Y:S05]  /*1f2c0*/  RET.REL.NODEC R2 `(matmul_kernel) ;  /* 0xfffffe0c024c7950 */ /* 0x000fea0003c3ffff */
        .weak           $__internal_1_$__cuda_sm10x_tcgen05_guardrail_trap_phase_invalid_during_alloc
        .type           $__internal_1_$__cuda_sm10x_tcgen05_guardrail_trap_phase_invalid_during_alloc,@function
        .size           $__internal_1_$__cuda_sm10x_tcgen05_guardrail_trap_phase_invalid_during_alloc,($__internal_2_$__cuda_sm10x_tcgen05_guardrail_trap_unallocated_columns_being_dealloced - $__internal_1_$__cuda_sm10x_tcgen05_guardrail_trap_phase_invalid_during_alloc)
$__internal_1_$__cuda_sm10x_tcgen05_guardrail_trap_phase_invalid_during_alloc:
[----:B------:R-:W-:Y:S05]  /*1f2d0*/  BPT.TRAP 0x1 ;  /* 0x000000040000795c */ /* 0x000fea0000300000 */
[----:B------:R-:W-:-:S04]  /*1f2e0*/  IMAD.MOV.U32 R3, RZ, RZ, 0x0 ;  /* 0x00000000ff037424 */ /* 0x000fc800078e00ff */
[----:B------:R-:W-:Y:S05]  /*1f2f0*/  RET.REL.NODEC R2 `(matmul_kernel) ;  /* 0xfffffe0c02407950 */ /* 0x000fea0003c3ffff */
        .weak           $__internal_2_$__cuda_sm10x_tcgen05_guardrail_trap_unallocated_columns_being_dealloced
        .type           $__internal_2_$__cuda_sm10x_tcgen05_guardrail_trap_unallocated_columns_being_dealloced,@function
        .size           $__internal_2_$__cuda_sm10x_tcgen05_guardrail_trap_unallocated_columns_being_dealloced,(.L_x_20 - $__internal_2_$__cuda_sm10x_tcgen05_guardrail_trap_unallocated_columns_being_dealloced)
$__internal_2_$__cuda_sm10x_tcgen05_guardrail_trap_unallocated_columns_being_dealloced:
[----:B------:R-:W-:Y:S05]  /*1f300*/  BPT.TRAP 0x1 ;  /* 0x000000040000795c */ /* 0x000fea0000300000 */
[----:B------:R-:W-:-:S04]  /*1f310*/  IMAD.MOV.U32 R3, RZ, RZ, 0x0 ;  /* 0x00000000ff037424 */ /* 0x000fc800078e00ff */
[----:B------:R-:W-:Y:S05]  /*1f320*/  RET.REL.NODEC R2 `(matmul_kernel) ;  /* 0xfffffe0c02347950 */ /* 0x000fea0003c3ffff */
.L_x_17:
[----:B------:R-:W-:-:S00]  /*1f330*/  BRA `(.L_x_17) ;  /* 0xfffffffc00fc7947 */ /* 0x000fc0000383ffff */
[----:B------:R-:W-:-:S00]  /*1f340*/  NOP ;  /* 0x0000000000007918 */ /* 0x000fc00000000000 */
        /* <DEDUP_REMOVED lines=11> */
.L_x_20:


//--------------------- .nv.shared.matmul_kernel  --------------------------
	.section	.nv.shared.matmul_kernel,"aw",@nobits
	.sectionflags	@""
	.align	16
	.zero		1024


//--------------------- .nv.shared.reserved.0     --------------------------
	.section	.nv.shared.reserved.0,"aw",@nobits
	.align	8
	.weak		__nv_reservedSMEM_offset_0_alias
	.size		__nv_reservedSMEM_offset_0_alias, 0, 64
	.other		__nv_reservedSMEM_offset_0_alias,@"STO_CUDA_RESERVED_SHARED STV_DEFAULT"
__nv_reservedSMEM_offset_0_alias:
	.zero		0
.nv.shared.reserved.0:
	.zero		64
	.weak		__nv_reservedSMEM_allocation_phase
	.type		__nv_reservedSMEM_allocation_phase,@object
	.size		__nv_reservedSMEM_allocation_phase,(.L_0 - __nv_reservedSMEM_allocation_phase)
__nv_reservedSMEM_allocation_phase:
	.zero		1
.L_0:
	.zero		7
	.weak		__nv_reservedSMEM_devtool_atexit_pc
	.type		__nv_reservedSMEM_devtool_atexit_pc,@object
	.size		__nv_reservedSMEM_devtool_atexit_pc,(__nv_reservedSMEM_allocation_mask - __nv_reservedSMEM_devtool_atexit_pc)
__nv_reservedSMEM_devtool_atexit_pc:
	.zero		8
	.weak		__nv_reservedSMEM_allocation_mask
	.type		__nv_reservedSMEM_allocation_mask,@object
	.size		__nv_reservedSMEM_allocation_mask,(.L_2 - __nv_reservedSMEM_allocation_mask)
__nv_reservedSMEM_allocation_mask:
	.zero		4
.L_2:


//--------------------- .nv.constant0.matmul_kernel --------------------------
	.section	.nv.constant0.matmul_kernel,"a",@progbits
	.sectionflags	@""
	.align	4
.nv.constant0.matmul_kernel:
	.zero		976


//--------------------- SYMBOLS --------------------------

	.type		.nv.reservedSmem.offset0,@object
	.size		.nv.reservedSmem.offset0,0x4
	.type		.nv.reservedSmem.cap,@object
	.size		.nv.reservedSmem.cap,0x4
